def attn_fwd(
    Q,
    K,
    V,
    Out,
    Lse,
    sm_scale,
    stride_qz,
    stride_qh,
    stride_qm,
    stride_qk,
    stride_kz,
    stride_kh,
    stride_kn,
    stride_kk,
    stride_vz,
    stride_vh,
    stride_vn,
    stride_vk,
    stride_oz,
    stride_oh,
    stride_om,
    stride_ok,
    seqlen_q,
    seqlen_k,
    BLOCK_M: tl.constexpr,
    BLOCK_N: tl.constexpr,
    HEAD_DIM: tl.constexpr,
    CAUSAL: tl.constexpr,
):
    start_m = tl.program_id(0)
    off_hz = tl.program_id(1)
    q_off = off_hz * stride_qh
    k_off = off_hz * stride_kh
    v_off = off_hz * stride_vh
    offs_m = start_m * BLOCK_M + tl.arange(0, BLOCK_M)
    offs_d = tl.arange(0, HEAD_DIM)
    offs_n = tl.arange(0, BLOCK_N)
    q_ptrs = Q + q_off + offs_m[:, None] * stride_qm + offs_d[None, :] * stride_qk
    k_ptrs = K + k_off + offs_d[:, None] * stride_kk + offs_n[None, :] * stride_kn
    v_ptrs = V + v_off + offs_n[:, None] * stride_vn + offs_d[None, :] * stride_vk
    m_i = tl.full([BLOCK_M], float("-inf"), dtype=tl.float32)
    l_i = tl.zeros([BLOCK_M], dtype=tl.float32) + 1.0
    acc = tl.zeros([BLOCK_M, HEAD_DIM], dtype=tl.float32)
    q = tl.load(q_ptrs)
    acc, l_i, m_i = _attn_fwd_inner(
        acc,
        l_i,
        m_i,
        q,
        k_ptrs,
        v_ptrs,
        sm_scale,
        stride_kn,
        stride_vn,
        start_m,
        seqlen_k,
        BLOCK_M,
        BLOCK_N,
        HEAD_DIM,
        CAUSAL,
    )
    acc = acc / l_i[:, None]
    lse = m_i + tl.math.log2(l_i) / 1.4426950408889634
    o_ptrs = (
        Out
        + off_hz * stride_oh
        + offs_m[:, None] * stride_om
        + offs_d[None, :] * stride_ok
    )
    tl.store(o_ptrs, acc.to(Out.dtype.element_ty))
    tl.store(Lse + off_hz * seqlen_q + offs_m, lse)

# config = {"BLOCK_M": 128, "BLOCK_N": 128, "HEAD_DIM": 128, "arch": "sm_100", "causal": false, "dtype": "bf16", "num_stages": 3, "num_warps": 4}
# arch = sm_100


// ===== COMPILED SASS (sm_100a) =====

	.target	sm_100a

	.elftype	@"ET_EXEC"


//--------------------- .note.nv.tkinfo           --------------------------
	.section	.note.nv.tkinfo,"",@"SHT_NOTE"
	.sectionflags	@"SHF_NOTE_NV_TKINFO"
	.tkinfo
        /*0018*/ 	.word	0x00000081
        /*0030*/ 	.string	""
        /*0030*/ 	.string	"ptxas-blackwell"
        /*0030*/ 	.string	"Cuda compilation tools, release 12.9, V12.9.86"
        /*0030*/ 	.string	"Build cuda_12.9.r12.9/compiler.36037853_0"
        /*0030*/ 	.string	"-v  -suppress-debug-info  -lineinfo  -arch sm_100a "



//--------------------- .note.nv.cuver            --------------------------
	.section	.note.nv.cuver,"",@"SHT_NOTE"
	.sectionflags	@"SHF_NOTE_NV_CUVER"
        /*0018*/ 	.short	0x0001
        /*001a*/ 	.short	0x0064
        /*001c*/ 	.short	0x0001
        /*001e*/ 	.short	0x0000
        /*0020*/ 	.short	0x0001
        /*0022*/ 	.short	0x0000


//--------------------- .nv.info                  --------------------------
	.section	.nv.info,"",@"SHT_CUDA_INFO"
	.align	4


	//----- nvinfo : EIATTR_REGCOUNT
	.align		4
        /*0000*/ 	.byte	0x04, 0x2f
        /*0002*/ 	.short	(.L_5 - .L_4)
	.align		4
.L_4:
        /*0004*/ 	.word	index@(attn_fwd)
        /*0008*/ 	.word	0x000000ff


	//----- nvinfo : EIATTR_FRAME_SIZE
	.align		4
.L_5:
        /*000c*/ 	.byte	0x04, 0x11
        /*000e*/ 	.short	(.L_7 - .L_6)
	.align		4
.L_6:
        /*0010*/ 	.word	index@($__internal_2_$__cuda_sm10x_tcgen05_guardrail_trap_unallocated_columns_being_dealloced)
        /*0014*/ 	.word	0x00000850


	//----- nvinfo : EIATTR_FRAME_SIZE
	.align		4
.L_7:
        /*0018*/ 	.byte	0x04, 0x11
        /*001a*/ 	.short	(.L_9 - .L_8)
	.align		4
.L_8:
        /*001c*/ 	.word	index@($__internal_1_$__cuda_sm10x_tcgen05_guardrail_trap_phase_invalid_during_alloc)
        /*0020*/ 	.word	0x00000850


	//----- nvinfo : EIATTR_FRAME_SIZE
	.align		4
.L_9:
        /*0024*/ 	.byte	0x04, 0x11
        /*0026*/ 	.short	(.L_11 - .L_10)
	.align		4
.L_10:
        /*0028*/ 	.word	index@($__internal_0_$__cuda_sm10x_tcgen05_guardrail_trap_col_being_dealloced_not_returned_by_alloc)
        /*002c*/ 	.word	0x00000850


	//----- nvinfo : EIATTR_FRAME_SIZE
	.align		4
.L_11:
        /*0030*/ 	.byte	0x04, 0x11
        /*0032*/ 	.short	(.L_13 - .L_12)
	.align		4
.L_12:
        /*0034*/ 	.word	index@(attn_fwd)
        /*0038*/ 	.word	0x00000850


	//----- nvinfo : EIATTR_MIN_STACK_SIZE
	.align		4
.L_13:
        /*003c*/ 	.byte	0x04, 0x12
        /*003e*/ 	.short	(.L_15 - .L_14)
	.align		4
.L_14:
        /*0040*/ 	.word	index@(attn_fwd)
        /*0044*/ 	.word	0x00000850
.L_15:


//--------------------- .nv.info.attn_fwd         --------------------------
	.section	.nv.info.attn_fwd,"",@"SHT_CUDA_INFO"
	.sectionflags	@""
	.align	4


	//----- nvinfo : EIATTR_CUDA_API_VERSION
	.align		4
        /*0000*/ 	.byte	0x04, 0x37
        /*0002*/ 	.short	(.L_17 - .L_16)
.L_16:
        /*0004*/ 	.word	0x00000081


	//----- nvinfo : EIATTR_KPARAM_INFO
	.align		4
.L_17:
        /*0008*/ 	.byte	0x04, 0x17
        /*000a*/ 	.short	(.L_19 - .L_18)
.L_18:
        /*000c*/ 	.word	0x00000000
        /*0010*/ 	.short	0x0019
        /*0012*/ 	.short	0x0080
        /*0014*/ 	.byte	0x00, 0xf4, 0x21, 0x00


	//----- nvinfo : EIATTR_KPARAM_INFO
	.align		4
.L_19:
        /*0018*/ 	.byte	0x04, 0x17
        /*001a*/ 	.short	(.L_21 - .L_20)
.L_20:
        /*001c*/ 	.word	0x00000000
        /*0020*/ 	.short	0x0018
        /*0022*/ 	.short	0x0078
        /*0024*/ 	.byte	0x00, 0xf4, 0x21, 0x00


	//----- nvinfo : EIATTR_KPARAM_INFO
	.align		4
.L_21:
        /*0028*/ 	.byte	0x04, 0x17
        /*002a*/ 	.short	(.L_23 - .L_22)
.L_22:
        /*002c*/ 	.word	0x00000000
        /*0030*/ 	.short	0x0017
        /*0032*/ 	.short	0x0070
        /*0034*/ 	.byte	0x00, 0xf0, 0x11, 0x00


	//----- nvinfo : EIATTR_KPARAM_INFO
	.align		4
.L_23:
        /*0038*/ 	.byte	0x04, 0x17
        /*003a*/ 	.short	(.L_25 - .L_24)
.L_24:
        /*003c*/ 	.word	0x00000000
        /*0040*/ 	.short	0x0016
        /*0042*/ 	.short	0x006c
        /*0044*/ 	.byte	0x00, 0xf0, 0x11, 0x00


	//----- nvinfo : EIATTR_KPARAM_INFO
	.align		4
.L_25:
        /*0048*/ 	.byte	0x04, 0x17
        /*004a*/ 	.short	(.L_27 - .L_26)
.L_26:
        /*004c*/ 	.word	0x00000000
        /*0050*/ 	.short	0x0015
        /*0052*/ 	.short	0x0068
        /*0054*/ 	.byte	0x00, 0xf0, 0x11, 0x00


	//----- nvinfo : EIATTR_KPARAM_INFO
	.align		4
.L_27:
        /*0058*/ 	.byte	0x04, 0x17
        /*005a*/ 	.short	(.L_29 - .L_28)
.L_28:
        /*005c*/ 	.word	0x00000000
        /*0060*/ 	.short	0x0014
        /*0062*/ 	.short	0x0064
        /*0064*/ 	.byte	0x00, 0xf0, 0x11, 0x00


	//----- nvinfo : EIATTR_KPARAM_INFO
	.align		4
.L_29:
        /*0068*/ 	.byte	0x04, 0x17
        /*006a*/ 	.short	(.L_31 - .L_30)
.L_30:
        /*006c*/ 	.word	0x00000000
        /*0070*/ 	.short	0x0013
        /*0072*/ 	.short	0x0060
        /*0074*/ 	.byte	0x00, 0xf0, 0x11, 0x00


	//----- nvinfo : EIATTR_KPARAM_INFO
	.align		4
.L_31:
        /*0078*/ 	.byte	0x04, 0x17
        /*007a*/ 	.short	(.L_33 - .L_32)
.L_32:
        /*007c*/ 	.word	0x00000000
        /*0080*/ 	.short	0x0012
        /*0082*/ 	.short	0x005c
        /*0084*/ 	.byte	0x00, 0xf0, 0x11, 0x00


	//----- nvinfo : EIATTR_KPARAM_INFO
	.align		4
.L_33:
        /*0088*/ 	.byte	0x04, 0x17
        /*008a*/ 	.short	(.L_35 - .L_34)
.L_34:
        /*008c*/ 	.word	0x00000000
        /*0090*/ 	.short	0x0011
        /*0092*/ 	.short	0x0058
        /*0094*/ 	.byte	0x00, 0xf0, 0x11, 0x00


	//----- nvinfo : EIATTR_KPARAM_INFO
	.align		4
.L_35:
        /*0098*/ 	.byte	0x04, 0x17
        /*009a*/ 	.short	(.L_37 - .L_36)
.L_36:
        /*009c*/ 	.word	0x00000000
        /*00a0*/ 	.short	0x0010
        /*00a2*/ 	.short	0x0054
        /*00a4*/ 	.byte	0x00, 0xf0, 0x11, 0x00


	//----- nvinfo : EIATTR_KPARAM_INFO
	.align		4
.L_37:
        /*00a8*/ 	.byte	0x04, 0x17
        /*00aa*/ 	.short	(.L_39 - .L_38)
.L_38:
        /*00ac*/ 	.word	0x00000000
        /*00b0*/ 	.short	0x000f
        /*00b2*/ 	.short	0x0050
        /*00b4*/ 	.byte	0x00, 0xf0, 0x11, 0x00


	//----- nvinfo : EIATTR_KPARAM_INFO
	.align		4
.L_39:
        /*00b8*/ 	.byte	0x04, 0x17
        /*00ba*/ 	.short	(.L_41 - .L_40)
.L_40:
        /*00bc*/ 	.word	0x00000000
        /*00c0*/ 	.short	0x000e
        /*00c2*/ 	.short	0x004c
        /*00c4*/ 	.byte	0x00, 0xf0, 0x11, 0x00


	//----- nvinfo : EIATTR_KPARAM_INFO
	.align		4
.L_41:
        /*00c8*/ 	.byte	0x04, 0x17
        /*00ca*/ 	.short	(.L_43 - .L_42)
.L_42:
        /*00cc*/ 	.word	0x00000000
        /*00d0*/ 	.short	0x000d
        /*00d2*/ 	.short	0x0048
        /*00d4*/ 	.byte	0x00, 0xf0, 0x11, 0x00


	//----- nvinfo : EIATTR_KPARAM_INFO
	.align		4
.L_43:
        /*00d8*/ 	.byte	0x04, 0x17
        /*00da*/ 	.short	(.L_45 - .L_44)
.L_44:
        /*00dc*/ 	.word	0x00000000
        /*00e0*/ 	.short	0x000c
        /*00e2*/ 	.short	0x0044
        /*00e4*/ 	.byte	0x00, 0xf0, 0x11, 0x00


	//----- nvinfo : EIATTR_KPARAM_INFO
	.align		4
.L_45:
        /*00e8*/ 	.byte	0x04, 0x17
        /*00ea*/ 	.short	(.L_47 - .L_46)
.L_46:
        /*00ec*/ 	.word	0x00000000
        /*00f0*/ 	.short	0x000b
        /*00f2*/ 	.short	0x0040
        /*00f4*/ 	.byte	0x00, 0xf0, 0x11, 0x00


	//----- nvinfo : EIATTR_KPARAM_INFO
	.align		4
.L_47:
        /*00f8*/ 	.byte	0x04, 0x17
        /*00fa*/ 	.short	(.L_49 - .L_48)
.L_48:
        /*00fc*/ 	.word	0x00000000
        /*0100*/ 	.short	0x000a
        /*0102*/ 	.short	0x003c
        /*0104*/ 	.byte	0x00, 0xf0, 0x11, 0x00


	//----- nvinfo : EIATTR_KPARAM_INFO
	.align		4
.L_49:
        /*0108*/ 	.byte	0x04, 0x17
        /*010a*/ 	.short	(.L_51 - .L_50)
.L_50:
        /*010c*/ 	.word	0x00000000
        /*0110*/ 	.short	0x0009
        /*0112*/ 	.short	0x0038
        /*0114*/ 	.byte	0x00, 0xf0, 0x11, 0x00


	//----- nvinfo : EIATTR_KPARAM_INFO
	.align		4
.L_51:
        /*0118*/ 	.byte	0x04, 0x17
        /*011a*/ 	.short	(.L_53 - .L_52)
.L_52:
        /*011c*/ 	.word	0x00000000
        /*0120*/ 	.short	0x0008
        /*0122*/ 	.short	0x0034
        /*0124*/ 	.byte	0x00, 0xf0, 0x11, 0x00


	//----- nvinfo : EIATTR_KPARAM_INFO
	.align		4
.L_53:
        /*0128*/ 	.byte	0x04, 0x17
        /*012a*/ 	.short	(.L_55 - .L_54)
.L_54:
        /*012c*/ 	.word	0x00000000
        /*0130*/ 	.short	0x0007
        /*0132*/ 	.short	0x0030
        /*0134*/ 	.byte	0x00, 0xf0, 0x11, 0x00


	//----- nvinfo : EIATTR_KPARAM_INFO
	.align		4
.L_55:
        /*0138*/ 	.byte	0x04, 0x17
        /*013a*/ 	.short	(.L_57 - .L_56)
.L_56:
        /*013c*/ 	.word	0x00000000
        /*0140*/ 	.short	0x0006
        /*0142*/ 	.short	0x002c
        /*0144*/ 	.byte	0x00, 0xf0, 0x11, 0x00


	//----- nvinfo : EIATTR_KPARAM_INFO
	.align		4
.L_57:
        /*0148*/ 	.byte	0x04, 0x17
        /*014a*/ 	.short	(.L_59 - .L_58)
.L_58:
        /*014c*/ 	.word	0x00000000
        /*0150*/ 	.short	0x0005
        /*0152*/ 	.short	0x0028
        /*0154*/ 	.byte	0x00, 0xf0, 0x11, 0x00


	//----- nvinfo : EIATTR_KPARAM_INFO
	.align		4
.L_59:
        /*0158*/ 	.byte	0x04, 0x17
        /*015a*/ 	.short	(.L_61 - .L_60)
.L_60:
        /*015c*/ 	.word	0x00000000
        /*0160*/ 	.short	0x0004
        /*0162*/ 	.short	0x0020
        /*0164*/ 	.byte	0x00, 0xf4, 0x21, 0x00


	//----- nvinfo : EIATTR_KPARAM_INFO
	.align		4
.L_61:
        /*0168*/ 	.byte	0x04, 0x17
        /*016a*/ 	.short	(.L_63 - .L_62)
.L_62:
        /*016c*/ 	.word	0x00000000
        /*0170*/ 	.short	0x0003
        /*0172*/ 	.short	0x0018
        /*0174*/ 	.byte	0x00, 0xf4, 0x21, 0x00


	//----- nvinfo : EIATTR_KPARAM_INFO
	.align		4
.L_63:
        /*0178*/ 	.byte	0x04, 0x17
        /*017a*/ 	.short	(.L_65 - .L_64)
.L_64:
        /*017c*/ 	.word	0x00000000
        /*0180*/ 	.short	0x0002
        /*0182*/ 	.short	0x0010
        /*0184*/ 	.byte	0x00, 0xf4, 0x21, 0x00


	//----- nvinfo : EIATTR_KPARAM_INFO
	.align		4
.L_65:
        /*0188*/ 	.byte	0x04, 0x17
        /*018a*/ 	.short	(.L_67 - .L_66)
.L_66:
        /*018c*/ 	.word	0x00000000
        /*0190*/ 	.short	0x0001
        /*0192*/ 	.short	0x0008
        /*0194*/ 	.byte	0x00, 0xf4, 0x21, 0x00


	//----- nvinfo : EIATTR_KPARAM_INFO
	.align		4
.L_67:
        /*0198*/ 	.byte	0x04, 0x17
        /*019a*/ 	.short	(.L_69 - .L_68)
.L_68:
        /*019c*/ 	.word	0x00000000
        /*01a0*/ 	.short	0x0000
        /*01a2*/ 	.short	0x0000
        /*01a4*/ 	.byte	0x00, 0xf4, 0x21, 0x00


	//----- nvinfo : EIATTR_AT_ENTRY_FRAGMENTS
	.align		4
.L_69:
        /*01a8*/ 	.byte	0x04, 0x4f
        /*01aa*/ 	.short	(.L_71 - .L_70)


	//   ....[0]....
.L_70:
        /*01ac*/ 	.word	0x00000004


	//----- nvinfo : EIATTR_RESERVED_SMEM_USED
	.align		4
.L_71:
        /*01b0*/ 	.byte	0x01, 0x41
	.zero		2


	//----- nvinfo : EIATTR_SPARSE_MMA_MASK
	.align		4
        /*01b4*/ 	.byte	0x03, 0x50
        /*01b6*/ 	.short	0x0000


	//----- nvinfo : EIATTR_TCGEN05_1CTA_USED
	.align		4
        /*01b8*/ 	.byte	0x01, 0x51
	.zero		2


	//----- nvinfo : EIATTR_MAXREG_COUNT
	.align		4
        /*01bc*/ 	.byte	0x03, 0x1b
        /*01be*/ 	.short	0x00ff


	//----- nvinfo : EIATTR_NUM_BARRIERS
	.align		4
        /*01c0*/ 	.byte	0x02, 0x4c
        /*01c2*/ 	.byte	0x01
	.zero		1


	//----- nvinfo : EIATTR_ANNOTATIONS
	.align		4
        /*01c4*/ 	.byte	0x04, 0x55
        /*01c6*/ 	.short	(.L_73 - .L_72)


	//   ....[0]....
.L_72:
        /*01c8*/ 	.word	0x00000001
        /*01cc*/ 	.byte	0x70, 0x11, 0x00, 0x00, 0x01, 0x00, 0x00, 0x00, 0xa0, 0x11, 0x00, 0x00, 0x01, 0x00, 0x00, 0x00
        /* <DEDUP_REMOVED lines=333> */
        /*16ac*/ 	.byte	0x50, 0x7a, 0x01, 0x00, 0x01, 0x00, 0x00, 0x00, 0x60, 0x7a, 0x01, 0x00


	//----- nvinfo : EIATTR_INT_WARP_WIDE_INSTR_OFFSETS
	.align		4
.L_73:
        /*16b8*/ 	.byte	0x04, 0x31
        /*16ba*/ 	.short	(.L_75 - .L_74)


	//   ....[0]....
.L_74:
        /*16bc*/ 	.word	0x00003060


	//   ....[1]....
        /*16c0*/ 	.word	0x00003380


	//   ....[2]....
        /*16c4*/ 	.word	0x00007560


	//   ....[3]....
        /*16c8*/ 	.word	0x00007eb0


	//   ....[4]....
        /*16cc*/ 	.word	0x00013490


	//   ....[5]....
        /*16d0*/ 	.word	0x0001e1f0


	//   ....[6]....
        /*16d4*/ 	.word	0x0001e240


	//----- nvinfo : EIATTR_COOP_GROUP_MASK_REGIDS
	.align		4
.L_75:
        /*16d8*/ 	.byte	0x04, 0x29
        /*16da*/ 	.short	(.L_77 - .L_76)


	//   ....[0]....
.L_76:
        /*16dc*/ 	.word	0xffffffff


	//   ....[1]....
        /*16e0*/ 	.word	0xffffffff


	//   ....[2]....
        /*16e4*/ 	.word	0xffffffff


	//   ....[3]....
        /*16e8*/ 	.word	0xffffffff


	//----- nvinfo : EIATTR_COOP_GROUP_INSTR_OFFSETS
	.align		4
.L_77:
        /*16ec*/ 	.byte	0x04, 0x28
        /*16ee*/ 	.short	(.L_79 - .L_78)


	//   ....[0]....
.L_78:
        /*16f0*/ 	.word	0x00000060


	//   ....[1]....
        /*16f4*/ 	.word	0x00000320


	//   ....[2]....
        /*16f8*/ 	.word	0x0001e080


	//   ....[3]....
        /*16fc*/ 	.word	0x0001e2f0


	//----- nvinfo : EIATTR_VRC_CTA_INIT_COUNT
	.align		4
.L_79:
        /*1700*/ 	.byte	0x02, 0x4a
        /*1702*/ 	.byte	0x80
	.zero		1


	//----- nvinfo : EIATTR_MBARRIER_INSTR_OFFSETS
	.align		4
        /*1704*/ 	.byte	0x04, 0x39
        /*1706*/ 	.short	(.L_81 - .L_80)


	//   ....[0]....
.L_80:
        /*1708*/ 	.word	0x000044f0
        /*170c*/ 	.word	0x000000ff
        /*1710*/ 	.word	0x00000000
        /*1714*/ 	.short	0x0100
        /*1716*/ 	.byte	0x0a
	.zero		1


	//   ....[1]....
        /*1718*/ 	.word	0x000075b0
        /*171c*/ 	.word	0x000000ff
        /*1720*/ 	.word	0x00020008
        /*1724*/ 	.short	0x0100
        /*1726*/ 	.byte	0x07
	.zero		1


	//   ....[2]....
        /*1728*/ 	.word	0x00008630
        /*172c*/ 	.word	0x000000ff
        /*1730*/ 	.word	0x00010000
        /*1734*/ 	.short	0x0100
        /*1736*/ 	.byte	0x07
	.zero		1


	//   ....[3]....
        /*1738*/ 	.word	0x000089e0
        /*173c*/ 	.word	0x000000ff
        /*1740*/ 	.word	0x00010000
        /*1744*/ 	.short	0x010a
        /*1746*/ 	.byte	0x07
	.zero		1


	//   ....[4]....
        /*1748*/ 	.word	0x00008ac0
        /*174c*/ 	.word	0x000000ff
        /*1750*/ 	.word	0x00010000
        /*1754*/ 	.short	0x0108
        /*1756*/ 	.byte	0x07
	.zero		1


	//   ....[5]....
        /*1758*/ 	.word	0x00013bd0
        /*175c*/ 	.word	0x000000ff
        /*1760*/ 	.word	0x00020010
        /*1764*/ 	.short	0x0100
        /*1766*/ 	.byte	0x07
	.zero		1


	//   ....[6]....
        /*1768*/ 	.word	0x00013dd0
        /*176c*/ 	.word	0x000000ff
        /*1770*/ 	.word	0x00020010
        /*1774*/ 	.short	0x010a
        /*1776*/ 	.byte	0x07
	.zero		1


	//   ....[7]....
        /*1778*/ 	.word	0x00013e20
        /*177c*/ 	.word	0x000000ff
        /*1780*/ 	.word	0x00020010
        /*1784*/ 	.short	0x0108
        /*1786*/ 	.byte	0x07
	.zero		1


	//   ....[8]....
        /*1788*/ 	.word	0x00013e70
        /*178c*/ 	.word	0x000000ff
        /*1790*/ 	.word	0x00000000
        /*1794*/ 	.short	0x010a
        /*1796*/ 	.byte	0x0a
	.zero		1


	//   ....[9]....
        /*1798*/ 	.word	0x00019980
        /*179c*/ 	.word	0x000000ff
        /*17a0*/ 	.word	0x00000000
        /*17a4*/ 	.short	0x010a
        /*17a6*/ 	.byte	0x0a
	.zero		1


	//   ....[10]....
        /*17a8*/ 	.word	0x00019aa0
        /*17ac*/ 	.word	0x000000ff
        /*17b0*/ 	.word	0x00020000
        /*17b4*/ 	.short	0x0108
        /*17b6*/ 	.byte	0x07
	.zero		1


	//   ....[11]....
        /*17b8*/ 	.word	0x0001a620
        /*17bc*/ 	.word	0x000000ff
        /*17c0*/ 	.word	0x00020008
        /*17c4*/ 	.short	0x0108
        /*17c6*/ 	.byte	0x07
	.zero		1


	//   ....[12]....
        /*17c8*/ 	.word	0x0001e310
        /*17cc*/ 	.word	0x000000ff
        /*17d0*/ 	.word	0x00010000
        /*17d4*/ 	.short	0x010a
        /*17d6*/ 	.byte	0x07
	.zero		1


	//   ....[13]....
        /*17d8*/ 	.word	0x0001e340
        /*17dc*/ 	.word	0x000000ff
        /*17e0*/ 	.word	0x00020010
        /*17e4*/ 	.short	0x010a
        /*17e6*/ 	.byte	0x07
	.zero		1


	//   ....[14]....
        /*17e8*/ 	.word	0x0001e370
        /*17ec*/ 	.word	0x000000ff
        /*17f0*/ 	.word	0x00000000
        /*17f4*/ 	.short	0x010a
        /*17f6*/ 	.byte	0x0a
	.zero		1


	//   ....[15]....
        /*17f8*/ 	.word	0x0001e3a0
        /*17fc*/ 	.word	0x000000ff
        /*1800*/ 	.word	0x00000000
        /*1804*/ 	.short	0x010a
        /*1806*/ 	.byte	0x0a
	.zero		1


	//----- nvinfo : EIATTR_NUM_MBARRIERS
	.align		4
.L_81:
        /*1808*/ 	.byte	0x03, 0x38
        /*180a*/ 	.short	0xffff


	//----- nvinfo : EIATTR_EXIT_INSTR_OFFSETS
	.align		4
        /*180c*/ 	.byte	0x04, 0x1c
        /*180e*/ 	.short	(.L_83 - .L_82)


	//   ....[0]....
.L_82:
        /*1810*/ 	.word	0x0001e300


	//----- nvinfo : EIATTR_REQNTID
	.align		4
.L_83:
        /*1814*/ 	.byte	0x04, 0x10
        /*1816*/ 	.short	(.L_85 - .L_84)
.L_84:
        /*1818*/ 	.word	0x00000080
        /*181c*/ 	.word	0x00000001
        /*1820*/ 	.word	0x00000001


	//----- nvinfo : EIATTR_CRS_STACK_SIZE
	.align		4
.L_85:
        /*1824*/ 	.byte	0x04, 0x1e
        /*1826*/ 	.short	(.L_87 - .L_86)
.L_86:
        /*1828*/ 	.word	0x00000000


	//----- nvinfo : EIATTR_CBANK_PARAM_SIZE
	.align		4
.L_87:
        /*182c*/ 	.byte	0x03, 0x19
        /*182e*/ 	.short	0x0088


	//----- nvinfo : EIATTR_PARAM_CBANK
	.align		4
        /*1830*/ 	.byte	0x04, 0x0a
        /*1832*/ 	.short	(.L_89 - .L_88)
	.align		4
.L_88:
        /*1834*/ 	.word	index@(.nv.constant0.attn_fwd)
        /*1838*/ 	.short	0x0380
        /*183a*/ 	.short	0x0088


	//----- nvinfo : EIATTR_SW_WAR
	.align		4
.L_89:
        /*183c*/ 	.byte	0x04, 0x36
        /*183e*/ 	.short	(.L_91 - .L_90)
.L_90:
        /*1840*/ 	.word	0x00000008
.L_91:


//--------------------- .nv.compat                --------------------------
	.section	.nv.compat,"",@"SHT_CUDA_COMPAT_INFO"
	.align	4
        /*0000*/ 	.byte	0x02, 0x02, 0x02, 0x00, 0x02, 0x05, 0x05, 0x00, 0x02, 0x03, 0x00, 0x00, 0x02, 0x06, 0x01, 0x00


//--------------------- .nv.callgraph             --------------------------
	.section	.nv.callgraph,"",@"SHT_CUDA_CALLGRAPH"
	.align	4
	.sectionentsize	8
	.align		4
        /*0000*/ 	.word	0x00000000
	.align		4
        /*0004*/ 	.word	0xffffffff
	.align		4
        /*0008*/ 	.word	0x00000000
	.align		4
        /*000c*/ 	.word	0xfffffffe
	.align		4
        /*0010*/ 	.word	0x00000000
	.align		4
        /*0014*/ 	.word	0xfffffffd
	.align		4
        /*0018*/ 	.word	0x00000000
	.align		4
        /*001c*/ 	.word	0xfffffffc


//--------------------- .nv.constant4             --------------------------
	.section	.nv.constant4,"a",@progbits
	.align	8
	.align		8
.nv.constant4:
        /*0000*/ 	.dword	_$_str


//--------------------- .text.attn_fwd            --------------------------
	.section	.text.attn_fwd,"ax",@progbits
	.align	128
        .global         attn_fwd
        .type           attn_fwd,@function
        .size           attn_fwd,(.L_x_28 - attn_fwd)
        .other          attn_fwd,@"STO_CUDA_ENTRY STV_DEFAULT"
attn_fwd:
.text.attn_fwd:
[----:B------:R-:W0:Y:S01]  /*0000*/  LDC R1, c[0x0][0x37c] ;  /* 0x0000df00ff017b82 */ /* 0x000e220000000800 */
[----:B------:R-:W1:Y:S01]  /*0010*/  S2R R0, SR_TID.X ;  /* 0x0000000000007919 */ /* 0x000e620000002100 */
[----:B0-----:R-:W-:Y:S02]  /*0020*/  IADD3 R1, PT, PT, R1, -0x850, RZ ;  /* 0xfffff7b001017810 */ /* 0x001fe40007ffe0ff */
[----:B-1----:R-:W-:-:S13]  /*0030*/  ISETP.GE.U32.AND P0, PT, R0, 0x20, PT ;  /* 0x000000200000780c */ /* 0x002fda0003f06070 */
[----:B------:R-:W-:Y:S05]  /*0040*/  @P0 BRA `(.L_x_0) ;  /* 0x0000000000b80947 */ /* 0x000fea0003800000 */
[----:B------:R-:W0:Y:S01]  /*0050*/  S2UR UR6, SR_CgaCtaId ;  /* 0x00000000000679c3 */ /* 0x000e220000008800 */
[----:B------:R-:W-:Y:S01]  /*0060*/  NOP ;  /* 0x0000000000007918 */ /* 0x000fe20000000000 */
[----:B------:R-:W-:Y:S02]  /*0070*/  UMOV UR4, 0x40 ;  /* 0x0000004000047882 */ /* 0x000fe40000000000 */
[----:B0-----:R-:W-:-:S09]  /*0080*/  ULEA UR4, UR6, UR4, 0x18 ;  /* 0x0000000406047291 */ /* 0x001fd2000f8ec0ff */
[----:B------:R-:W0:Y:S01]  /*0090*/  LDS.U8 R0, [UR4] ;  /* 0x00000004ff007984 */ /* 0x000e220008000000 */
[----:B------:R-:W-:Y:S02]  /*00a0*/  UMOV UR4, 0x400 ;  /* 0x0000040000047882 */ /* 0x000fe40000000000 */
[----:B------:R-:W-:Y:S01]  /*00b0*/  ULEA UR4, UR6, UR4, 0x18 ;  /* 0x0000000406047291 */ /* 0x000fe2000f8ec0ff */
[----:B0-----:R-:W-:-:S13]  /*00c0*/  ISETP.NE.AND P1, PT, R0, RZ, PT ;  /* 0x000000ff0000720c */ /* 0x001fda0003f25270 */
[----:B------:R-:W-:Y:S05]  /*00d0*/  @P1 BRA `(.L_x_1) ;  /* 0x00000000007c1947 */ /* 0x000fea0003800000 */
[----:B------:R-:W-:-:S13]  /*00e0*/  ELECT P1, URZ, PT ;  /* 0x0000000000ff782f */ /* 0x000fda0003820000 */
[----:B------:R-:W-:Y:S05]  /*00f0*/  @!P1 BRA `(.L_x_2) ;  /* 0x0000000000849947 */ /* 0x000fea0003800000 */
[----:B------:R-:W-:Y:S01]  /*0100*/  UMOV UR5, 0x10 ;  /* 0x0000001000057882 */ /* 0x000fe20000000000 */
[----:B------:R-:W-:Y:S01]  /*0110*/  HFMA2 R4, -RZ, RZ, 0, 5.9604644775390625e-08 ;  /* 0x00000001ff047431 */ /* 0x000fe200000001ff */
[----:B------:R-:W-:-:S03]  /*0120*/  MOV R5, 0xffff ;  /* 0x0000ffff00057802 */ /* 0x000fc60000000f00 */
[----:B------:R-:W-:Y:S04]  /*0130*/  DEPBAR.LE SB0, 0x36 ;  /* 0x00008d800000791a */ /* 0x000fe80000000000 */
[----:B------:R-:W0:Y:S02]  /*0140*/  UTCATOMSWS.FIND_AND_SET.ALIGN UP0, UR5, UR5 ;  /* 0x00000005000575e3 */ /* 0x000e240008000800 */
[----:B0-----:R-:W-:-:S04]  /*0150*/  PLOP3.LUT P1, PT, PT, PT, UP0, 0x80, 0x8 ;  /* 0x000000000008781c */ /* 0x001fc80003f2f008 */
[----:B------:R-:W-:-:S04]  /*0160*/  SEL R0, RZ, 0xffffffff, !P1 ;  /* 0xffffffffff007807 */ /* 0x000fc80004800000 */
[----:B------:R-:W-:Y:S02]  /*0170*/  ISETP.NE.AND P1, PT, R0, RZ, PT ;  /* 0x000000ff0000720c */ /* 0x000fe40003f25270 */
[----:B------:R-:W-:-:S11]  /*0180*/  MOV R0, UR5 ;  /* 0x0000000500007c02 */ /* 0x000fd60008000f00 */
[----:B------:R-:W-:Y:S05]  /*0190*/  @P1 BRA `(.L_x_3) ;  /* 0x0000000000241947 */ /* 0x000fea0003800000 */
.L_x_4:
[----:B------:R-:W-:Y:S05]  /*01a0*/  NANOSLEEP 0x64 ;  /* 0x000000640000795d */ /* 0x000fea0003800000 */
[----:B------:R-:W-:-:S05]  /*01b0*/  UMOV UR5, 0x10 ;  /* 0x0000001000057882 */ /* 0x000fca0000000000 */
[----:B------:R-:W-:Y:S04]  /*01c0*/  DEPBAR.LE SB0, 0x36 ;  /* 0x00008d800000791a */ /* 0x000fe80000000000 */
[----:B------:R-:W0:Y:S02]  /*01d0*/  UTCATOMSWS.FIND_AND_SET.ALIGN UP0, UR5, UR5 ;  /* 0x00000005000575e3 */ /* 0x000e240008000800 */
[----:B0-----:R-:W-:-:S04]  /*01e0*/  PLOP3.LUT P1, PT, PT, PT, UP0, 0x80, 0x8 ;  /* 0x000000000008781c */ /* 0x001fc80003f2f008 */
[----:B------:R-:W-:-:S04]  /*01f0*/  SEL R0, RZ, 0xffffffff, !P1 ;  /* 0xffffffffff007807 */ /* 0x000fc80004800000 */
[----:B------:R-:W-:Y:S02]  /*0200*/  ISETP.NE.AND P1, PT, R0, RZ, PT ;  /* 0x000000ff0000720c */ /* 0x000fe40003f25270 */
[----:B------:R-:W-:-:S11]  /*0210*/  MOV R0, UR5 ;  /* 0x0000000500007c02 */ /* 0x000fd60008000f00 */
[----:B------:R-:W-:Y:S05]  /*0220*/  @!P1 BRA `(.L_x_4) ;  /* 0xfffffffc00dc9947 */ /* 0x000fea000383ffff */
.L_x_3:
[----:B------:R-:W-:Y:S01]  /*0230*/  IADD3 R3, PT, PT, R0, 0x10, RZ ;  /* 0x0000001000037810 */ /* 0x000fe20007ffe0ff */
[----:B------:R-:W-:Y:S01]  /*0240*/  UMOV UR5, 0x50 ;  /* 0x0000005000057882 */ /* 0x000fe20000000000 */
[----:B------:R-:W-:Y:S01]  /*0250*/  SHF.L.U32 R2, R5, R0, RZ ;  /* 0x0000000005027219 */ /* 0x000fe200000006ff */
[----:B------:R-:W-:Y:S01]  /*0260*/  ULEA UR5, UR6, UR5, 0x18 ;  /* 0x0000000506057291 */ /* 0x000fe2000f8ec0ff */
[----:B------:R-:W-:Y:S02]  /*0270*/  SHF.L.U32 R3, R4, R3, RZ ;  /* 0x0000000304037219 */ /* 0x000fe400000006ff */
[----:B------:R-:W-:Y:S02]  /*0280*/  SHF.L.U32 R0, R0, 0x5, RZ ;  /* 0x0000000500007819 */ /* 0x000fe400000006ff */
[----:B------:R-:W-:-:S05]  /*0290*/  LOP3.LUT R2, R3, R2, RZ, 0xfc, !PT ;  /* 0x0000000203027212 */ /* 0x000fca00078efcff */
[----:B------:R0:W-:Y:S04]  /*02a0*/  ATOMS.OR RZ, [UR5], R2 ;  /* 0x00000002ffff798c */ /* 0x0001e8000b000005 */
[----:B------:R0:W-:Y:S01]  /*02b0*/  STS [UR4], R0 ;  /* 0x00000000ff007988 */ /* 0x0001e20008000804 */
[----:B------:R-:W-:Y:S05]  /*02c0*/  BRA `(.L_x_2) ;  /* 0x0000000000107947 */ /* 0x000fea0003800000 */
.L_x_1:
[----:B------:R-:W-:Y:S02]  /*02d0*/  MOV R0, 0xffffffff ;  /* 0xffffffff00007802 */ /* 0x000fe40000000f00 */
[----:B------:R-:W-:-:S03]  /*02e0*/  MOV R2, 0x310 ;  /* 0x0000031000027802 */ /* 0x000fc60000000f00 */
[----:B------:R0:W-:Y:S04]  /*02f0*/  STS [UR4], R0 ;  /* 0x00000000ff007988 */ /* 0x0001e80008000804 */
[----:B0-----:R-:W-:Y:S05]  /*0300*/  CALL.REL.NOINC `($__internal_1_$__cuda_sm10x_tcgen05_guardrail_trap_phase_invalid_during_alloc) ;  /* 0x000001e0003c7944 */ /* 0x001fea0003c00000 */
.L_x_2:
[----:B------:R-:W-:Y:S05]  /*0310*/  WARPSYNC.ALL ;  /* 0x0000000000007948 */ /* 0x000fea0003800000 */
[----:B------:R-:W-:Y:S01]  /*0320*/  NOP ;  /* 0x0000000000007918 */ /* 0x000fe20000000000 */
.L_x_0:
[----:B0-----:R-:W0:Y:S01]  /*0330*/  S2R R2, SR_TID.X ;  /* 0x0000000000027919 */ /* 0x001e220000002100 */
[----:B------:R-:W1:Y:S01]  /*0340*/  S2UR UR10, SR_CTAID.Y ;  /* 0x00000000000a79c3 */ /* 0x000e620000002600 */
[----:B------:R-:W1:Y:S01]  /*0350*/  LDCU.64 UR8, c[0x0][0x3b0] ;  /* 0x00007600ff0877ac */ /* 0x000e620008000a00 */
[----:B------:R-:W2:Y:S01]  /*0360*/  S2R R0, SR_CTAID.X ;  /* 0x0000000000007919 */ /* 0x000ea20000002500 */
[----:B------:R-:W3:Y:S05]  /*0370*/  LDCU.64 UR4, c[0x0][0x3b0] ;  /* 0x00007600ff0477ac */ /* 0x000eea0008000a00 */
[----:B------:R-:W4:Y:S01]  /*0380*/  S2UR UR6, SR_CgaCtaId ;  /* 0x00000000000679c3 */ /* 0x000f220000008800 */
[----:B------:R-:W-:Y:S01]  /*0390*/  UMOV UR7, 0x400 ;  /* 0x0000040000077882 */ /* 0x000fe20000000000 */
[----:B------:R-:W0:Y:S06]  /*03a0*/  LDCU.64 UR18, c[0x0][0x358] ;  /* 0x00006b00ff1277ac */ /* 0x000e2c0008000a00 */
[----:B------:R-:W5:Y:S08]  /*03b0*/  LDC.64 R6, c[0x0][0x380] ;  /* 0x0000e000ff067b82 */ /* 0x000f700000000a00 */
[----:B------:R-:W5:Y:S01]  /*03c0*/  LDC.64 R250, c[0x0][0x380] ;  /* 0x0000e000fffa7b82 */ /* 0x000f620000000a00 */
[----:B-1----:R-:W-:-:S02]  /*03d0*/  UIMAD UR8, UR10, UR8, URZ ;  /* 0x000000080a0872a4 */ /* 0x002fc4000f8e02ff */
[----:B---3--:R-:W-:Y:S01]  /*03e0*/  UIMAD UR4, UR10, UR4, URZ ;  /* 0x000000040a0472a4 */ /* 0x008fe2000f8e02ff */
[----:B0-----:R-:W-:-:S03]  /*03f0*/  LOP3.LUT R2, R2, 0x7f, RZ, 0xc0, !PT ;  /* 0x0000007f02027812 */ /* 0x001fc600078ec0ff */
[----:B------:R-:W-:Y:S02]  /*0400*/  USHF.L.U32 UR10, UR4, 0x1, URZ ;  /* 0x00000001040a7899 */ /* 0x000fe400080006ff */
[----:B----4-:R-:W-:Y:S01]  /*0410*/  ULEA UR7, UR6, UR7, 0x18 ;  /* 0x0000000706077291 */ /* 0x010fe2000f8ec0ff */
[----:B------:R-:W-:Y:S01]  /*0420*/  BAR.SYNC.DEFER_BLOCKING 0x0 ;  /* 0x0000000000007b1d */ /* 0x000fe20000010000 */
[----:B--2---:R-:W-:-:S07]  /*0430*/  LEA R2, R0, R2, 0x7 ;  /* 0x0000000200027211 */ /* 0x004fce00078e38ff */
[----:B------:R-:W0:Y:S01]  /*0440*/  LDC R0, c[0x0][0x3b8] ;  /* 0x0000ee00ff007b82 */ /* 0x000e220000000800 */
[C---:B------:R-:W-:Y:S01]  /*0450*/  IMAD R4, R2.reuse, UR9, RZ ;  /* 0x0000000902047c24 */ /* 0x040fe2000f8e02ff */
[----:B------:R-:W-:Y:S01]  /*0460*/  USHF.L.U32 UR9, UR8, 0x1, URZ ;  /* 0x0000000108097899 */ /* 0x000fe200080006ff */
[----:B------:R-:W-:Y:S01]  /*0470*/  IMAD R3, R2, UR5, RZ ;  /* 0x0000000502037c24 */ /* 0x000fe2000f8e02ff */
[----:B------:R-:W-:Y:S02]  /*0480*/  UIMAD.WIDE UR4, UR4, 0x2, URZ ;  /* 0x00000002040478a5 */ /* 0x000fe4000f8e02ff */
[----:B------:R-:W-:-:S04]  /*0490*/  SHF.L.U32 R5, R4, 0x1, RZ ;  /* 0x0000000104057819 */ /* 0x000fc800000006ff */
[----:B-----5:R-:W-:Y:S01]  /*04a0*/  IADD3 R2, P4, P3, R5, UR9, R6 ;  /* 0x0000000905027c10 */ /* 0x020fe2000fb9e006 */
[----:B------:R-:W-:Y:S01]  /*04b0*/  UIMAD.WIDE UR8, UR8, 0x2, URZ ;  /* 0x00000002080878a5 */ /* 0x000fe2000f8e02ff */
[----:B------:R-:W-:Y:S01]  /*04c0*/  SHF.L.U32 R5, R3, 0x1, RZ ;  /* 0x0000000103057819 */ /* 0x000fe200000006ff */
[----:B------:R-:W-:-:S03]  /*04d0*/  IMAD.HI R6, R4, 0x2, RZ ;  /* 0x0000000204067827 */ /* 0x000fc600078e02ff */
[----:B------:R-:W-:Y:S01]  /*04e0*/  IADD3 R250, P1, P2, R5, UR10, R250 ;  /* 0x0000000a05fa7c10 */ /* 0x000fe2000fa3e0fa */
[----:B------:R-:W-:Y:S01]  /*04f0*/  IMAD.HI R4, R3, 0x2, RZ ;  /* 0x0000000203047827 */ /* 0x000fe200078e02ff */
[----:B------:R-:W1:Y:S01]  /*0500*/  LDS R252, [UR7] ;  /* 0x00000007fffc7984 */ /* 0x000e620008000800 */
[----:B------:R-:W-:-:S03]  /*0510*/  IADD3.X R3, PT, PT, R6, UR9, R7, P4, P3 ;  /* 0x0000000906037c10 */ /* 0x000fc6000a7e6407 */
[----:B------:R-:W-:Y:S02]  /*0520*/  IADD3.X R251, PT, PT, R4, UR5, R251, P1, P2 ;  /* 0x0000000504fb7c10 */ /* 0x000fe40008fe44fb */
[----:B0-----:R-:W-:Y:S01]  /*0530*/  SHF.L.U32 R14, R0, 0x3, RZ ;  /* 0x00000003000e7819 */ /* 0x001fe200000006ff */
[----:B------:R-:W-:Y:S06]  /*0540*/  BAR.SYNC.DEFER_BLOCKING 0x0 ;  /* 0x0000000000007b1d */ /* 0x000fec0000010000 */
[----:B------:R-:W-:Y:S05]  /*0550*/  @P0 BRA `(.L_x_5) ;  /* 0x0000000000180947 */ /* 0x000fea0003800000 */
[----:B------:R-:W-:Y:S01]  /*0560*/  ELECT P1, URZ, PT ;  /* 0x0000000000ff782f */ /* 0x000fe20003820000 */
[----:B------:R-:W-:Y:S01]  /*0570*/  HFMA2 R4, -RZ, RZ, 0, 5.9604644775390625e-08 ;  /* 0x00000001ff047431 */ /* 0x000fe200000001ff */
[----:B------:R-:W-:Y:S01]  /*0580*/  UMOV UR4, 0x40 ;  /* 0x0000004000047882 */ /* 0x000fe20000000000 */
[----:B------:R-:W-:Y:S01]  /*0590*/  UVIRTCOUNT.DEALLOC.SMPOOL 0x80 ;  /* 0x000000800000784c */ /* 0x000fe20000000000 */
[----:B------:R-:W-:-:S09]  /*05a0*/  ULEA UR4, UR6, UR4, 0x18 ;  /* 0x0000000406047291 */ /* 0x000fd2000f8ec0ff */
[----:B------:R0:W-:Y:S03]  /*05b0*/  @P1 STS.U8 [UR4], R4 ;  /* 0x00000004ff001988 */ /* 0x0001e60008000004 */
.L_x_5:
[----:B------:R2:W3:Y:S01]  /*05c0*/  LDG.E.U16 R2, desc[UR18][R2.64] ;  /* 0x0000001202027981 */ /* 0x0004e2000c1e1500 */
[C---:B------:R-:W-:Y:S01]  /*05d0*/  IMAD R11, R0.reuse, 0xb0, RZ ;  /* 0x000000b0000b7824 */ /* 0x040fe200078e02ff */
[C---:B------:R-:W-:Y:S01]  /*05e0*/  SHF.L.U32 R16, R0.reuse, 0x4, RZ ;  /* 0x0000000400107819 */ /* 0x040fe200000006ff */
[C---:B------:R-:W-:Y:S01]  /*05f0*/  IMAD R9, R0.reuse, 0x12, RZ ;  /* 0x0000001200097824 */ /* 0x040fe200078e02ff */
[CC--:B------:R-:W-:Y:S01]  /*0600*/  LEA R10, P4, R0.reuse, R250.reuse, 0x5 ;  /* 0x000000fa000a7211 */ /* 0x0c0fe200078828ff */
[C---:B------:R-:W-:Y:S01]  /*0610*/  IMAD R7, R0.reuse, 0x90, RZ ;  /* 0x0000009000077824 */ /* 0x040fe200078e02ff */
[C---:B------:R-:W-:Y:S01]  /*0620*/  SHF.L.U32 R18, R0.reuse, 0x5, RZ ;  /* 0x0000000500127819 */ /* 0x040fe200000006ff */
[C---:B------:R-:W-:Y:S01]  /*0630*/  IMAD R21, R0.reuse, 0x24, RZ ;  /* 0x0000002400157824 */ /* 0x040fe200078e02ff */
[CC--:B------:R-:W-:Y:S01]  /*0640*/  LEA R12, P1, R0.reuse, R250.reuse, 0x6 ;  /* 0x000000fa000c7211 */ /* 0x0c0fe200078230ff */
[C---:B------:R-:W-:Y:S01]  /*0650*/  IMAD R19, R0.reuse, 0xc0, RZ ;  /* 0x000000c000137824 */ /* 0x040fe200078e02ff */
[CC--:B------:R-:W-:Y:S01]  /*0660*/  LEA R6, P5, R0.reuse, R250.reuse, 0x4 ;  /* 0x000000fa00067211 */ /* 0x0c0fe200078a20ff */
[C---:B------:R-:W-:Y:S01]  /*0670*/  IMAD R5, R0.reuse, 0xa, RZ ;  /* 0x0000000a00057824 */ /* 0x040fe200078e02ff */
[----:B------:R-:W-:Y:S01]  /*0680*/  IADD3 R8, P6, PT, R11, R250, RZ ;  /* 0x000000fa0b087210 */ /* 0x000fe20007fde0ff */
[----:B------:R-:W-:Y:S01]  /*0690*/  IMAD R25, R0, 0x48, RZ ;  /* 0x0000004800197824 */ /* 0x000fe200078e02ff */
[-C--:B------:R-:W-:Y:S01]  /*06a0*/  LEA.HI.X.SX32 R11, R16, R251.reuse, 0x1, P4 ;  /* 0x000000fb100b7211 */ /* 0x080fe200020f0eff */
[C---:B--2---:R-:W-:Y:S01]  /*06b0*/  IMAD R3, R0.reuse, 0xa0, RZ ;  /* 0x000000a000037824 */ /* 0x044fe200078e02ff */
[C---:B------:R-:W-:Y:S01]  /*06c0*/  LEA R22, R0.reuse, R0, 0x3 ;  /* 0x0000000000167211 */ /* 0x040fe200078e18ff */
[C---:B------:R-:W-:Y:S01]  /*06d0*/  IMAD R37, R0.reuse, 0x50, RZ ;  /* 0x0000005000257824 */ /* 0x040fe200078e02ff */
[-C--:B------:R-:W-:Y:S01]  /*06e0*/  IADD3 R16, P4, PT, R9, R250.reuse, RZ ;  /* 0x000000fa09107210 */ /* 0x080fe20007f9e0ff */
[----:B------:R-:W-:Y:S01]  /*06f0*/  IMAD R23, R0, 0x14, RZ ;  /* 0x0000001400177824 */ /* 0x000fe200078e02ff */
[-C--:B------:R-:W-:Y:S01]  /*0700*/  LEA.HI.X.SX32 R13, R18, R251.reuse, 0x1, P1 ;  /* 0x000000fb120d7211 */ /* 0x080fe200008f0eff */
[C---:B------:R-:W-:Y:S01]  /*0710*/  IMAD R31, R0.reuse, 0x28, RZ ;  /* 0x00000028001f7824 */ /* 0x040fe200078e02ff */
[-C--:B------:R-:W-:Y:S01]  /*0720*/  IADD3 R18, P1, PT, R21, R250.reuse, RZ ;  /* 0x000000fa15127210 */ /* 0x080fe20007f3e0ff */
[C---:B------:R-:W-:Y:S01]  /*0730*/  IMAD R33, R0.reuse, 0x30, RZ ;  /* 0x0000003000217824 */ /* 0x040fe200078e02ff */
[C---:B------:R-:W-:Y:S01]  /*0740*/  SHF.L.U32 R20, R0.reuse, 0x6, RZ ;  /* 0x0000000600147819 */ /* 0x040fe200000006ff */
[----:B------:R-:W-:Y:S01]  /*0750*/  IMAD R41, R0, 0x60, RZ ;  /* 0x0000006000297824 */ /* 0x000fe200078e02ff */
[-C--:B------:R-:W-:Y:S01]  /*0760*/  LEA.HI.X.SX32 R17, R22, R251.reuse, 0x1, P4 ;  /* 0x000000fb16117211 */ /* 0x080fe200020f0eff */
[C---:B------:R-:W-:Y:S01]  /*0770*/  IMAD R122, R0.reuse, 0x18, RZ ;  /* 0x00000018007a7824 */ /* 0x040fe200078e02ff */
[----:B------:R-:W-:Y:S01]  /*0780*/  IADD3 R22, P4, PT, R19, R250, RZ ;  /* 0x000000fa13167210 */ /* 0x000fe20007f9e0ff */
[C---:B------:R-:W-:Y:S01]  /*0790*/  IMAD R39, R0.reuse, 0x82, RZ ;  /* 0x0000008200277824 */ /* 0x040fe200078e02ff */
[-C--:B------:R-:W-:Y:S01]  /*07a0*/  LEA.HI.X.SX32 R19, R9, R251.reuse, 0x1, P1 ;  /* 0x000000fb09137211 */ /* 0x080fe200008f0eff */
[C---:B------:R-:W-:Y:S01]  /*07b0*/  IMAD R29, R0.reuse, 0xd0, RZ ;  /* 0x000000d0001d7824 */ /* 0x040fe200078e02ff */
[C---:B------:R-:W-:Y:S01]  /*07c0*/  LEA R30, R0.reuse, R0, 0x2 ;  /* 0x00000000001e7211 */ /* 0x040fe200078e10ff */
[C---:B------:R-:W-:Y:S01]  /*07d0*/  IMAD R35, R0.reuse, 0x38, RZ ;  /* 0x0000003800237824 */ /* 0x040fe200078e02ff */
[-C--:B------:R-:W-:Y:S01]  /*07e0*/  IADD3 R24, P1, PT, R5, R250.reuse, RZ ;  /* 0x000000fa05187210 */ /* 0x080fe20007f3e0ff */
[C---:B------:R-:W-:Y:S01]  /*07f0*/  IMAD R43, R0.reuse, 0x70, RZ ;  /* 0x00000070002b7824 */ /* 0x040fe200078e02ff */
[----:B0-----:R-:W-:Y:S01]  /*0800*/  IADD3 R4, P3, PT, R3, R250, RZ ;  /* 0x000000fa03047210 */ /* 0x001fe20007f7e0ff */
[C---:B------:R-:W-:Y:S01]  /*0810*/  IMAD R45, R0.reuse, 0xe0, RZ ;  /* 0x000000e0002d7824 */ /* 0x040fe200078e02ff */
[CC--:B------:R-:W-:Y:S01]  /*0820*/  LEA R74, R0.reuse, R0.reuse, 0x4 ;  /* 0x00000000004a7211 */ /* 0x0c0fe200078e20ff */
[C---:B------:R-:W-:Y:S01]  /*0830*/  IMAD R124, R0.reuse, 0x58, RZ ;  /* 0x00000058007c7824 */ /* 0x040fe200078e02ff */
[C---:B------:R-:W-:Y:S01]  /*0840*/  SHF.L.U32 R90, R0.reuse, 0x1, RZ ;  /* 0x00000001005a7819 */ /* 0x040fe200000006ff */
[C---:B------:R-:W-:Y:S01]  /*0850*/  IMAD R170, R0.reuse, 0x1c, RZ ;  /* 0x0000001c00aa7824 */ /* 0x040fe200078e02ff */
[CC--:B------:R-:W-:Y:S01]  /*0860*/  LEA R58, R0.reuse, R0.reuse, 0x6 ;  /* 0x00000000003a7211 */ /* 0x0c0fe200078e30ff */
[----:B------:R-:W-:Y:S01]  /*0870*/  IMAD R47, R0, 0xf0, RZ ;  /* 0x000000f0002f7824 */ /* 0x000fe200078e02ff */
[----:B------:R-:W-:Y:S01]  /*0880*/  LEA.HI.X.SX32 R9, R124, R251, 0x1, P6 ;  /* 0x000000fb7c097211 */ /* 0x000fe200030f0eff */
[C---:B------:R-:W-:Y:S01]  /*0890*/  IMAD R51, R0.reuse, 0xa2, RZ ;  /* 0x000000a200337824 */ /* 0x040fe200078e02ff */
[C---:B------:R-:W-:Y:S01]  /*08a0*/  LEA R78, R0.reuse, R0, 0x5 ;  /* 0x00000000004e7211 */ /* 0x040fe200078e28ff */
[C---:B------:R-:W-:Y:S01]  /*08b0*/  IMAD R59, R0.reuse, 0xb2, RZ ;  /* 0x000000b2003b7824 */ /* 0x040fe200078e02ff */
[----:B------:R-:W-:Y:S01]  /*08c0*/  IADD3 R40, P6, PT, R47, R250, RZ ;  /* 0x000000fa2f287210 */ /* 0x000fe20007fde0ff */
[C---:B------:R-:W-:Y:S01]  /*08d0*/  IMAD R62, R0.reuse, 0x51, RZ ;  /* 0x00000051003e7824 */ /* 0x040fe200078e02ff */
[CC--:B------:R-:W-:Y:S01]  /*08e0*/  LEA R134, R0.reuse, R0.reuse, 0x1 ;  /* 0x0000000000867211 */ /* 0x0c0fe200078e08ff */
[C---:B------:R-:W-:Y:S01]  /*08f0*/  IMAD R61, R0.reuse, 0xc2, RZ ;  /* 0x000000c2003d7824 */ /* 0x040fe200078e02ff */
[C---:B------:R-:W-:Y:S01]  /*0900*/  SHF.L.U32 R160, R0.reuse, 0x2, RZ ;  /* 0x0000000200a07819 */ /* 0x040fe200000006ff */
[C---:B------:R-:W-:Y:S01]  /*0910*/  IMAD R53, R0.reuse, 0x68, RZ ;  /* 0x0000006800357824 */ /* 0x040fe200078e02ff */
[CC--:B------:R-:W-:Y:S01]  /*0920*/  LEA R179, R0.reuse, -R0.reuse, 0x3 ;  /* 0x8000000000b37211 */ /* 0x0c0fe200078e18ff */
[C---:B------:R-:W-:Y:S01]  /*0930*/  IMAD R126, R0.reuse, 0x78, RZ ;  /* 0x00000078007e7824 */ /* 0x040fe200078e02ff */
[CC--:B------:R-:W-:Y:S01]  /*0940*/  LEA R185, R0.reuse, -R0.reuse, 0x7 ;  /* 0x8000000000b97211 */ /* 0x0c0fe200078e38ff */
[C---:B------:R-:W-:Y:S01]  /*0950*/  IMAD R64, R0.reuse, 0x59, RZ ;  /* 0x0000005900407824 */ /* 0x040fe200078e02ff */
[CC--:B------:R-:W-:Y:S01]  /*0960*/  LEA R195, R0.reuse, -R0.reuse, 0x4 ;  /* 0x8000000000c37211 */ /* 0x0c0fe200078e20ff */
[C---:B------:R-:W-:Y:S01]  /*0970*/  IMAD R69, R0.reuse, 0xd2, RZ ;  /* 0x000000d200457824 */ /* 0x040fe200078e02ff */
[CC--:B------:R-:W-:Y:S01]  /*0980*/  LEA R211, R0.reuse, -R0.reuse, 0x5 ;  /* 0x8000000000d37211 */ /* 0x0c0fe200078e28ff */
[C---:B------:R-:W-:Y:S01]  /*0990*/  IMAD R55, R0.reuse, 0x84, RZ ;  /* 0x0000008400377824 */ /* 0x040fe200078e02ff */
[C---:B------:R-:W-:Y:S01]  /*09a0*/  LEA R237, R0.reuse, -R0, 0x6 ;  /* 0x8000000000ed7211 */ /* 0x040fe200078e30ff */
[C---:B------:R-:W-:Y:S01]  /*09b0*/  IMAD R66, R0.reuse, 0x61, RZ ;  /* 0x0000006100427824 */ /* 0x040fe200078e02ff */
[----:B------:R-:W2:Y:S01]  /*09c0*/  LDG.E.U16 R10, desc[UR18][R10.64] ;  /* 0x000000120a0a7981 */ /* 0x000ea2000c1e1500 */
[----:B------:R-:W-:-:S02]  /*09d0*/  IMAD R57, R0, 0x94, RZ ;  /* 0x0000009400397824 */ /* 0x000fc400078e02ff */
[C---:B------:R-:W-:Y:S01]  /*09e0*/  IMAD R68, R0.reuse, 0x69, RZ ;  /* 0x0000006900447824 */ /* 0x040fe200078e02ff */
[----:B------:R-:W4:Y:S01]  /*09f0*/  LDG.E.U16 R12, desc[UR18][R12.64] ;  /* 0x000000120c0c7981 */ /* 0x000f22000c1e1500 */
[C---:B------:R-:W-:Y:S02]  /*0a00*/  IMAD R101, R0.reuse, 0x22, RZ ;  /* 0x0000002200657824 */ /* 0x040fe400078e02ff */
[C---:B------:R-:W-:Y:S01]  /*0a10*/  IMAD R85, R0.reuse, 0x52, RZ ;  /* 0x0000005200557824 */ /* 0x040fe200078e02ff */
[----:B------:R-:W5:Y:S01]  /*0a20*/  LDG.E.U16 R8, desc[UR18][R8.64] ;  /* 0x0000001208087981 */ /* 0x000f62000c1e1500 */
[C---:B------:R-:W-:Y:S02]  /*0a30*/  IMAD R84, R0.reuse, 0x29, RZ ;  /* 0x0000002900547824 */ /* 0x040fe400078e02ff */
[C---:B------:R-:W-:Y:S01]  /*0a40*/  IMAD R109, R0.reuse, 0xb4, RZ ;  /* 0x000000b4006d7824 */ /* 0x040fe200078e02ff */
[----:B------:R-:W2:Y:S01]  /*0a50*/  LDG.E.U16 R16, desc[UR18][R16.64] ;  /* 0x0000001210107981 */ /* 0x000ea2000c1e1500 */
[----:B------:R-:W-:-:S02]  /*0a60*/  IMAD R71, R0, 0xe2, RZ ;  /* 0x000000e200477824 */ /* 0x000fc400078e02ff */
[C---:B------:R-:W-:Y:S01]  /*0a70*/  IMAD R70, R0.reuse, 0x71, RZ ;  /* 0x0000007100467824 */ /* 0x040fe200078e02ff */
[----:B------:R-:W2:Y:S01]  /*0a80*/  LDG.E.U16 R18, desc[UR18][R18.64] ;  /* 0x0000001212127981 */ /* 0x000ea2000c1e1500 */
[C---:B------:R-:W-:Y:S02]  /*0a90*/  IMAD R97, R0.reuse, 0x32, RZ ;  /* 0x0000003200617824 */ /* 0x040fe400078e02ff */
[C---:B------:R-:W-:Y:S02]  /*0aa0*/  IMAD R76, R0.reuse, 0x19, RZ ;  /* 0x00000019004c7824 */ /* 0x040fe400078e02ff */
[C---:B------:R-:W-:Y:S02]  /*0ab0*/  IMAD R89, R0.reuse, 0x62, RZ ;  /* 0x0000006200597824 */ /* 0x040fe400078e02ff */
[C---:B------:R-:W-:Y:S02]  /*0ac0*/  IMAD R80, R0.reuse, 0x31, RZ ;  /* 0x0000003100507824 */ /* 0x040fe400078e02ff */
[----:B------:R-:W-:-:S02]  /*0ad0*/  IMAD R83, R0, 0x1a, RZ ;  /* 0x0000001a00537824 */ /* 0x000fc400078e02ff */
[C---:B------:R-:W-:Y:S02]  /*0ae0*/  IMAD R81, R0.reuse, 0xa4, RZ ;  /* 0x000000a400517824 */ /* 0x040fe400078e02ff */
        /* <DEDUP_REMOVED lines=103> */
[C---:B------:R-:W-:Y:S01]  /*1160*/  IMAD R227, R0.reuse, 0x6e, RZ ;  /* 0x0000006e00e37824 */ /* 0x040fe200078e02ff */
[----:B---3--:R0:W-:Y:S01]  /*1170*/  STL [R1+0x10], R2 ;  /* 0x0000100201007387 */ /* 0x0081e20000100800 */
[C---:B------:R-:W-:Y:S02]  /*1180*/  IMAD R220, R0.reuse, 0xbc, RZ ;  /* 0x000000bc00dc7824 */ /* 0x040fe400078e02ff */
[C---:B------:R-:W-:Y:S01]  /*1190*/  IMAD R213, R0.reuse, 0x7d, RZ ;  /* 0x0000007d00d57824 */ /* 0x040fe200078e02ff */
[----:B------:R3:W-:Y:S01]  /*11a0*/  STL [R1+0x848], R109 ;  /* 0x0008486d01007387 */ /* 0x0007e20000100800 */
[----:B------:R-:W-:-:S02]  /*11b0*/  IMAD R235, R0, 0x37, RZ ;  /* 0x0000003700eb7824 */ /* 0x000fc400078e02ff */
[C---:B------:R-:W-:Y:S02]  /*11c0*/  IMAD R224, R0.reuse, 0xcc, RZ ;  /* 0x000000cc00e07824 */ /* 0x040fe400078e02ff */
[C---:B------:R-:W-:Y:S01]  /*11d0*/  IMAD R226, R0.reuse, 0xdc, RZ ;  /* 0x000000dc00e27824 */ /* 0x040fe200078e02ff */
[-C--:B0-----:R-:W-:Y:S01]  /*11e0*/  IADD3 R2, P2, PT, R7, R250.reuse, RZ ;  /* 0x000000fa07027210 */ /* 0x081fe20007f5e0ff */
[----:B------:R-:W-:Y:S01]  /*11f0*/  IMAD R230, R0, 0xec, RZ ;  /* 0x000000ec00e67824 */ /* 0x000fe200078e02ff */
[-C--:B------:R-:W-:Y:S01]  /*1200*/  LEA.HI.X.SX32 R7, R14, R251.reuse, 0x1, P5 ;  /* 0x000000fb0e077211 */ /* 0x080fe200028f0eff */
[C---:B------:R-:W-:Y:S01]  /*1210*/  IMAD R233, R0.reuse, 0x7e, RZ ;  /* 0x0000007e00e97824 */ /* 0x040fe200078e02ff */
[CC--:B------:R-:W-:Y:S01]  /*1220*/  LEA R14, P5, R0.reuse, R250.reuse, 0x7 ;  /* 0x000000fa000e7211 */ /* 0x0c0fe200078a38ff */
[C---:B------:R-:W-:Y:S01]  /*1230*/  IMAD R232, R0.reuse, 0xfc, RZ ;  /* 0x000000fc00e87824 */ /* 0x040fe200078e02ff */
[CC--:B------:R-:W-:Y:S01]  /*1240*/  LEA.HI.X.SX32 R3, R25.reuse, R251.reuse, 0x1, P2 ;  /* 0x000000fb19037211 */ /* 0x0c0fe200010f0eff */
[----:B------:R-:W-:Y:S01]  /*1250*/  IMAD R236, R0, 0x8e, RZ ;  /* 0x0000008e00ec7824 */ /* 0x000fe200078e02ff */
[-C--:B------:R-:W-:Y:S01]  /*1260*/  LEA.HI.X.SX32 R15, R20, R251.reuse, 0x1, P5 ;  /* 0x000000fb140f7211 */ /* 0x080fe200028f0eff */
[C---:B------:R-:W-:Y:S01]  /*1270*/  IMAD R243, R0.reuse, 0x47, RZ ;  /* 0x0000004700f37824 */ /* 0x040fe200078e02ff */
[-C--:B------:R-:W-:Y:S01]  /*1280*/  IADD3 R20, P5, PT, R25, R250.reuse, RZ ;  /* 0x000000fa19147210 */ /* 0x080fe20007fbe0ff */
[----:B------:R-:W-:Y:S01]  /*1290*/  IMAD R238, R0, 0x9e, RZ ;  /* 0x0000009e00ee7824 */ /* 0x000fe200078e02ff */
[-C--:B------:R-:W-:Y:S01]  /*12a0*/  LEA.HI.X.SX32 R25, R30, R251.reuse, 0x1, P1 ;  /* 0x000000fb1e197211 */ /* 0x080fe200008f0eff */
[C---:B------:R-:W-:Y:S01]  /*12b0*/  IMAD R242, R0.reuse, 0xae, RZ ;  /* 0x000000ae00f27824 */ /* 0x040fe200078e02ff */
[-C--:B------:R-:W-:Y:S01]  /*12c0*/  LEA.HI.X.SX32 R21, R21, R251.reuse, 0x1, P5 ;  /* 0x000000fb15157211 */ /* 0x080fe200028f0eff */
[C---:B------:R-:W-:Y:S01]  /*12d0*/  IMAD R244, R0.reuse, 0xbe, RZ ;  /* 0x000000be00f47824 */ /* 0x040fe200078e02ff */
[-C--:B------:R-:W-:Y:S01]  /*12e0*/  IADD3 R30, P1, PT, R37, R250.reuse, RZ ;  /* 0x000000fa251e7210 */ /* 0x080fe20007f3e0ff */
[C---:B------:R-:W-:Y:S01]  /*12f0*/  IMAD R246, R0.reuse, 0xce, RZ ;  /* 0x000000ce00f67824 */ /* 0x040fe200078e02ff */
[-C--:B------:R-:W-:Y:S01]  /*1300*/  IADD3 R26, P5, PT, R23, R250.reuse, RZ ;  /* 0x000000fa171a7210 */ /* 0x080fe20007fbe0ff */
[C---:B------:R-:W-:Y:S01]  /*1310*/  IMAD R248, R0.reuse, 0xde, RZ ;  /* 0x000000de00f87824 */ /* 0x040fe200078e02ff */
[CC--:B------:R-:W-:Y:S01]  /*1320*/  IADD3 R28, P2, PT, R31.reuse, R250.reuse, RZ ;  /* 0x000000fa1f1c7210 */ /* 0x0c0fe20007f5e0ff */
[C---:B------:R-:W-:Y:S01]  /*1330*/  IMAD R239, R0.reuse, 0xee, RZ ;  /* 0x000000ee00ef7824 */ /* 0x040fe200078e02ff */
[-C--:B------:R-:W-:Y:S01]  /*1340*/  LEA.HI.X.SX32 R31, R31, R251.reuse, 0x1, P1 ;  /* 0x000000fb1f1f7211 */ /* 0x080fe200008f0eff */
[----:B------:R-:W-:Y:S01]  /*1350*/  IMAD R249, R0, 0x6f, RZ ;  /* 0x0000006f00f97824 */ /* 0x000fe200078e02ff */
[-C--:B------:R-:W-:Y:S01]  /*1360*/  LEA.HI.X.SX32 R27, R5, R251.reuse, 0x1, P5 ;  /* 0x000000fb051b7211 */ /* 0x080fe200028f0eff */
[----:B------:R-:W2:Y:S01]  /*1370*/  LDG.E.U16 R2, desc[UR18][R2.64] ;  /* 0x0000001202027981 */ /* 0x000ea2000c1e1500 */
[-C--:B------:R-:W-:Y:S01]  /*1380*/  IADD3 R36, P1, PT, R33, R250.reuse, RZ ;  /* 0x000000fa21247210 */ /* 0x080fe20007f3e0ff */
[----:B------:R-:W0:Y:S01]  /*1390*/  S2UR UR11, SR_CTAID.Y ;  /* 0x00000000000b79c3 */ /* 0x000e220000002600 */
[-C--:B------:R-:W-:Y:S01]  /*13a0*/  LEA.HI.X.SX32 R5, R37, R251.reuse, 0x1, P3 ;  /* 0x000000fb25057211 */ /* 0x080fe200018f0eff */
[----:B------:R-:W2:Y:S01]  /*13b0*/  LDG.E.U16 R6, desc[UR18][R6.64] ;  /* 0x0000001206067981 */ /* 0x000ea2000c1e1500 */
[-C--:B------:R-:W-:Y:S01]  /*13c0*/  IADD3 R38, P3, PT, R41, R250.reuse, RZ ;  /* 0x000000fa29267210 */ /* 0x080fe20007f7e0ff */
[----:B------:R-:W1:Y:S01]  /*13d0*/  LDCU UR4, c[0x0][0x3c8] ;  /* 0x00007900ff0477ac */ /* 0x000e620008000800 */
[-C--:B------:R-:W-:Y:S01]  /*13e0*/  LEA.HI.X.SX32 R37, R122, R251.reuse, 0x1, P1 ;  /* 0x000000fb7a257211 */ /* 0x080fe200008f0eff */
[----:B------:R0:W2:Y:S01]  /*13f0*/  LDG.E.U16 R14, desc[UR18][R14.64] ;  /* 0x000000120e0e7981 */ /* 0x0000a2000c1e1500 */
[-C--:B------:R-:W-:Y:S01]  /*1400*/  IADD3 R42, P1, PT, R39, R250.reuse, RZ ;  /* 0x000000fa272a7210 */ /* 0x080fe20007f3e0ff */
[----:B------:R-:W1:Y:S01]  /*1410*/  LDCU UR5, c[0x0][0x3f0] ;  /* 0x00007e00ff0577ac */ /* 0x000e620008000800 */
[----:B------:R-:W-:Y:S01]  /*1420*/  IADD3 R32, P5, PT, R29, R250, RZ ;  /* 0x000000fa1d207210 */ /* 0x000fe20007fbe0ff */
[----:B------:R-:W2:Y:S01]  /*1430*/  LDG.E.U16 R30, desc[UR18][R30.64] ;  /* 0x000000121e1e7981 */ /* 0x000ea2000c1e1500 */
[----:B------:R-:W-:-:S02]  /*1440*/  LEA.HI.X.SX32 R39, R33, R251, 0x1, P3 ;  /* 0x000000fb21277211 */ /* 0x000fc400018f0eff */
[----:B-1----:R-:W-:Y:S01]  /*1450*/  R2UR UR8, R252 ;  /* 0x00000000fc0872ca */ /* 0x002fe200000e0000 */
[----:B------:R-:W2:Y:S01]  /*1460*/  LDG.E.U16 R4, desc[UR18][R4.64] ;  /* 0x0000001204047981 */ /* 0x000ea2000c1e1500 */
[-C--:B------:R-:W-:Y:S01]  /*1470*/  LEA.HI.X.SX32 R29, R23, R251.reuse, 0x1, P2 ;  /* 0x000000fb171d7211 */ /* 0x080fe200010f0eff */
[----:B------:R-:W-:Y:S01]  /*1480*/  UMOV UR6, 0x1 ;  /* 0x0000000100067882 */ /* 0x000fe20000000000 */
[-C--:B------:R-:W-:Y:S01]  /*1490*/  IADD3 R44, P3, PT, R35, R250.reuse, RZ ;  /* 0x000000fa232c7210 */ /* 0x080fe20007f7e0ff */
[----:B------:R-:W2:Y:S01]  /*14a0*/  LDG.E.U16 R36, desc[UR18][R36.64] ;  /* 0x0000001224247981 */ /* 0x000ea2000c1e1500 */
[-C--:B------:R-:W-:Y:S01]  /*14b0*/  LEA.HI.X.SX32 R23, R41, R251.reuse, 0x1, P4 ;  /* 0x000000fb29177211 */ /* 0x080fe200020f0eff */
[----:B------:R-:W-:Y:S01]  /*14c0*/  UIADD3 UR10, UPT, UPT, UR7, 0x20000, URZ ;  /* 0x00020000070a7890 */ /* 0x000fe2000fffe0ff */
[-C--:B------:R-:W-:Y:S01]  /*14d0*/  IADD3 R46, P4, PT, R43, R250.reuse, RZ ;  /* 0x000000fa2b2e7210 */ /* 0x080fe20007f9e0ff */
[----:B------:R-:W2:Y:S01]  /*14e0*/  LDG.E.U16 R38, desc[UR18][R38.64] ;  /* 0x0000001226267981 */ /* 0x000ea2000c1e1500 */
[-C--:B------:R-:W-:Y:S01]  /*14f0*/  IADD3 R34, P2, PT, R45, R250.reuse, RZ ;  /* 0x000000fa2d227210 */ /* 0x080fe20007f5e0ff */
[----:B0-----:R-:W0:Y:S01]  /*1500*/  LDC R15, c[0x0][0x3c4] ;  /* 0x0000f100ff0f7b82 */ /* 0x001e220000000800 */
[----:B------:R-:W-:Y:S01]  /*1510*/  LEA.HI.X.SX32 R45, R170, R251, 0x1, P3 ;  /* 0x000000fbaa2d7211 */ /* 0x000fe200018f0eff */
[----:B------:R1:W2:Y:S01]  /*1520*/  LDG.E.U16 R22, desc[UR18][R22.64] ;  /* 0x0000001216167981 */ /* 0x0002a2000c1e1500 */
[----:B------:R-:W-:-:S02]  /*1530*/  IADD3 R50, P3, PT, R51, R250, RZ ;  /* 0x000000fa33327210 */ /* 0x000fc40007f7e0ff */
[-C--:B------:R-:W-:Y:S01]  /*1540*/  LEA.HI.X.SX32 R47, R35, R251.reuse, 0x1, P4 ;  /* 0x000000fb232f7211 */ /* 0x080fe200020f0eff */
[----:B------:R-:W2:Y:S01]  /*1550*/  LDG.E.U16 R26, desc[UR18][R26.64] ;  /* 0x000000121a1a7981 */ /* 0x000ea2000c1e1500 */
[-C--:B------:R-:W-:Y:S01]  /*1560*/  IADD3 R52, P4, PT, R59, R250.reuse, RZ ;  /* 0x000000fa3b347210 */ /* 0x080fe20007f9e0ff */
[----:B------:R-:W0:Y:S01]  /*1570*/  LDC R19, c[0x0][0x3c4] ;  /* 0x0000f100ff137b82 */ /* 0x000e220000000800 */
[-C--:B------:R-:W-:Y:S01]  /*1580*/  LEA.HI.X.SX32 R35, R43, R251.reuse, 0x1, P2 ;  /* 0x000000fb2b237211 */ /* 0x080fe200010f0eff */
[----:B------:R-:W2:Y:S01]  /*1590*/  LDG.E.U16 R46, desc[UR18][R46.64] ;  /* 0x000000122e2e7981 */ /* 0x000ea2000c1e1500 */
[-C--:B------:R-:W-:Y:S02]  /*15a0*/  IADD3 R54, P2, PT, R61, R250.reuse, RZ ;  /* 0x000000fa3d367210 */ /* 0x080fe40007f5e0ff */
[-C--:B------:R-:W-:Y:S01]  /*15b0*/  LEA.HI.X.SX32 R51, R62, R251.reuse, 0x1, P3 ;  /* 0x000000fb3e337211 */ /* 0x080fe200018f0eff */
[----:B------:R-:W2:Y:S01]  /*15c0*/  LDG.E.U16 R34, desc[UR18][R34.64] ;  /* 0x0000001222227981 */ /* 0x000ea2000c1e1500 */
[CC--:B------:R-:W-:Y:S01]  /*15d0*/  LEA.HI.X.SX32 R33, R53.reuse, R251.reuse, 0x1, P5 ;  /* 0x000000fb35217211 */ /* 0x0c0fe200028f0eff */
[----:B-1----:R-:W1:Y:S01]  /*15e0*/  LDC R23, c[0x0][0x3c4] ;  /* 0x0000f100ff177b82 */ /* 0x002e620000000800 */
[----:B------:R-:W-:Y:S01]  /*15f0*/  LEA.HI.X.SX32 R41, R126, R251, 0x1, P6 ;  /* 0x000000fb7e297211 */ /* 0x000fe200030f0eff */
[----:B------:R-:W2:Y:S01]  /*1600*/  LDG.E.U16 R50, desc[UR18][R50.64] ;  /* 0x0000001232327981 */ /* 0x000ea2000c1e1500 */
[----:B------:R-:W-:-:S02]  /*1610*/  IADD3 R62, P3, PT, R53, R250, RZ ;  /* 0x000000fa353e7210 */ /* 0x000fc40007f7e0ff */
[-C--:B------:R-:W-:Y:S01]  /*1620*/  IADD3 R56, P6, PT, R69, R250.reuse, RZ ;  /* 0x000000fa45387210 */ /* 0x080fe20007fde0ff */
[----:B------:R-:W2:Y:S01]  /*1630*/  LDG.E.U16 R32, desc[UR18][R32.64] ;  /* 0x0000001220207981 */ /* 0x000ea2000c1e1500 */
[-C--:B------:R-:W-:Y:S01]  /*1640*/  LEA.HI.X.SX32 R53, R64, R251.reuse, 0x1, P4 ;  /* 0x000000fb40357211 */ /* 0x080fe200020f0eff */
[----:B------:R-:W0:Y:S01]  /*1650*/  LDC R252, c[0x0][0x3c4] ;  /* 0x0000f100fffc7b82 */ /* 0x000e220000000800 */
[-C--:B------:R-:W-:Y:S01]  /*1660*/  IADD3 R64, P4, PT, R55, R250.reuse, RZ ;  /* 0x000000fa37407210 */ /* 0x080fe20007f9e0ff */
[----:B------:R-:W2:Y:S01]  /*1670*/  LDG.E.U16 R40, desc[UR18][R40.64] ;  /* 0x0000001228287981 */ /* 0x000ea2000c1e1500 */
[-C--:B------:R-:W-:Y:S02]  /*1680*/  LEA.HI.X.SX32 R55, R66, R251.reuse, 0x1, P2 ;  /* 0x000000fb42377211 */ /* 0x080fe400010f0eff */
[----:B------:R-:W-:Y:S01]  /*1690*/  IADD3 R66, P2, PT, R57, R250, RZ ;  /* 0x000000fa39427210 */ /* 0x000fe20007f5e0ff */
[----:B------:R-:W2:Y:S01]  /*16a0*/  LDG.E.U16 R52, desc[UR18][R52.64] ;  /* 0x0000001234347981 */ /* 0x000ea2000c1e1500 */
[----:B------:R-:W-:-:S02]  /*16b0*/  LEA.HI.X.SX32 R57, R68, R251, 0x1, P6 ;  /* 0x000000fb44397211 */ /* 0x000fc400030f0eff */
[-C--:B------:R-:W-:Y:S01]  /*16c0*/  IADD3 R68, P6, PT, R101, R250.reuse, RZ ;  /* 0x000000fa65447210 */ /* 0x080fe20007fde0ff */
[----:B------:R-:W2:Y:S01]  /*16d0*/  LDG.E.U16 R54, desc[UR18][R54.64] ;  /* 0x0000001236367981 */ /* 0x000ea2000c1e1500 */
[-C--:B------:R-:W-:Y:S02]  /*16e0*/  LEA.HI.X.SX32 R43, R58, R251.reuse, 0x1, P1 ;  /* 0x000000fb3a2b7211 */ /* 0x080fe400008f0eff */
[-C--:B------:R-:W-:Y:S01]  /*16f0*/  LEA.HI.X.SX32 R69, R74, R251.reuse, 0x1, P6 ;  /* 0x000000fb4a457211 */ /* 0x080fe200030f0eff */
[----:B------:R-:W2:Y:S01]  /*1700*/  LDG.E.U16 R56, desc[UR18][R56.64] ;  /* 0x0000001238387981 */ /* 0x000ea2000c1e1500 */
[-C--:B------:R-:W-:Y:S02]  /*1710*/  IADD3 R74, P6, PT, R85, R250.reuse, RZ ;  /* 0x000000fa554a7210 */ /* 0x080fe40007fde0ff */
[----:B------:R-:W-:Y:S01]  /*1720*/  IADD3 R58, P1, PT, R71, R250, RZ ;  /* 0x000000fa473a7210 */ /* 0x000fe20007f3e0ff */
[----:B------:R-:W2:Y:S01]  /*1730*/  LDG.E.U16 R42, desc[UR18][R42.64] ;  /* 0x000000122a2a7981 */ /* 0x000ea2000c1e1500 */
[----:B------:R-:W-:-:S02]  /*1740*/  LEA.HI.X.SX32 R75, R84, R251, 0x1, P6 ;  /* 0x000000fb544b7211 */ /* 0x000fc400030f0eff */
[-C--:B------:R-:W-:Y:S01]  /*1750*/  IADD3 R108, P6, PT, R90, R250.reuse, RZ ;  /* 0x000000fa5a6c7210 */ /* 0x080fe20007fde0ff */
[----:B------:R-:W2:Y:S01]  /*1760*/  LDG.E.U16 R68, desc[UR18][R68.64] ;  /* 0x0000001244447981 */ /* 0x000ea2000c1e1500 */
[-C--:B------:R-:W-:Y:S02]  /*1770*/  LEA.HI.X.SX32 R59, R70, R251.reuse, 0x1, P1 ;  /* 0x000000fb463b7211 */ /* 0x080fe400008f0eff */
[-C--:B---3--:R-:W-:Y:S01]  /*1780*/  LEA.HI.X.SX32 R109, R0, R251.reuse, 0x1, P6 ;  /* 0x000000fb006d7211 */ /* 0x088fe200030f0eff */
[----:B------:R-:W3:Y:S01]  /*1790*/  LDG.E.U16 R74, desc[UR18][R74.64] ;  /* 0x000000124a4a7981 */ /* 0x000ee2000c1e1500 */
[-C--:B------:R-:W-:Y:S02]  /*17a0*/  IADD3 R70, P1, PT, R97, R250.reuse, RZ ;  /* 0x000000fa61467210 */ /* 0x080fe40007f3e0ff */
[----:B------:R-:W-:Y:S01]  /*17b0*/  IADD3 R48, P5, PT, R49, R250, RZ ;  /* 0x000000fa31307210 */ /* 0x000fe20007fbe0ff */
[----:B------:R1:W-:Y:S01]  /*17c0*/  STL.64 [R1+0x8], R108 ;  /* 0x0000086c01007387 */ /* 0x0003e20000100a00 */
[----:B------:R-:W-:-:S02]  /*17d0*/  LEA.HI.X.SX32 R71, R76, R251, 0x1, P1 ;  /* 0x000000fb4c477211 */ /* 0x000fc400008f0eff */
[-C--:B------:R-:W-:Y:S01]  /*17e0*/  IADD3 R76, P1, PT, R89, R250.reuse, RZ ;  /* 0x000000fa594c7210 */ /* 0x080fe20007f3e0ff */
[----:B------:R-:W2:Y:S01]  /*17f0*/  LDG.E.U16 R58, desc[UR18][R58.64] ;  /* 0x000000123a3a7981 */ /* 0x000ea2000c1e1500 */
[-C--:B------:R-:W-:Y:S02]  /*1800*/  IADD3 R84, P6, PT, R81, R250.reuse, RZ ;  /* 0x000000fa51547210 */ /* 0x080fe40007fde0ff */
[-C--:B------:R-:W-:Y:S01]  /*1810*/  LEA.HI.X.SX32 R77, R80, R251.reuse, 0x1, P1 ;  /* 0x000000fb504d7211 */ /* 0x080fe200008f0eff */
[----:B------:R-:W2:Y:S01]  /*1820*/  LDG.E.U16 R70, desc[UR18][R70.64] ;  /* 0x0000001246467981 */ /* 0x000ea2000c1e1500 */
[----:B------:R-:W-:Y:S02]  /*1830*/  IADD3 R80, P1, PT, R83, R250, RZ ;  /* 0x000000fa53507210 */ /* 0x000fe40007f3e0ff */
[-C--:B------:R-:W-:Y:S01]  /*1840*/  LEA.HI.X.SX32 R49, R60, R251.reuse, 0x1, P5 ;  /* 0x000000fb3c317211 */ /* 0x080fe200028f0eff */
[----:B-1----:R-:W2:Y:S01]  /*1850*/  LDL.LU R109, [R1+0x848] ;  /* 0x00084800016d7983 */ /* 0x002ea20000300800 */
[----:B------:R-:W-:-:S02]  /*1860*/  LEA.HI.X.SX32 R81, R86, R251, 0x1, P1 ;  /* 0x000000fb56517211 */ /* 0x000fc400008f0eff */
[-C--:B------:R-:W-:Y:S01]  /*1870*/  IADD3 R60, P5, PT, R73, R250.reuse, RZ ;  /* 0x000000fa493c7210 */ /* 0x080fe20007fbe0ff */
[----:B------:R-:W3:Y:S03]  /*1880*/  LDG.E.U16 R48, desc[UR18][R48.64] ;  /* 0x0000001230307981 */ /* 0x000ee6000c1e1500 */
[-C--:B------:R-:W-:Y:S01]  /*1890*/  LEA.HI.X.SX32 R61, R72, R251.reuse, 0x1, P5 ;  /* 0x000000fb483d7211 */ /* 0x080fe200028f0eff */
[----:B------:R1:W-:Y:S01]  /*18a0*/  STL.64 [R1+0x840], R80 ;  /* 0x0008405001007387 */ /* 0x0003e20000100a00 */
[C---:B------:R-:W-:Y:S02]  /*18b0*/  IADD3 R72, P5, PT, R65.reuse, R250, RZ ;  /* 0x000000fa41487210 */ /* 0x040fe40007fbe0ff */
[-C--:B------:R-:W-:Y:S01]  /*18c0*/  LEA.HI.X.SX32 R65, R65, R251.reuse, 0x1, P4 ;  /* 0x000000fb41417211 */ /* 0x080fe200020f0eff */
[----:B------:R-:W3:Y:S01]  /*18d0*/  LDG.E.U16 R60, desc[UR18][R60.64] ;  /* 0x000000123c3c7981 */ /* 0x000ee2000c1e1500 */
[----:B------:R-:W-:-:S02]  /*18e0*/  LEA.HI.X.SX32 R73, R78, R251, 0x1, P5 ;  /* 0x000000fb4e497211 */ /* 0x000fc400028f0eff */
[-C--:B------:R-:W-:Y:S01]  /*18f0*/  IADD3 R78, P5, PT, R93, R250.reuse, RZ ;  /* 0x000000fa5d4e7210 */ /* 0x080fe20007fbe0ff */
[----:B------:R-:W3:Y:S03]  /*1900*/  LDG.E.U16 R76, desc[UR18][R76.64] ;  /* 0x000000124c4c7981 */ /* 0x000ee6000c1e1500 */
[-C--:B------:R-:W-:Y:S01]  /*1910*/  LEA.HI.X.SX32 R79, R82, R251.reuse, 0x1, P5 ;  /* 0x000000fb524f7211 */ /* 0x080fe200028f0eff */
[----:B------:R-:W3:Y:S01]  /*1920*/  LDG.E.U16 R72, desc[UR18][R72.64] ;  /* 0x0000001248487981 */ /* 0x000ee2000c1e1500 */
[-C--:B-1----:R-:W-:Y:S02]  /*1930*/  LEA R80, P1, R0, R250.reuse, 0x2 ;  /* 0x000000fa00507211 */ /* 0x082fe400078210ff */
[----:B------:R-:W-:Y:S01]  /*1940*/  IADD3 R82, P5, PT, R63, R250, RZ ;  /* 0x000000fa3f527210 */ /* 0x000fe20007fbe0ff */
[----:B------:R-:W3:Y:S01]  /*1950*/  LDG.E.U16 R78, desc[UR18][R78.64] ;  /* 0x000000124e4e7981 */ /* 0x000ee2000c1e1500 */
[----:B------:R-:W-:-:S03]  /*1960*/  LEA.HI.X.SX32 R81, R90, R251, 0x1, P1 ;  /* 0x000000fb5a517211 */ /* 0x000fc600008f0eff */
[----:B------:R-:W3:Y:S04]  /*1970*/  LDG.E.U16 R45, desc[UR18][R44.64] ;  /* 0x000000122c2d7981 */ /* 0x000ee8000c1e1500 */
[----:B------:R1:W-:Y:S04]  /*1980*/  STL.64 [R1], R80 ;  /* 0x0000005001007387 */ /* 0x0003e80000100a00 */
[----:B------:R0:W3:Y:S04]  /*1990*/  LDG.E.U16 R20, desc[UR18][R20.64] ;  /* 0x0000001214147981 */ /* 0x0000e8000c1e1500 */
[----:B------:R-:W3:Y:S04]  /*19a0*/  LDG.E.U16 R28, desc[UR18][R28.64] ;  /* 0x000000121c1c7981 */ /* 0x000ee8000c1e1500 */
[----:B-1----:R-:W3:Y:S01]  /*19b0*/  LDL.LU.64 R80, [R1+0x8] ;  /* 0x0000080001507983 */ /* 0x002ee20000300a00 */
[----:B------:R-:W-:Y:S01]  /*19c0*/  LEA.HI.X.SX32 R63, R63, R251, 0x1, P3 ;  /* 0x000000fb3f3f7211 */ /* 0x000fe200018f0eff */
[----:B0-----:R-:W0:Y:S02]  /*19d0*/  LDC R21, c[0x0][0x3c4] ;  /* 0x0000f100ff157b82 */ /* 0x001e240000000800 */
[----:B------:R1:W-:Y:S01]  /*19e0*/  STL.64 [R1+0x838], R64 ;  /* 0x0008384001007387 */ /* 0x0003e20000100a00 */
[----:B------:R-:W-:-:S02]  /*19f0*/  IADD3 R88, P3, PT, R107, R250, RZ ;  /* 0x000000fa6b587210 */ /* 0x000fc40007f7e0ff */
[-C--:B------:R-:W-:Y:S01]  /*1a00*/  IADD3 R92, P4, PT, R67, R250.reuse, RZ ;  /* 0x000000fa435c7210 */ /* 0x080fe20007f9e0ff */
[----:B------:R-:W3:Y:S04]  /*1a10*/  LDG.E.U16 R63, desc[UR18][R62.64] ;  /* 0x000000123e3f7981 */ /* 0x000ee8000c1e1500 */
[----:B------:R-:W3:Y:S04]  /*1a20*/  LDG.E.U16 R24, desc[UR18][R24.64] ;  /* 0x0000001218187981 */ /* 0x000ee8000c1e1500 */
[----:B-1----:R-:W3:Y:S01]  /*1a30*/  LDL.LU.64 R64, [R1] ;  /* 0x0000000001407983 */ /* 0x002ee20000300a00 */
[----:B------:R-:W-:-:S02]  /*1a40*/  IADD3 R90, P1, PT, R105, R250, RZ ;  /* 0x000000fa695a7210 */ /* 0x000fc40007f3e0ff */
[-C--:B------:R-:W-:Y:S02]  /*1a50*/  LEA.HI.X.SX32 R89, R89, R251.reuse, 0x1, P3 ;  /* 0x000000fb59597211 */ /* 0x080fe400018f0eff */
[-C--:B------:R-:W-:Y:S02]  /*1a60*/  IADD3 R100, P3, PT, R91, R250.reuse, RZ ;  /* 0x000000fa5b647210 */ /* 0x080fe40007f7e0ff */
[-C--:B------:R-:W-:Y:S02]  /*1a70*/  LEA.HI.X.SX32 R93, R93, R251.reuse, 0x1, P4 ;  /* 0x000000fb5d5d7211 */ /* 0x080fe400020f0eff */
[-C--:B------:R-:W-:Y:S01]  /*1a80*/  LEA.HI.X.SX32 R91, R180, R251.reuse, 0x1, P1 ;  /* 0x000000fbb45b7211 */ /* 0x080fe200008f0eff */
[----:B------:R-:W4:Y:S01]  /*1a90*/  LDG.E.U16 R89, desc[UR18][R88.64] ;  /* 0x0000001258597981 */ /* 0x000f22000c1e1500 */
[-C--:B------:R-:W-:Y:S02]  /*1aa0*/  IADD3 R104, P4, PT, R99, R250.reuse, RZ ;  /* 0x000000fa63687210 */ /* 0x080fe40007f9e0ff */
[----:B------:R-:W-:Y:S01]  /*1ab0*/  IADD3 R102, P1, PT, R147, R250, RZ ;  /* 0x000000fa93667210 */ /* 0x000fe20007f3e0ff */
[----:B------:R-:W4:Y:S01]  /*1ac0*/  LDG.E.U16 R93, desc[UR18][R92.64] ;  /* 0x000000125c5d7981 */ /* 0x000f22000c1e1500 */
[----:B------:R-:W-:-:S02]  /*1ad0*/  LEA.HI.X.SX32 R67, R174, R251, 0x1, P2 ;  /* 0x000000fbae437211 */ /* 0x000fc400010f0eff */
[-C--:B------:R-:W-:Y:S01]  /*1ae0*/  IADD3 R94, P2, PT, R103, R250.reuse, RZ ;  /* 0x000000fa675e7210 */ /* 0x080fe20007f5e0ff */
[----:B------:R-:W4:Y:S01]  /*1af0*/  LDG.E.U16 R91, desc[UR18][R90.64] ;  /* 0x000000125a5b7981 */ /* 0x000f22000c1e1500 */
[-C--:B------:R-:W-:Y:S02]  /*1b00*/  LEA.HI.X.SX32 R105, R110, R251.reuse, 0x1, P4 ;  /* 0x000000fb6e697211 */ /* 0x080fe400020f0eff */
[-C--:B------:R-:W-:Y:S01]  /*1b10*/  LEA.HI.X.SX32 R103, R101, R251.reuse, 0x1, P1 ;  /* 0x000000fb65677211 */ /* 0x080fe200008f0eff */
[----:B------:R-:W4:Y:S01]  /*1b20*/  LDG.E.U16 R67, desc[UR18][R66.64] ;  /* 0x0000001242437981 */ /* 0x000f22000c1e1500 */
[-C--:B------:R-:W-:Y:S02]  /*1b30*/  IADD3 R110, P4, PT, R165, R250.reuse, RZ ;  /* 0x000000faa56e7210 */ /* 0x080fe40007f9e0ff */
[----:B------:R-:W-:Y:S01]  /*1b40*/  LEA.HI.X.SX32 R85, R85, R251, 0x1, P6 ;  /* 0x000000fb55557211 */ /* 0x000fe200030f0eff */
[----:B------:R-:W4:Y:S01]  /*1b50*/  LDG.E.U16 R104, desc[UR18][R104.64] ;  /* 0x0000001268687981 */ /* 0x000f22000c1e1500 */
[----:B------:R-:W-:-:S02]  /*1b60*/  IADD3 R108, P1, PT, R161, R250, RZ ;  /* 0x000000faa16c7210 */ /* 0x000fc40007f3e0ff */
[-C--:B------:R-:W-:Y:S01]  /*1b70*/  IADD3 R96, P6, PT, R87, R250.reuse, RZ ;  /* 0x000000fa57607210 */ /* 0x080fe20007fde0ff */
[----:B------:R-:W4:Y:S01]  /*1b80*/  LDG.E.U16 R103, desc[UR18][R102.64] ;  /* 0x0000001266677981 */ /* 0x000f22000c1e1500 */
[-C--:B------:R-:W-:Y:S02]  /*1b90*/  LEA.HI.X.SX32 R83, R83, R251.reuse, 0x1, P5 ;  /* 0x000000fb53537211 */ /* 0x080fe400028f0eff */
[-C--:B------:R-:W-:Y:S01]  /*1ba0*/  LEA.HI.X.SX32 R111, R172, R251.reuse, 0x1, P4 ;  /* 0x000000fbac6f7211 */ /* 0x080fe200020f0eff */
[----:B------:R-:W4:Y:S01]  /*1bb0*/  LDG.E.U16 R85, desc[UR18][R84.64] ;  /* 0x0000001254557981 */ /* 0x000f22000c1e1500 */
[----:B------:R-:W-:Y:S02]  /*1bc0*/  IADD3 R116, P4, PT, R117, R250, RZ ;  /* 0x000000fa75747210 */ /* 0x000fe40007f9e0ff */
[-C--:B------:R-:W-:Y:S01]  /*1bd0*/  LEA.HI.X.SX32 R101, R154, R251.reuse, 0x1, P3 ;  /* 0x000000fb9a657211 */ /* 0x080fe200018f0eff */
[----:B------:R-:W4:Y:S01]  /*1be0*/  LDG.E.U16 R83, desc[UR18][R82.64] ;  /* 0x0000001252537981 */ /* 0x000f22000c1e1500 */
[----:B------:R-:W-:-:S02]  /*1bf0*/  LEA.HI.X.SX32 R117, R128, R251, 0x1, P4 ;  /* 0x000000fb80757211 */ /* 0x000fc400020f0eff */
[-C--:B------:R-:W-:Y:S01]  /*1c00*/  IADD3 R128, P4, PT, R145, R250.reuse, RZ ;  /* 0x000000fa91807210 */ /* 0x080fe20007f9e0ff */
[----:B------:R-:W4:Y:S03]  /*1c10*/  LDG.E.U16 R111, desc[UR18][R110.64] ;  /* 0x000000126e6f7981 */ /* 0x000f26000c1e1500 */
[-C--:B------:R-:W-:Y:S01]  /*1c20*/  LEA.HI.X.SX32 R129, R134, R251.reuse, 0x1, P4 ;  /* 0x000000fb86817211 */ /* 0x080fe200020f0eff */
[----:B------:R-:W4:Y:S01]  /*1c30*/  LDG.E.U16 R100, desc[UR18][R100.64] ;  /* 0x0000001264647981 */ /* 0x000f22000c1e1500 */
[-C--:B------:R-:W-:Y:S02]  /*1c40*/  IADD3 R134, P4, PT, R167, R250.reuse, RZ ;  /* 0x000000faa7867210 */ /* 0x080fe40007f9e0ff */
[----:B------:R-:W-:Y:S01]  /*1c50*/  IADD3 R122, P3, PT, R122, R250, RZ ;  /* 0x000000fa7a7a7210 */ /* 0x000fe20007f7e0ff */
[----:B------:R-:W4:Y:S01]  /*1c60*/  LDG.E.U16 R116, desc[UR18][R116.64] ;  /* 0x0000001274747981 */ /* 0x000f22000c1e1500 */
[----:B------:R-:W-:-:S02]  /*1c70*/  LEA.HI.X.SX32 R135, R140, R251, 0x1, P4 ;  /* 0x000000fb8c877211 */ /* 0x000fc400020f0eff */
[-C--:B------:R-:W-:Y:S01]  /*1c80*/  IADD3 R140, P4, PT, R225, R250.reuse, RZ ;  /* 0x000000fae18c7210 */ /* 0x080fe20007f9e0ff */
[----:B------:R-:W4:Y:S03]  /*1c90*/  LDG.E.U16 R128, desc[UR18][R128.64] ;  /* 0x0000001280807981 */ /* 0x000f26000c1e1500 */
[----:B------:R-:W-:Y:S01]  /*1ca0*/  LEA.HI.X.SX32 R141, R146, R251, 0x1, P4 ;  /* 0x000000fb928d7211 */ /* 0x000fe200020f0eff */
[----:B------:R1:W4:Y:S01]  /*1cb0*/  LDG.E.U16 R62, desc[UR18][R134.64] ;  /* 0x00000012863e7981 */ /* 0x000322000c1e1500 */
[----:B------:R-:W-:-:S03]  /*1cc0*/  IADD3 R146, P4, PT, R143, R250, RZ ;  /* 0x000000fa8f927210 */ /* 0x000fc60007f9e0ff */
[----:B------:R-:W4:Y:S01]  /*1cd0*/  LDG.E.U16 R140, desc[UR18][R140.64] ;  /* 0x000000128c8c7981 */ /* 0x000f22000c1e1500 */
[-C--:B------:R-:W-:Y:S02]  /*1ce0*/  LEA.HI.X.SX32 R147, R147, R251.reuse, 0x1, P4 ;  /* 0x000000fb93937211 */ /* 0x080fe400020f0eff */
[-C--:B------:R-:W-:Y:S01]  /*1cf0*/  IADD3 R162, P4, PT, R241, R250.reuse, RZ ;  /* 0x000000faf1a27210 */ /* 0x080fe20007f9e0ff */
[----:B------:R-:W0:Y:S01]  /*1d00*/  S2R R5, SR_TID.X ;  /* 0x0000000000057919 */ /* 0x000e220000002100 */
[----:B-1----:R-:W1:Y:S02]  /*1d10*/  LDC.64 R134, c[0x0][0x388] ;  /* 0x0000e200ff867b82 */ /* 0x002e640000000a00 */
[----:B------:R0:W4:Y:S01]  /*1d20*/  LDG.E.U16 R147, desc[UR18][R146.64] ;  /* 0x0000001292937981 */ /* 0x000122000c1e1500 */
[----:B--2---:R-:W-:Y:S01]  /*1d30*/  IADD3 R86, P5, PT, R109, R250, RZ ;  /* 0x000000fa6d567210 */ /* 0x004fe20007fbe0ff */
[----:B------:R-:W2:Y:S01]  /*1d40*/  S2R R13, SR_TID.X ;  /* 0x00000000000d7919 */ /* 0x000ea20000002100 */
[----:B------:R-:W-:-:S03]  /*1d50*/  LEA.HI.X.SX32 R109, R97, R251, 0x1, P1 ;  /* 0x000000fb616d7211 */ /* 0x000fc600008f0eff */
[----:B0-----:R-:W0:Y:S01]  /*1d60*/  LDC R146, c[0x0][0x3c4] ;  /* 0x0000f100ff927b82 */ /* 0x001e220000000800 */
[-C--:B------:R-:W-:Y:S02]  /*1d70*/  LEA.HI.X.SX32 R97, R118, R251.reuse, 0x1, P6 ;  /* 0x000000fb76617211 */ /* 0x080fe400030f0eff */
[-C--:B------:R-:W-:Y:S02]  /*1d80*/  IADD3 R118, P6, PT, R119, R250.reuse, RZ ;  /* 0x000000fa77767210 */ /* 0x080fe40007fde0ff */
[-C--:B------:R-:W-:Y:S01]  /*1d90*/  LEA.HI.X.SX32 R87, R176, R251.reuse, 0x1, P5 ;  /* 0x000000fbb0577211 */ /* 0x080fe200028f0eff */
[----:B------:R-:W2:Y:S01]  /*1da0*/  LDG.E.U16 R109, desc[UR18][R108.64] ;  /* 0x000000126c6d7981 */ /* 0x000ea2000c1e1500 */
[----:B------:R-:W-:Y:S01]  /*1db0*/  LEA.HI.X.SX32 R119, R130, R251, 0x1, P6 ;  /* 0x000000fb82777211 */ /* 0x000fe200030f0eff */
[----:B------:R-:W0:Y:S01]  /*1dc0*/  LDC R141, c[0x0][0x3c4] ;  /* 0x0000f100ff8d7b82 */ /* 0x000e220000000800 */
[-C--:B------:R-:W-:Y:S01]  /*1dd0*/  IADD3 R98, P5, PT, R95, R250.reuse, RZ ;  /* 0x000000fa5f627210 */ /* 0x080fe20007fbe0ff */
[----:B------:R-:W2:Y:S01]  /*1de0*/  LDG.E.U16 R96, desc[UR18][R96.64] ;  /* 0x0000001260607981 */ /* 0x000ea2000c1e1500 */
[----:B------:R-:W-:-:S02]  /*1df0*/  IADD3 R130, P6, PT, R149, R250, RZ ;  /* 0x000000fa95827210 */ /* 0x000fc40007fde0ff */
[-C--:B------:R-:W-:Y:S01]  /*1e00*/  LEA.HI.X.SX32 R95, R182, R251.reuse, 0x1, P2 ;  /* 0x000000fbb65f7211 */ /* 0x080fe200010f0eff */
[----:B------:R-:W2:Y:S01]  /*1e10*/  LDG.E.U16 R87, desc[UR18][R86.64] ;  /* 0x0000001256577981 */ /* 0x000ea2000c1e1500 */
[-C--:B------:R-:W-:Y:S02]  /*1e20*/  IADD3 R106, P2, PT, R153, R250.reuse, RZ ;  /* 0x000000fa996a7210 */ /* 0x080fe40007f5e0ff */
[-C--:B------:R-:W-:Y:S01]  /*1e30*/  LEA.HI.X.SX32 R131, R136, R251.reuse, 0x1, P6 ;  /* 0x000000fb88837211 */ /* 0x080fe200030f0eff */
[----:B------:R-:W2:Y:S01]  /*1e40*/  LDG.E.U16 R118, desc[UR18][R118.64] ;  /* 0x0000001276767981 */ /* 0x000ea2000c1e1500 */
[-C--:B------:R-:W-:Y:S02]  /*1e50*/  IADD3 R136, P6, PT, R215, R250.reuse, RZ ;  /* 0x000000fad7887210 */ /* 0x080fe40007fde0ff */
[----:B------:R-:W-:Y:S01]  /*1e60*/  LEA.HI.X.SX32 R107, R99, R251, 0x1, P2 ;  /* 0x000000fb636b7211 */ /* 0x000fe200010f0eff */
[----:B------:R-:W2:Y:S01]  /*1e70*/  LDG.E.U16 R95, desc[UR18][R94.64] ;  /* 0x000000125e5f7981 */ /* 0x000ea2000c1e1500 */
[----:B------:R-:W-:-:S02]  /*1e80*/  IADD3 R112, P2, PT, R113, R250, RZ ;  /* 0x000000fa71707210 */ /* 0x000fc40007f5e0ff */
[-C--:B------:R-:W-:Y:S01]  /*1e90*/  IADD3 R114, P1, PT, R115, R250.reuse, RZ ;  /* 0x000000fa73727210 */ /* 0x080fe20007f3e0ff */
[----:B------:R1:W2:Y:S01]  /*1ea0*/  LDG.E.U16 R44, desc[UR18][R130.64] ;  /* 0x00000012822c7981 */ /* 0x0002a2000c1e1500 */
[-C--:B------:R-:W-:Y:S02]  /*1eb0*/  LEA.HI.X.SX32 R99, R120, R251.reuse, 0x1, P5 ;  /* 0x000000fb78637211 */ /* 0x080fe400028f0eff */
[-C--:B------:R-:W-:Y:S01]  /*1ec0*/  LEA.HI.X.SX32 R137, R142, R251.reuse, 0x1, P6 ;  /* 0x000000fb8e897211 */ /* 0x080fe200030f0eff */
[----:B------:R-:W2:Y:S01]  /*1ed0*/  LDG.E.U16 R107, desc[UR18][R106.64] ;  /* 0x000000126a6b7981 */ /* 0x000ea2000c1e1500 */
[-C--:B------:R-:W-:Y:S02]  /*1ee0*/  IADD3 R120, P5, PT, R121, R250.reuse, RZ ;  /* 0x000000fa79787210 */ /* 0x080fe40007fbe0ff */
[-C--:B------:R-:W-:Y:S01]  /*1ef0*/  IADD3 R142, P6, PT, R231, R250.reuse, RZ ;  /* 0x000000fae78e7210 */ /* 0x080fe20007fde0ff */
[----:B------:R-:W2:Y:S01]  /*1f00*/  LDG.E.U16 R98, desc[UR18][R98.64] ;  /* 0x0000001262627981 */ /* 0x000ea2000c1e1500 */
[-C--:B------:R-:W-:Y:S01]  /*1f10*/  LEA.HI.X.SX32 R113, R152, R251.reuse, 0x1, P2 ;  /* 0x000000fb98717211 */ /* 0x080fe200010f0eff */
[----:B-1----:R-:W1:Y:S01]  /*1f20*/  LDC.64 R130, c[0x0][0x3c0] ;  /* 0x0000f000ff827b82 */ /* 0x002e620000000a00 */
[----:B------:R-:W-:Y:S01]  /*1f30*/  IADD3 R124, P2, PT, R124, R250, RZ ;  /* 0x000000fa7c7c7210 */ /* 0x000fe20007f5e0ff */
[----:B------:R5:W4:Y:S01]  /*1f40*/  LDG.E.U16 R136, desc[UR18][R136.64] ;  /* 0x0000001288887981 */ /* 0x000b22000c1e1500 */
[----:B------:R-:W-:-:S02]  /*1f50*/  LEA.HI.X.SX32 R115, R150, R251, 0x1, P1 ;  /* 0x000000fb96737211 */ /* 0x000fc400008f0eff */
[-C--:B------:R-:W-:Y:S01]  /*1f60*/  IADD3 R126, P1, PT, R126, R250.reuse, RZ ;  /* 0x000000fa7e7e7210 */ /* 0x080fe20007f3e0ff */
[----:B------:R-:W4:Y:S01]  /*1f70*/  LDG.E.U16 R112, desc[UR18][R112.64] ;  /* 0x0000001270707981 */ /* 0x000f22000c1e1500 */
[-C--:B------:R-:W-:Y:S02]  /*1f80*/  LEA.HI.X.SX32 R121, R132, R251.reuse, 0x1, P5 ;  /* 0x000000fb84797211 */ /* 0x080fe400028f0eff */
[-C--:B------:R-:W-:Y:S01]  /*1f90*/  LEA.HI.X.SX32 R143, R148, R251.reuse, 0x1, P6 ;  /* 0x000000fb948f7211 */ /* 0x080fe200030f0eff */
[----:B------:R-:W4:Y:S01]  /*1fa0*/  LDG.E.U16 R114, desc[UR18][R114.64] ;  /* 0x0000001272727981 */ /* 0x000f22000c1e1500 */
[-C--:B------:R-:W-:Y:S01]  /*1fb0*/  IADD3 R132, P5, PT, R159, R250.reuse, RZ ;  /* 0x000000fa9f847210 */ /* 0x080fe20007fbe0ff */
[----:B-----5:R-:W5:Y:S01]  /*1fc0*/  LDC R137, c[0x0][0x3c4] ;  /* 0x0000f100ff897b82 */ /* 0x020f620000000800 */
[C---:B------:R-:W-:Y:S01]  /*1fd0*/  IADD3 R148, P6, PT, R125.reuse, R250, RZ ;  /* 0x000000fa7d947210 */ /* 0x040fe20007fde0ff */
[----:B------:R-:W4:Y:S01]  /*1fe0*/  LDG.E.U16 R120, desc[UR18][R120.64] ;  /* 0x0000001278787981 */ /* 0x000f22000c1e1500 */
[----:B------:R-:W-:-:S02]  /*1ff0*/  LEA.HI.X.SX32 R125, R125, R251, 0x1, P2 ;  /* 0x000000fb7d7d7211 */ /* 0x000fc400010f0eff */
[-C--:B------:R-:W-:Y:S01]  /*2000*/  IADD3 R156, P2, PT, R127, R250.reuse, RZ ;  /* 0x000000fa7f9c7210 */ /* 0x080fe20007f5e0ff */
[----:B------:R-:W4:Y:S01]  /*2010*/  LDG.E.U16 R142, desc[UR18][R142.64] ;  /* 0x000000128e8e7981 */ /* 0x000f22000c1e1500 */
[-C--:B------:R-:W-:Y:S02]  /*2020*/  LEA.HI.X.SX32 R127, R186, R251.reuse, 0x1, P1 ;  /* 0x000000fbba7f7211 */ /* 0x080fe400008f0eff */
[-C--:B------:R-:W-:Y:S01]  /*2030*/  LEA.HI.X.SX32 R133, R138, R251.reuse, 0x1, P5 ;  /* 0x000000fb8a857211 */ /* 0x080fe200028f0eff */
[----:B---3--:R-:W3:Y:S01]  /*2040*/  LDG.E.U16 R3, desc[UR18][R64.64] ;  /* 0x0000001240037981 */ /* 0x008ee2000c1e1500 */
[-C--:B------:R-:W-:Y:S02]  /*2050*/  IADD3 R158, P1, PT, R151, R250.reuse, RZ ;  /* 0x000000fa979e7210 */ /* 0x080fe40007f3e0ff */
[----:B------:R-:W-:Y:S01]  /*2060*/  IADD3 R138, P5, PT, R219, R250, RZ ;  /* 0x000000fadb8a7210 */ /* 0x000fe20007fbe0ff */
[----:B------:R-:W3:Y:S01]  /*2070*/  LDG.E.U16 R132, desc[UR18][R132.64] ;  /* 0x0000001284847981 */ /* 0x000ee2000c1e1500 */
[----:B------:R-:W-:-:S02]  /*2080*/  LEA.HI.X.SX32 R159, R159, R251, 0x1, P1 ;  /* 0x000000fb9f9f7211 */ /* 0x000fc400008f0eff */
[----:B------:R-:W-:Y:S01]  /*2090*/  LOP3.LUT R7, R5, 0x7f, RZ, 0xc0, !PT ;  /* 0x0000007f05077812 */ /* 0x000fe200078ec0ff */
[----:B------:R-:W3:Y:S01]  /*20a0*/  LDG.E.U16 R125, desc[UR18][R124.64] ;  /* 0x000000127c7d7981 */ /* 0x000ee2000c1e1500 */
[-C--:B------:R-:W-:Y:S01]  /*20b0*/  LEA.HI.X.SX32 R139, R144, R251.reuse, 0x1, P5 ;  /* 0x000000fb908b7211 */ /* 0x080fe200028f0eff */
[----:B-1----:R-:W-:Y:S01]  /*20c0*/  IMAD R130, R130, UR11, RZ ;  /* 0x0000000b82827c24 */ /* 0x002fe2000f8e02ff */
[-C--:B------:R-:W-:Y:S01]  /*20d0*/  IADD3 R164, P1, PT, R169, R250.reuse, RZ ;  /* 0x000000faa9a47210 */ /* 0x080fe20007f3e0ff */
[----:B------:R-:W3:Y:S01]  /*20e0*/  LDG.E.U16 R127, desc[UR18][R126.64] ;  /* 0x000000127e7f7981 */ /* 0x000ee2000c1e1500 */
[----:B------:R-:W-:Y:S02]  /*20f0*/  IADD3 R144, P5, PT, R123, R250, RZ ;  /* 0x000000fa7b907210 */ /* 0x000fe40007fbe0ff */
[----:B------:R-:W-:Y:S01]  /*2100*/  PRMT R94, RZ, 0x7610, R94 ;  /* 0x00007610ff5e7816 */ /* 0x000fe2000000005e */
[----:B------:R-:W3:Y:S01]  /*2110*/  LDG.E.U16 R138, desc[UR18][R138.64] ;  /* 0x000000128a8a7981 */ /* 0x000ee2000c1e1500 */
[----:B------:R-:W-:-:S02]  /*2120*/  LEA.HI.X.SX32 R149, R149, R251, 0x1, P6 ;  /* 0x000000fb95957211 */ /* 0x000fc400030f0eff */
[----:B------:R-:W-:Y:S01]  /*2130*/  PRMT R92, RZ, 0x7610, R92 ;  /* 0x00007610ff5c7816 */ /* 0x000fe2000000005c */
[----:B------:R-:W3:Y:S01]  /*2140*/  LDG.E.U16 R159, desc[UR18][R158.64] ;  /* 0x000000129e9f7981 */ /* 0x000ee2000c1e1500 */
[-C--:B------:R-:W-:Y:S02]  /*2150*/  LEA.HI.X.SX32 R165, R165, R251.reuse, 0x1, P1 ;  /* 0x000000fba5a57211 */ /* 0x080fe400008f0eff */
[----:B------:R-:W-:Y:S01]  /*2160*/  PRMT R90, RZ, 0x7610, R90 ;  /* 0x00007610ff5a7816 */ /* 0x000fe2000000005a */
[----:B------:R-:W3:Y:S01]  /*2170*/  LDG.E.U16 R149, desc[UR18][R148.64] ;  /* 0x0000001294957981 */ /* 0x000ee2000c1e1500 */
[----:B------:R-:W-:Y:S01]  /*2180*/  LEA.HI.X.SX32 R145, R145, R251, 0x1, P5 ;  /* 0x000000fb91917211 */ /* 0x000fe200028f0eff */
[----:B------:R-:W-:Y:S01]  /*2190*/  IMAD R7, R7, UR4, RZ ;  /* 0x0000000407077c24 */ /* 0x000fe2000f8e02ff */
[-C--:B------:R-:W-:Y:S01]  /*21a0*/  LEA R154, P6, R0, R250.reuse, 0x3 ;  /* 0x000000fa009a7211 */ /* 0x080fe200078c18ff */
[----:B------:R1:W3:Y:S01]  /*21b0*/  LDG.E.U16 R165, desc[UR18][R164.64] ;  /* 0x00000012a4a57981 */ /* 0x0002e2000c1e1500 */
[----:B------:R-:W-:-:S02]  /*21c0*/  IADD3 R178, P1, PT, R171, R250, RZ ;  /* 0x000000faabb27210 */ /* 0x000fc40007f3e0ff */
[----:B------:R-:W-:Y:S01]  /*21d0*/  PRMT R84, RZ, 0x7610, R84 ;  /* 0x00007610ff547816 */ /* 0x000fe20000000054 */
[----:B------:R-:W3:Y:S01]  /*21e0*/  LDG.E.U16 R145, desc[UR18][R144.64] ;  /* 0x0000001290917981 */ /* 0x000ee2000c1e1500 */
[-C--:B------:R-:W-:Y:S02]  /*21f0*/  IADD3 R150, P5, PT, R247, R250.reuse, RZ ;  /* 0x000000faf7967210 */ /* 0x080fe40007fbe0ff */
[----:B------:R-:W-:Y:S02]  /*2200*/  PRMT R88, RZ, 0x7610, R88 ;  /* 0x00007610ff587816 */ /* 0x000fe40000000058 */
[----:B------:R-:W-:Y:S01]  /*2210*/  PRMT R77, RZ, 0x7610, R77 ;  /* 0x00007610ff4d7816 */ /* 0x000fe2000000004d */
[----:B-1----:R-:W1:Y:S01]  /*2220*/  LDC R164, c[0x0][0x3c4] ;  /* 0x0000f100ffa47b82 */ /* 0x002e620000000800 */
[----:B------:R-:W-:Y:S02]  /*2230*/  LEA.HI.X.SX32 R123, R123, R251, 0x1, P3 ;  /* 0x000000fb7b7b7211 */ /* 0x000fe400018f0eff */
[----:B------:R-:W-:-:S02]  /*2240*/  IADD3 R152, P3, PT, R155, R250, RZ ;  /* 0x000000fa9b987210 */ /* 0x000fc40007f7e0ff */
[-C--:B------:R-:W-:Y:S02]  /*2250*/  LEA.HI.X.SX32 R155, R160, R251.reuse, 0x1, P6 ;  /* 0x000000fba09b7211 */ /* 0x080fe400030f0eff */
[-C--:B------:R-:W-:Y:S01]  /*2260*/  LEA.HI.X.SX32 R179, R179, R251.reuse, 0x1, P1 ;  /* 0x000000fbb3b37211 */ /* 0x080fe200008f0eff */
[----:B------:R-:W-:Y:S01]  /*2270*/  IMAD R247, R0, 0x67, RZ ;  /* 0x0000006700f77824 */ /* 0x000fe200078e02ff */
[-C--:B------:R-:W-:Y:S01]  /*2280*/  IADD3 R160, P6, PT, R245, R250.reuse, RZ ;  /* 0x000000faf5a07210 */ /* 0x080fe20007fde0ff */
[----:B------:R-:W3:Y:S01]  /*2290*/  LDG.E.U16 R123, desc[UR18][R122.64] ;  /* 0x000000127a7b7981 */ /* 0x000ee2000c1e1500 */
[----:B------:R-:W-:Y:S02]  /*22a0*/  LEA.HI.X.SX32 R151, R151, R251, 0x1, P5 ;  /* 0x000000fb97977211 */ /* 0x000fe400028f0eff */
[----:B------:R-:W-:Y:S01]  /*22b0*/  PRMT R71, RZ, 0x7610, R71 ;  /* 0x00007610ff477816 */ /* 0x000fe20000000047 */
[----:B------:R-:W3:Y:S01]  /*22c0*/  LDG.E.U16 R155, desc[UR18][R154.64] ;  /* 0x000000129a9b7981 */ /* 0x000ee2000c1e1500 */
[----:B------:R-:W-:-:S02]  /*22d0*/  IADD3 R184, P1, PT, R184, R250, RZ ;  /* 0x000000fab8b87210 */ /* 0x000fc40007f3e0ff */
[----:B------:R-:W-:Y:S02]  /*22e0*/  PRMT R59, RZ, 0x7610, R59 ;  /* 0x00007610ff3b7816 */ /* 0x000fe4000000003b */
[----:B------:R-:W-:Y:S02]  /*22f0*/  PRMT R25, RZ, 0x7610, R25 ;  /* 0x00007610ff197816 */ /* 0x000fe40000000019 */
[----:B------:R-:W-:Y:S02]  /*2300*/  PRMT R27, RZ, 0x7610, R27 ;  /* 0x00007610ff1b7816 */ /* 0x000fe4000000001b */
[----:B------:R-:W-:Y:S02]  /*2310*/  PRMT R29, RZ, 0x7610, R29 ;  /* 0x00007610ff1d7816 */ /* 0x000fe4000000001d */
[----:B------:R-:W-:Y:S02]  /*2320*/  PRMT R31, RZ, 0x7610, R31 ;  /* 0x00007610ff1f7816 */ /* 0x000fe4000000001f */
[----:B------:R-:W-:-:S02]  /*2330*/  PRMT R33, RZ, 0x7610, R33 ;  /* 0x00007610ff217816 */ /* 0x000fc40000000021 */
        /* <DEDUP_REMOVED lines=26> */
[----:B------:R-:W-:Y:S01]  /*24e0*/  PRMT R113, RZ, 0x7610, R113 ;  /* 0x00007610ff717816 */ /* 0x000fe20000000071 */
[----:B-----5:R-:W-:Y:S01]  /*24f0*/  IMAD R137, R137, 0x58, RZ ;  /* 0x0000005889897824 */ /* 0x020fe200078e02ff */
[-C--:B------:R-:W-:Y:S01]  /*2500*/  IADD3 R166, P5, PT, R157, R250.reuse, RZ ;  /* 0x000000fa9da67210 */ /* 0x080fe20007fbe0ff */
[----:B------:R-:W5:Y:S01]  /*2510*/  LDC R148, c[0x0][0x3c4] ;  /* 0x0000f100ff947b82 */ /* 0x000f620000000800 */
[-C--:B------:R-:W-:Y:S01]  /*2520*/  LEA.HI.X.SX32 R153, R153, R251.reuse, 0x1, P3 ;  /* 0x000000fb99997211 */ /* 0x080fe200018f0eff */
[----:B------:R-:W-:Y:S01]  /*2530*/  IMAD R245, R0, 0x5f, RZ ;  /* 0x0000005f00f57824 */ /* 0x000fe200078e02ff */
[----:B------:R-:W-:Y:S01]  /*2540*/  IADD3 R168, P3, PT, R163, R250, RZ ;  /* 0x000000faa3a87210 */ /* 0x000fe20007f7e0ff */
[----:B------:R0:W3:Y:S01]  /*2550*/  LDG.E.U16 R151, desc[UR18][R150.64] ;  /* 0x0000001296977981 */ /* 0x0000e2000c1e1500 */
[----:B------:R-:W-:-:S02]  /*2560*/  LEA.HI.X.SX32 R157, R198, R251, 0x1, P2 ;  /* 0x000000fbc69d7211 */ /* 0x000fc400010f0eff */
[-C--:B------:R-:W-:Y:S01]  /*2570*/  IADD3 R170, P2, PT, R170, R250.reuse, RZ ;  /* 0x000000faaaaa7210 */ /* 0x080fe20007f5e0ff */
[----:B------:R-:W3:Y:S01]  /*2580*/  LDG.E.U16 R153, desc[UR18][R152.64] ;  /* 0x0000001298997981 */ /* 0x000ee2000c1e1500 */
[-C--:B------:R-:W-:Y:S01]  /*2590*/  LEA.HI.X.SX32 R161, R161, R251.reuse, 0x1, P6 ;  /* 0x000000fba1a17211 */ /* 0x080fe200030f0eff */
[----:B------:R-:W1:Y:S01]  /*25a0*/  LDC R139, c[0x0][0x3c4] ;  /* 0x0000f100ff8b7b82 */ /* 0x000e620000000800 */
[-C--:B------:R-:W-:Y:S01]  /*25b0*/  LEA.HI.X.SX32 R185, R185, R251.reuse, 0x1, P1 ;  /* 0x000000fbb9b97211 */ /* 0x080fe200008f0eff */
[----:B------:R0:W3:Y:S01]  /*25c0*/  LDG.E.U16 R157, desc[UR18][R156.64] ;  /* 0x000000129c9d7981 */ /* 0x0000e2000c1e1500 */
[-C--:B------:R-:W-:Y:S02]  /*25d0*/  IADD3 R172, P6, PT, R172, R250.reuse, RZ ;  /* 0x000000faacac7210 */ /* 0x080fe40007fde0ff */
[----:B------:R-:W-:Y:S01]  /*25e0*/  IADD3 R196, P1, PT, R196, R250, RZ ;  /* 0x000000fac4c47210 */ /* 0x000fe20007f3e0ff */
[----:B------:R-:W3:Y:S01]  /*25f0*/  LDG.E.U16 R161, desc[UR18][R160.64] ;  /* 0x00000012a0a17981 */ /* 0x000ee2000c1e1500 */
[-C--:B------:R-:W-:Y:S01]  /*2600*/  LEA.HI.X.SX32 R169, R167, R251.reuse, 0x1, P3 ;  /* 0x000000fba7a97211 */ /* 0x080fe200018f0eff */
[----:B0-----:R-:W0:Y:S01]  /*2610*/  LDC R150, c[0x0][0x3c4] ;  /* 0x0000f100ff967b82 */ /* 0x001e220000000800 */
[-C--:B------:R-:W-:Y:S01]  /*2620*/  LEA.HI.X.SX32 R167, R200, R251.reuse, 0x1, P5 ;  /* 0x000000fbc8a77211 */ /* 0x080fe200028f0eff */
[----:B------:R5:W3:Y:S01]  /*2630*/  LDG.E.U16 R178, desc[UR18][R178.64] ;  /* 0x00000012b2b27981 */ /* 0x000ae2000c1e1500 */
[----:B------:R-:W-:-:S02]  /*2640*/  LEA.HI.X.SX32 R171, R171, R251, 0x1, P2 ;  /* 0x000000fbabab7211 */ /* 0x000fc400010f0eff */
[-C--:B------:R-:W-:Y:S01]  /*2650*/  IADD3 R180, P5, PT, R180, R250.reuse, RZ ;  /* 0x000000fab4b47210 */ /* 0x080fe20007fbe0ff */
[----:B------:R-:W3:Y:S01]  /*2660*/  LDG.E.U16 R169, desc[UR18][R168.64] ;  /* 0x00000012a8a97981 */ /* 0x000ee2000c1e1500 */
[-C--:B------:R-:W-:Y:S01]  /*2670*/  IADD3 R182, P2, PT, R182, R250.reuse, RZ ;  /* 0x000000fab6b67210 */ /* 0x080fe20007f5e0ff */
[----:B------:R-:W0:Y:S01]  /*2680*/  LDC R156, c[0x0][0x3c4] ;  /* 0x0000f100ff9c7b82 */ /* 0x000e220000000800 */
[-C--:B------:R-:W-:Y:S01]  /*2690*/  LEA.HI.X.SX32 R173, R173, R251.reuse, 0x1, P6 ;  /* 0x000000fbadad7211 */ /* 0x080fe200030f0eff */
[----:B------:R-:W3:Y:S01]  /*26a0*/  LDG.E.U16 R167, desc[UR18][R166.64] ;  /* 0x00000012a6a77981 */ /* 0x000ee2000c1e1500 */
[-C--:B------:R-:W-:Y:S02]  /*26b0*/  LEA.HI.X.SX32 R197, R197, R251.reuse, 0x1, P1 ;  /* 0x000000fbc5c57211 */ /* 0x080fe400008f0eff */
[-C--:B------:R-:W-:Y:S01]  /*26c0*/  IADD3 R174, P3, PT, R174, R250.reuse, RZ ;  /* 0x000000faaeae7210 */ /* 0x080fe20007f7e0ff */
[----:B------:R5:W3:Y:S01]  /*26d0*/  LDG.E.U16 R172, desc[UR18][R172.64] ;  /* 0x00000012acac7981 */ /* 0x000ae2000c1e1500 */
[----:B------:R-:W-:Y:S01]  /*26e0*/  LEA.HI.X.SX32 R163, R163, R251, 0x1, P4 ;  /* 0x000000fba3a37211 */ /* 0x000fe200020f0eff */
[----:B-----5:R-:W5:Y:S01]  /*26f0*/  LDC R179, c[0x0][0x3c4] ;  /* 0x0000f100ffb37b82 */ /* 0x020f620000000800 */
[-C--:B------:R-:W-:Y:S01]  /*2700*/  IADD3 R186, P6, PT, R186, R250.reuse, RZ ;  /* 0x000000fababa7210 */ /* 0x080fe20007fde0ff */
[----:B------:R-:W3:Y:S01]  /*2710*/  LDG.E.U16 R196, desc[UR18][R196.64] ;  /* 0x00000012c4c47981 */ /* 0x000ee2000c1e1500 */
[----:B------:R-:W-:-:S02]  /*2720*/  IADD3 R208, P1, PT, R208, R250, RZ ;  /* 0x000000fad0d07210 */ /* 0x000fc40007f3e0ff */
[-C--:B------:R-:W-:Y:S01]  /*2730*/  IADD3 R176, P4, PT, R176, R250.reuse, RZ ;  /* 0x000000fab0b07210 */ /* 0x080fe20007f9e0ff */
[----:B------:R1:W3:Y:S01]  /*2740*/  LDG.E.U16 R163, desc[UR18][R162.64] ;  /* 0x00000012a2a37981 */ /* 0x0002e2000c1e1500 */
[-C--:B------:R-:W-:Y:S01]  /*2750*/  LEA.HI.X.SX32 R181, R181, R251.reuse, 0x1, P5 ;  /* 0x000000fbb5b57211 */ /* 0x080fe200028f0eff */
[----:B------:R-:W0:Y:S01]  /*2760*/  LDC R173, c[0x0][0x3c4] ;  /* 0x0000f100ffad7b82 */ /* 0x000e220000000800 */
[-C--:B------:R-:W-:Y:S01]  /*2770*/  LEA.HI.X.SX32 R183, R183, R251.reuse, 0x1, P2 ;  /* 0x000000fbb7b77211 */ /* 0x080fe200010f0eff */
[----:B------:R1:W3:Y:S01]  /*2780*/  LDG.E.U16 R171, desc[UR18][R170.64] ;  /* 0x00000012aaab7981 */ /* 0x0002e2000c1e1500 */
[-C--:B------:R-:W-:Y:S02]  /*2790*/  IADD3 R192, P5, PT, R192, R250.reuse, RZ ;  /* 0x000000fac0c07210 */ /* 0x080fe40007fbe0ff */
[----:B------:R-:W-:Y:S01]  /*27a0*/  IADD3 R194, P2, PT, R187, R250, RZ ;  /* 0x000000fabbc27210 */ /* 0x000fe20007f5e0ff */
[----:B------:R-:W3:Y:S01]  /*27b0*/  LDG.E.U16 R180, desc[UR18][R180.64] ;  /* 0x00000012b4b47981 */ /* 0x000ee2000c1e1500 */
[-C--:B------:R-:W-:Y:S01]  /*27c0*/  LEA.HI.X.SX32 R175, R175, R251.reuse, 0x1, P3 ;  /* 0x000000fbafaf7211 */ /* 0x080fe200018f0eff */
[----:B-1----:R-:W1:Y:S01]  /*27d0*/  LDC R162, c[0x0][0x3c4] ;  /* 0x0000f100ffa27b82 */ /* 0x002e620000000800 */
[-C--:B------:R-:W-:Y:S01]  /*27e0*/  LEA.HI.X.SX32 R187, R187, R251.reuse, 0x1, P6 ;  /* 0x000000fbbbbb7211 */ /* 0x080fe200030f0eff */
[----:B------:R5:W3:Y:S01]  /*27f0*/  LDG.E.U16 R182, desc[UR18][R182.64] ;  /* 0x00000012b6b67981 */ /* 0x000ae2000c1e1500 */
[----:B------:R-:W-:-:S02]  /*2800*/  LEA.HI.X.SX32 R209, R209, R251, 0x1, P1 ;  /* 0x000000fbd1d17211 */ /* 0x000fc400008f0eff */
[-C--:B------:R-:W-:Y:S01]  /*2810*/  IADD3 R188, P3, PT, R188, R250.reuse, RZ ;  /* 0x000000fabcbc7210 */ /* 0x080fe20007f7e0ff */
[----:B------:R-:W3:Y:S01]  /*2820*/  LDG.E.U16 R174, desc[UR18][R174.64] ;  /* 0x00000012aeae7981 */ /* 0x000ee2000c1e1500 */
[-C--:B------:R-:W-:Y:S01]  /*2830*/  LEA.HI.X.SX32 R177, R177, R251.reuse, 0x1, P4 ;  /* 0x000000fbb1b17211 */ /* 0x080fe200020f0eff */
[----:B------:R-:W0:Y:S01]  /*2840*/  LDC R170, c[0x0][0x3c4] ;  /* 0x0000f100ffaa7b82 */ /* 0x000e220000000800 */
[-C--:B------:R-:W-:Y:S01]  /*2850*/  IADD3 R198, P6, PT, R198, R250.reuse, RZ ;  /* 0x000000fac6c67210 */ /* 0x080fe20007fde0ff */
[----:B------:R-:W3:Y:S01]  /*2860*/  LDG.E.U16 R208, desc[UR18][R208.64] ;  /* 0x00000012d0d07981 */ /* 0x000ee2000c1e1500 */
[-C--:B------:R-:W-:Y:S02]  /*2870*/  IADD3 R222, P1, PT, R217, R250.reuse, RZ ;  /* 0x000000fad9de7210 */ /* 0x080fe40007f3e0ff */
[-C--:B------:R-:W-:Y:S01]  /*2880*/  IADD3 R190, P4, PT, R190, R250.reuse, RZ ;  /* 0x000000fabebe7210 */ /* 0x080fe20007f9e0ff */
[----:B------:R-:W3:Y:S01]  /*2890*/  LDG.E.U16 R176, desc[UR18][R176.64] ;  /* 0x00000012b0b07981 */ /* 0x000ee2000c1e1500 */
[-C--:B------:R-:W-:Y:S01]  /*28a0*/  LEA.HI.X.SX32 R193, R193, R251.reuse, 0x1, P5 ;  /* 0x000000fbc1c17211 */ /* 0x080fe200028f0eff */
[----:B-----5:R-:W5:Y:S01]  /*28b0*/  LDC R183, c[0x0][0x3c4] ;  /* 0x0000f100ffb77b82 */ /* 0x020f620000000800 */
[----:B------:R-:W-:Y:S01]  /*28c0*/  IADD3 R206, P5, PT, R199, R250, RZ ;  /* 0x000000fac7ce7210 */ /* 0x000fe20007fbe0ff */
[----:B------:R-:W3:Y:S01]  /*28d0*/  LDG.E.U16 R187, desc[UR18][R186.64] ;  /* 0x00000012babb7981 */ /* 0x000ee2000c1e1500 */
[----:B------:R-:W-:-:S02]  /*28e0*/  LEA.HI.X.SX32 R195, R195, R251, 0x1, P2 ;  /* 0x000000fbc3c37211 */ /* 0x000fc400010f0eff */
[-C--:B------:R-:W-:Y:S01]  /*28f0*/  LEA.HI.X.SX32 R189, R189, R251.reuse, 0x1, P3 ;  /* 0x000000fbbdbd7211 */ /* 0x080fe200018f0eff */
[----:B------:R-:W3:Y:S01]  /*2900*/  LDG.E.U16 R192, desc[UR18][R192.64] ;  /* 0x00000012c0c07981 */ /* 0x000ee2000c1e1500 */
[-C--:B------:R-:W-:Y:S01]  /*2910*/  LEA.HI.X.SX32 R199, R199, R251.reuse, 0x1, P6 ;  /* 0x000000fbc7c77211 */ /* 0x080fe200030f0eff */
[----:B------:R-:W0:Y:S01]  /*2920*/  LDC R181, c[0x0][0x3c4] ;  /* 0x0000f100ffb57b82 */ /* 0x000e220000000800 */
[-C--:B------:R-:W-:Y:S01]  /*2930*/  LEA.HI.X.SX32 R223, R223, R251.reuse, 0x1, P1 ;  /* 0x000000fbdfdf7211 */ /* 0x080fe200008f0eff */
[----:B------:R-:W3:Y:S01]  /*2940*/  LDG.E.U16 R188, desc[UR18][R188.64] ;  /* 0x00000012bcbc7981 */ /* 0x000ee2000c1e1500 */
[-C--:B------:R-:W-:Y:S02]  /*2950*/  IADD3 R200, P2, PT, R200, R250.reuse, RZ ;  /* 0x000000fac8c87210 */ /* 0x080fe40007f5e0ff */
[-C--:B------:R-:W-:Y:S01]  /*2960*/  IADD3 R202, P3, PT, R202, R250.reuse, RZ ;  /* 0x000000facaca7210 */ /* 0x080fe20007f7e0ff */
[----:B------:R-:W3:Y:S01]  /*2970*/  LDG.E.U16 R199, desc[UR18][R198.64] ;  /* 0x00000012c6c77981 */ /* 0x000ee2000c1e1500 */
[----:B------:R-:W-:Y:S01]  /*2980*/  LEA.HI.X.SX32 R191, R191, R251, 0x1, P4 ;  /* 0x000000fbbfbf7211 */ /* 0x000fe200020f0eff */
[----:B------:R-:W0:Y:S01]  /*2990*/  LDC R154, c[0x0][0x3c4] ;  /* 0x0000f100ff9a7b82 */ /* 0x000e220000000800 */
[-C--:B------:R-:W-:Y:S01]  /*29a0*/  IADD3 R210, P6, PT, R201, R250.reuse, RZ ;  /* 0x000000fac9d27210 */ /* 0x080fe20007fde0ff */
[----:B------:R1:W3:Y:S01]  /*29b0*/  LDG.E.U16 R184, desc[UR18][R184.64] ;  /* 0x00000012b8b87981 */ /* 0x0002e2000c1e1500 */
[----:B------:R-:W-:-:S02]  /*29c0*/  IADD3 R228, P1, PT, R221, R250, RZ ;  /* 0x000000fadde47210 */ /* 0x000fc40007f3e0ff */
[-C--:B------:R-:W-:Y:S01]  /*29d0*/  IADD3 R204, P4, PT, R204, R250.reuse, RZ ;  /* 0x000000facccc7210 */ /* 0x080fe20007f9e0ff */
[----:B------:R-:W3:Y:S01]  /*29e0*/  LDG.E.U16 R190, desc[UR18][R190.64] ;  /* 0x00000012bebe7981 */ /* 0x000ee2000c1e1500 */
[-C--:B------:R-:W-:Y:S01]  /*29f0*/  LEA.HI.X.SX32 R207, R207, R251.reuse, 0x1, P5 ;  /* 0x000000fbcfcf7211 */ /* 0x080fe200028f0eff */
[----:B------:R-:W0:Y:S01]  /*2a00*/  LDC R143, c[0x0][0x3c4] ;  /* 0x0000f100ff8f7b82 */ /* 0x000e220000000800 */
[-C--:B------:R-:W-:Y:S01]  /*2a10*/  LEA.HI.X.SX32 R201, R201, R251.reuse, 0x1, P2 ;  /* 0x000000fbc9c97211 */ /* 0x080fe200010f0eff */
[----:B------:R-:W3:Y:S01]  /*2a20*/  LDG.E.U16 R194, desc[UR18][R194.64] ;  /* 0x00000012c2c27981 */ /* 0x000ee2000c1e1500 */
[-C--:B------:R-:W-:Y:S02]  /*2a30*/  LEA.HI.X.SX32 R211, R211, R251.reuse, 0x1, P6 ;  /* 0x000000fbd3d37211 */ /* 0x080fe400030f0eff */
[-C--:B------:R-:W-:Y:S01]  /*2a40*/  LEA.HI.X.SX32 R203, R203, R251.reuse, 0x1, P3 ;  /* 0x000000fbcbcb7211 */ /* 0x080fe200018f0eff */
[----:B------:R-:W3:Y:S01]  /*2a50*/  LDG.E.U16 R206, desc[UR18][R206.64] ;  /* 0x00000012cece7981 */ /* 0x000ee2000c1e1500 */
[----:B------:R-:W-:Y:S01]  /*2a60*/  LEA.HI.X.SX32 R229, R229, R251, 0x1, P1 ;  /* 0x000000fbe5e57211 */ /* 0x000fe200008f0eff */
[----:B-1----:R-:W1:Y:S01]  /*2a70*/  LDC R185, c[0x0][0x3c4] ;  /* 0x0000f100ffb97b82 */ /* 0x002e620000000800 */
[-C--:B------:R-:W-:Y:S01]  /*2a80*/  IADD3 R212, P5, PT, R212, R250.reuse, RZ ;  /* 0x000000fad4d47210 */ /* 0x080fe20007fbe0ff */
[----:B------:R-:W3:Y:S01]  /*2a90*/  LDG.E.U16 R202, desc[UR18][R202.64] ;  /* 0x00000012caca7981 */ /* 0x000ee2000c1e1500 */
[----:B------:R-:W-:-:S02]  /*2aa0*/  IADD3 R214, P2, PT, R214, R250, RZ ;  /* 0x000000fad6d67210 */ /* 0x000fc40007f5e0ff */
[-C--:B------:R-:W-:Y:S01]  /*2ab0*/  IADD3 R216, P6, PT, R216, R250.reuse, RZ ;  /* 0x000000fad8d87210 */ /* 0x080fe20007fde0ff */
[----:B------:R-:W3:Y:S01]  /*2ac0*/  LDG.E.U16 R201, desc[UR18][R200.64] ;  /* 0x00000012c8c97981 */ /* 0x000ee2000c1e1500 */
[-C--:B------:R-:W-:Y:S01]  /*2ad0*/  IADD3 R218, P3, PT, R218, R250.reuse, RZ ;  /* 0x000000fadada7210 */ /* 0x080fe20007f7e0ff */
[----:B------:R-:W0:Y:S01]  /*2ae0*/  LDC R144, c[0x0][0x3c4] ;  /* 0x0000f100ff907b82 */ /* 0x000e220000000800 */
[-C--:B------:R-:W-:Y:S01]  /*2af0*/  LEA.HI.X.SX32 R205, R205, R251.reuse, 0x1, P4 ;  /* 0x000000fbcdcd7211 */ /* 0x080fe200020f0eff */
[----:B------:R-:W3:Y:S01]  /*2b00*/  LDG.E.U16 R210, desc[UR18][R210.64] ;  /* 0x00000012d2d27981 */ /* 0x000ee2000c1e1500 */
[-C--:B------:R-:W-:Y:S02]  /*2b10*/  IADD3 R234, P1, PT, R227, R250.reuse, RZ ;  /* 0x000000fae3ea7210 */ /* 0x080fe40007f3e0ff */
[----:B------:R-:W-:Y:S01]  /*2b20*/  IADD3 R220, P4, PT, R220, R250, RZ ;  /* 0x000000fadcdc7210 */ /* 0x000fe20007f9e0ff */
[----:B------:R-:W3:Y:S01]  /*2b30*/  LDG.E.U16 R204, desc[UR18][R204.64] ;  /* 0x00000012cccc7981 */ /* 0x000ee2000c1e1500 */
[-C--:B------:R-:W-:Y:S01]  /*2b40*/  LEA.HI.X.SX32 R213, R213, R251.reuse, 0x1, P5 ;  /* 0x000000fbd5d57211 */ /* 0x080fe200028f0eff */
[----:B------:R-:W0:Y:S01]  /*2b50*/  LDC R158, c[0x0][0x3c4] ;  /* 0x0000f100ff9e7b82 */ /* 0x000e220000000800 */
[-C--:B------:R-:W-:Y:S01]  /*2b60*/  LEA.HI.X.SX32 R215, R215, R251.reuse, 0x1, P2 ;  /* 0x000000fbd7d77211 */ /* 0x080fe200010f0eff */
[----:B------:R5:W3:Y:S01]  /*2b70*/  LDG.E.U16 R222, desc[UR18][R222.64] ;  /* 0x00000012dede7981 */ /* 0x000ae2000c1e1500 */
[----:B------:R-:W-:-:S02]  /*2b80*/  LEA.HI.X.SX32 R217, R217, R251, 0x1, P6 ;  /* 0x000000fbd9d97211 */ /* 0x000fc400030f0eff */
[-C--:B------:R-:W-:Y:S01]  /*2b90*/  LEA.HI.X.SX32 R219, R219, R251.reuse, 0x1, P3 ;  /* 0x000000fbdbdb7211 */ /* 0x080fe200018f0eff */
[----:B------:R-:W3:Y:S01]  /*2ba0*/  LDG.E.U16 R212, desc[UR18][R212.64] ;  /* 0x00000012d4d47981 */ /* 0x000ee2000c1e1500 */
[----:B------:R-:W-:Y:S02]  /*2bb0*/  LEA.HI.X.SX32 R235, R235, R251, 0x1, P1 ;  /* 0x000000fbebeb7211 */ /* 0x000fe400008f0eff */
[----:B------:R-:W-:Y:S01]  /*2bc0*/  SHF.L.U32 R9, R7, 0x1, RZ ;  /* 0x0000000107097819 */ /* 0x000fe200000006ff */
[----:B------:R-:W3:Y:S01]  /*2bd0*/  LDG.E.U16 R215, desc[UR18][R214.64] ;  /* 0x00000012d6d77981 */ /* 0x000ee2000c1e1500 */
[-C--:B------:R-:W-:Y:S01]  /*2be0*/  IADD3 R224, P5, PT, R224, R250.reuse, RZ ;  /* 0x000000fae0e07210 */ /* 0x080fe20007fbe0ff */
[----:B-----5:R-:W5:Y:S01]  /*2bf0*/  LDC R223, c[0x0][0x3c4] ;  /* 0x0000f100ffdf7b82 */ /* 0x020f620000000800 */
[-C--:B------:R-:W-:Y:S01]  /*2c00*/  IADD3 R226, P2, PT, R226, R250.reuse, RZ ;  /* 0x000000fae2e27210 */ /* 0x080fe20007f5e0ff */
[----:B------:R1:W3:Y:S01]  /*2c10*/  LDG.E.U16 R217, desc[UR18][R216.64] ;  /* 0x00000012d8d97981 */ /* 0x0002e2000c1e1500 */
[----:B------:R-:W-:-:S02]  /*2c20*/  IADD3 R230, P6, PT, R230, R250, RZ ;  /* 0x000000fae6e67210 */ /* 0x000fc40007fde0ff */
[-C--:B------:R-:W-:Y:S01]  /*2c30*/  IADD3 R232, P3, PT, R232, R250.reuse, RZ ;  /* 0x000000fae8e87210 */ /* 0x080fe20007f7e0ff */
[----:B------:R-:W3:Y:S01]  /*2c40*/  LDG.E.U16 R219, desc[UR18][R218.64] ;  /* 0x00000012dadb7981 */ /* 0x000ee2000c1e1500 */
[----:B------:R-:W-:Y:S02]  /*2c50*/  LEA.HI.X.SX32 R221, R221, R251, 0x1, P4 ;  /* 0x000000fbdddd7211 */ /* 0x000fe400020f0eff */
[----:B------:R-:W-:Y:S01]  /*2c60*/  SHF.L.U32 R5, R130, 0x1, RZ ;  /* 0x0000000182057819 */ /* 0x000fe200000006ff */
[----:B------:R-:W3:Y:S01]  /*2c70*/  LDG.E.U16 R228, desc[UR18][R228.64] ;  /* 0x00000012e4e47981 */ /* 0x000ee2000c1e1500 */
[-C--:B------:R-:W-:Y:S02]  /*2c80*/  IADD3 R240, P1, PT, R233, R250.reuse, RZ ;  /* 0x000000fae9f07210 */ /* 0x080fe40007f3e0ff */
[----:B--2---:R-:W-:Y:S01]  /*2c90*/  LEA R133, R13, R13, 0x7 ;  /* 0x0000000d0d857211 */ /* 0x004fe200078e38ff */
[----:B------:R-:W2:Y:S01]  /*2ca0*/  LDG.E.U16 R221, desc[UR18][R220.64] ;  /* 0x00000012dcdd7981 */ /* 0x000ea2000c1e1500 */
[----:B------:R-:W-:-:S02]  /*2cb0*/  IADD3 R236, P4, PT, R236, R250, RZ ;  /* 0x000000faecec7210 */ /* 0x000fc40007f9e0ff */
[----:B------:R-:W-:Y:S01]  /*2cc0*/  PRMT R126, RZ, 0x7610, R126 ;  /* 0x00007610ff7e7816 */ /* 0x000fe2000000007e */
[----:B------:R-:W2:Y:S01]  /*2cd0*/  LDG.E.U16 R234, desc[UR18][R234.64] ;  /* 0x00000012eaea7981 */ /* 0x000ea2000c1e1500 */
[-C--:B------:R-:W-:Y:S01]  /*2ce0*/  LEA.HI.X.SX32 R225, R225, R251.reuse, 0x1, P5 ;  /* 0x000000fbe1e17211 */ /* 0x080fe200028f0eff */
[----:B------:R-:W-:Y:S01]  /*2cf0*/  IMAD.HI R7, R7, 0x2, RZ ;  /* 0x0000000207077827 */ /* 0x000fe200078e02ff */
[-C--:B------:R-:W-:Y:S01]  /*2d00*/  LEA.HI.X.SX32 R227, R227, R251.reuse, 0x1, P2 ;  /* 0x000000fbe3e37211 */ /* 0x080fe200010f0eff */
[----:B-1----:R-:W1:Y:S01]  /*2d10*/  LDC R216, c[0x0][0x3c4] ;  /* 0x0000f100ffd87b82 */ /* 0x002e620000000800 */
[-C--:B------:R-:W-:Y:S02]  /*2d20*/  LEA.HI.X.SX32 R231, R231, R251.reuse, 0x1, P6 ;  /* 0x000000fbe7e77211 */ /* 0x080fe400030f0eff */
[-C--:B------:R-:W-:Y:S01]  /*2d30*/  LEA.HI.X.SX32 R241, R237, R251.reuse, 0x1, P1 ;  /* 0x000000fbedf17211 */ /* 0x080fe200008f0eff */
[----:B------:R0:W2:Y:S01]  /*2d40*/  LDG.E.U16 R225, desc[UR18][R224.64] ;  /* 0x00000012e0e17981 */ /* 0x0000a2000c1e1500 */
[----:B------:R-:W-:-:S02]  /*2d50*/  LEA.HI.X.SX32 R233, R233, R251, 0x1, P3 ;  /* 0x000000fbe9e97211 */ /* 0x000fc400018f0eff */
[-C--:B------:R-:W-:Y:S01]  /*2d60*/  IADD3 R238, P5, PT, R238, R250.reuse, RZ ;  /* 0x000000faeeee7210 */ /* 0x080fe20007fbe0ff */
[----:B------:R-:W2:Y:S01]  /*2d70*/  LDG.E.U16 R227, desc[UR18][R226.64] ;  /* 0x00000012e2e37981 */ /* 0x000ea2000c1e1500 */
[-C--:B------:R-:W-:Y:S01]  /*2d80*/  IADD3 R242, P2, PT, R242, R250.reuse, RZ ;  /* 0x000000faf2f27210 */ /* 0x080fe20007f5e0ff */
[----:B------:R-:W-:Y:S01]  /*2d90*/  IMAD.HI R130, R130, 0x2, RZ ;  /* 0x0000000282827827 */ /* 0x000fe200078e02ff */
[-C--:B------:R-:W-:Y:S01]  /*2da0*/  IADD3 R244, P6, PT, R244, R250.reuse, RZ ;  /* 0x000000faf4f47210 */ /* 0x080fe20007fde0ff */
[----:B------:R4:W2:Y:S01]  /*2db0*/  LDG.E.U16 R231, desc[UR18][R230.64] ;  /* 0x00000012e6e77981 */ /* 0x0008a2000c1e1500 */
[-C--:B------:R-:W-:Y:S01]  /*2dc0*/  IADD3 R246, P1, PT, R246, R250.reuse, RZ ;  /* 0x000000faf6f67210 */ /* 0x080fe20007f3e0ff */
[----:B0-----:R-:W0:Y:S01]  /*2dd0*/  LDC R224, c[0x0][0x3c4] ;  /* 0x0000f100ffe07b82 */ /* 0x001e220000000800 */
[-C--:B------:R-:W-:Y:S01]  /*2de0*/  IADD3 R248, P3, PT, R248, R250.reuse, RZ ;  /* 0x000000faf8f87210 */ /* 0x080fe20007f7e0ff */
[----:B------:R5:W2:Y:S01]  /*2df0*/  LDG.E.U16 R233, desc[UR18][R232.64] ;  /* 0x00000012e8e97981 */ /* 0x000aa2000c1e1500 */
[-C--:B------:R-:W-:Y:S01]  /*2e00*/  LEA.HI.X.SX32 R237, R243, R251.reuse, 0x1, P4 ;  /* 0x000000fbf3ed7211 */ /* 0x080fe200020f0eff */
[C---:B------:R-:W-:Y:S01]  /*2e10*/  IMAD R243, R0.reuse, 0x57, RZ ;  /* 0x0000005700f37824 */ /* 0x040fe200078e02ff */
[----:B------:R-:W-:Y:S01]  /*2e20*/  IADD3 R250, P4, PT, R239, R250, RZ ;  /* 0x000000faeffa7210 */ /* 0x000fe20007f9e0ff */
[C---:B------:R-:W-:Y:S01]  /*2e30*/  IMAD R239, R0.reuse, 0x4f, RZ ;  /* 0x0000004f00ef7824 */ /* 0x040fe200078e02ff */
[----:B------:R-:W2:Y:S01]  /*2e40*/  LDG.E.U16 R240, desc[UR18][R240.64] ;  /* 0x00000012f0f07981 */ /* 0x000ea2000c1e1500 */
[----:B------:R-:W-:Y:S01]  /*2e50*/  IMAD R0, R0, 0x77, RZ ;  /* 0x0000007700007824 */ /* 0x000fe200078e02ff */
[-C--:B------:R-:W-:Y:S01]  /*2e60*/  LEA.HI.X.SX32 R243, R243, R251.reuse, 0x1, P2 ;  /* 0x000000fbf3f37211 */ /* 0x080fe200010f0eff */
[----:B----4-:R-:W4:Y:S01]  /*2e70*/  LDC R230, c[0x0][0x3c4] ;  /* 0x0000f100ffe67b82 */ /* 0x010f220000000800 */
[-C--:B------:R-:W-:Y:S01]  /*2e80*/  LEA.HI.X.SX32 R239, R239, R251.reuse, 0x1, P5 ;  /* 0x000000fbefef7211 */ /* 0x080fe200028f0eff */
[----:B------:R-:W2:Y:S01]  /*2e90*/  LDG.E.U16 R236, desc[UR18][R236.64] ;  /* 0x00000012ecec7981 */ /* 0x000ea2000c1e1500 */
[----:B------:R-:W-:-:S02]  /*2ea0*/  LEA.HI.X.SX32 R245, R245, R251, 0x1, P6 ;  /* 0x000000fbf5f57211 */ /* 0x000fc400030f0eff */
[-C--:B------:R-:W-:Y:S01]  /*2eb0*/  LEA.HI.X.SX32 R247, R247, R251.reuse, 0x1, P1 ;  /* 0x000000fbf7f77211 */ /* 0x080fe200008f0eff */
[----:B------:R0:W2:Y:S01]  /*2ec0*/  LDG.E.U16 R238, desc[UR18][R238.64] ;  /* 0x00000012eeee7981 */ /* 0x0000a2000c1e1500 */
[-C--:B------:R-:W-:Y:S01]  /*2ed0*/  LEA.HI.X.SX32 R249, R249, R251.reuse, 0x1, P3 ;  /* 0x000000fbf9f97211 */ /* 0x080fe200018f0eff */
[----:B-----5:R-:W5:Y:S01]  /*2ee0*/  LDC R232, c[0x0][0x3c4] ;  /* 0x0000f100ffe87b82 */ /* 0x020f620000000800 */
[----:B------:R-:W-:Y:S01]  /*2ef0*/  LEA.HI.X.SX32 R251, R0, R251, 0x1, P4 ;  /* 0x000000fb00fb7211 */ /* 0x000fe200020f0eff */
[----:B------:R-:W2:Y:S04]  /*2f00*/  LDG.E.U16 R66, desc[UR18][R244.64] ;  /* 0x00000012f4427981 */ /* 0x000ea8000c1e1500 */
[----:B------:R-:W2:Y:S01]  /*2f10*/  LDG.E.U16 R0, desc[UR18][R80.64] ;  /* 0x0000001250007981 */ /* 0x000ea2000c1e1500 */
[----:B------:R-:W-:Y:S01]  /*2f20*/  SHF.L.U32 R133, R133, 0x1, RZ ;  /* 0x0000000185857819 */ /* 0x000fe200000006ff */
[----:B------:R-:W4:Y:S02]  /*2f30*/  LDC R226, c[0x0][0x3c4] ;  /* 0x0000f100ffe27b82 */ /* 0x000f240000000800 */
[----:B------:R-:W2:Y:S04]  /*2f40*/  LDG.E.U16 R82, desc[UR18][R246.64] ;  /* 0x00000012f6527981 */ /* 0x000ea8000c1e1500 */
[----:B------:R0:W2:Y:S01]  /*2f50*/  LDG.E.U16 R248, desc[UR18][R248.64] ;  /* 0x00000012f8f87981 */ /* 0x0000a2000c1e1500 */
[----:B------:R-:W-:Y:S01]  /*2f60*/  LOP3.LUT P1, RZ, R13, 0x7f, RZ, 0xc0, !PT ;  /* 0x0000007f0dff7812 */ /* 0x000fe2000782c0ff */
[----:B------:R-:W2:Y:S02]  /*2f70*/  LDC R220, c[0x0][0x3c4] ;  /* 0x0000f100ffdc7b82 */ /* 0x000ea40000000800 */
[----:B------:R-:W2:Y:S04]  /*2f80*/  LDL.LU.64 R80, [R1+0x840] ;  /* 0x0008400001507983 */ /* 0x000ea80000300a00 */
[----:B------:R-:W3:Y:S01]  /*2f90*/  LDL.LU.64 R64, [R1+0x838] ;  /* 0x0008380001407983 */ /* 0x000ee20000300a00 */
[----:B------:R-:W-:-:S02]  /*2fa0*/  PRMT R124, RZ, 0x7610, R124 ;  /* 0x00007610ff7c7816 */ /* 0x000fc4000000007c */
[----:B------:R-:W-:Y:S01]  /*2fb0*/  PRMT R122, RZ, 0x7610, R122 ;  /* 0x00007610ff7a7816 */ /* 0x000fe2000000007a */
[----:B------:R-:W3:Y:S01]  /*2fc0*/  LDL.LU R11, [R1+0x10] ;  /* 0x00001000010b7983 */ /* 0x000ee20000300800 */
[----:B------:R-:W-:Y:S01]  /*2fd0*/  PRMT R121, RZ, 0x7610, R121 ;  /* 0x00007610ff797816 */ /* 0x000fe20000000079 */
[----:B0-----:R-:W-:Y:S01]  /*2fe0*/  IMAD R224, R224, 0x50, RZ ;  /* 0x00000050e0e07824 */ /* 0x001fe200078e02ff */
[----:B------:R-:W0:Y:S01]  /*2ff0*/  LDC R203, c[0x0][0x3c4] ;  /* 0x0000f100ffcb7b82 */ /* 0x000e220000000800 */
[----:B------:R0:W3:Y:S01]  /*3000*/  LDG.E.U16 R250, desc[UR18][R250.64] ;  /* 0x00000012fafa7981 */ /* 0x0000e2000c1e1500 */
[----:B------:R-:W-:Y:S02]  /*3010*/  IADD3 R134, P2, P3, R9, R134, R5 ;  /* 0x0000008609867210 */ /* 0x000fe40007b5e005 */
[----:B------:R-:W-:-:S04]  /*3020*/  SHF.R.U32.HI R5, RZ, 0x5, R13 ;  /* 0x00000005ff057819 */ /* 0x000fc8000001160d */
[----:B------:R-:W-:Y:S01]  /*3030*/  R2UR UR62, R5 ;  /* 0x00000000053e72ca */ /* 0x000fe200000e0000 */
[----:B------:R-:W-:Y:S01]  /*3040*/  IMAD R183, R183, 0x28, RZ ;  /* 0x00000028b7b77824 */ /* 0x000fe200078e02ff */
[----:B------:R-:W-:Y:S01]  /*3050*/  LOP3.LUT R133, R133, 0x407e, RZ, 0xc0, !PT ;  /* 0x0000407e85857812 */ /* 0x000fe200078ec0ff */
[----:B------:R-:W-:Y:S01]  /*3060*/  VOTEU.ALL UP0, P1 ;  /* 0x0000000000ff7886 */ /* 0x000fe20000800000 */
[----:B-----5:R-:W-:Y:S01]  /*3070*/  IMAD R232, R232, 0x30, RZ ;  /* 0x00000030e8e87824 */ /* 0x020fe200078e02ff */
[----:B------:R-:W5:Y:S01]  /*3080*/  LDC R198, c[0x0][0x3c4] ;  /* 0x0000f100ffc67b82 */ /* 0x000f620000000800 */
[----:B-1----:R-:W-:Y:S02]  /*3090*/  IMAD R216, R216, 0x70, RZ ;  /* 0x00000070d8d87824 */ /* 0x002fe400078e02ff */
[----:B----4-:R-:W-:Y:S02]  /*30a0*/  IMAD R230, R230, 0xa0, RZ ;  /* 0x000000a0e6e67824 */ /* 0x010fe400078e02ff */
[----:B------:R-:W-:-:S02]  /*30b0*/  IMAD R185, R185, 0x48, RZ ;  /* 0x00000048b9b97824 */ /* 0x000fc400078e02ff */
[----:B------:R-:W-:Y:S01]  /*30c0*/  IMAD R226, R226, 0xc0, RZ ;  /* 0x000000c0e2e27824 */ /* 0x000fe200078e02ff */
[----:B------:R-:W1:Y:S01]  /*30d0*/  LDC R195, c[0x0][0x3c4] ;  /* 0x0000f100ffc37b82 */ /* 0x000e620000000800 */
[----:B------:R-:W-:Y:S02]  /*30e0*/  IMAD R223, R223, 0xd0, RZ ;  /* 0x000000d0dfdf7824 */ /* 0x000fe400078e02ff */
[----:B------:R-:W-:Y:S02]  /*30f0*/  IMAD R179, R179, 0x68, RZ ;  /* 0x00000068b3b37824 */ /* 0x000fe400078e02ff */
[----:B------:R-:W-:-:S03]  /*3100*/  IMAD R181, R181, 0x12, RZ ;  /* 0x00000012b5b57824 */ /* 0x000fc600078e02ff */
[----:B------:R-:W4:Y:S08]  /*3110*/  LDC R191, c[0x0][0x3c4] ;  /* 0x0000f100ffbf7b82 */ /* 0x000f300000000800 */
[----:B------:R-:W0:Y:S08]  /*3120*/  LDC R189, c[0x0][0x3c4] ;  /* 0x0000f100ffbd7b82 */ /* 0x000e300000000800 */
[----:B------:R-:W0:Y:S08]  /*3130*/  LDC R200, c[0x0][0x3c4] ;  /* 0x0000f100ffc87b82 */ /* 0x000e300000000800 */
[----:B------:R-:W0:Y:S08]  /*3140*/  LDC R186, c[0x0][0x3c4] ;  /* 0x0000f100ffba7b82 */ /* 0x000e300000000800 */
[----:B------:R-:W0:Y:S08]  /*3150*/  LDC R193, c[0x0][0x3c4] ;  /* 0x0000f100ffc17b82 */ /* 0x000e300000000800 */
[----:B------:R-:W0:Y:S08]  /*3160*/  LDC R177, c[0x0][0x3c4] ;  /* 0x0000f100ffb17b82 */ /* 0x000e300000000800 */
[----:B------:R-:W0:Y:S08]  /*3170*/  LDC R205, c[0x0][0x3c4] ;  /* 0x0000f100ffcd7b82 */ /* 0x000e300000000800 */
[----:B------:R-:W0:Y:S08]  /*3180*/  LDC R207, c[0x0][0x3c4] ;  /* 0x0000f100ffcf7b82 */ /* 0x000e300000000800 */
[----:B------:R-:W0:Y:S08]  /*3190*/  LDC R211, c[0x0][0x3c4] ;  /* 0x0000f100ffd37b82 */ /* 0x000e300000000800 */
[----:B------:R-:W0:Y:S01]  /*31a0*/  LDC R213, c[0x0][0x3c4] ;  /* 0x0000f100ffd57b82 */ /* 0x000e220000000800 */
[----:B------:R-:W-:-:S02]  /*31b0*/  IMAD R173, R173, 0x34, RZ ;  /* 0x00000034adad7824 */ /* 0x000fc400078e02ff */
[----:B------:R-:W-:-:S05]  /*31c0*/  IMAD R148, R148, 0x54, RZ ;  /* 0x0000005494947824 */ /* 0x000fca00078e02ff */
[----:B------:R-:W0:Y:S01]  /*31d0*/  LDC R152, c[0x0][0x3c4] ;  /* 0x0000f100ff987b82 */ /* 0x000e220000000800 */
[----:B------:R-:W-:-:S07]  /*31e0*/  IMAD R150, R150, 0x64, RZ ;  /* 0x0000006496967824 */ /* 0x000fce00078e02ff */
[----:B------:R-:W0:Y:S01]  /*31f0*/  LDC R209, c[0x0][0x3c4] ;  /* 0x0000f100ffd17b82 */ /* 0x000e220000000800 */
[----:B------:R-:W-:-:S07]  /*3200*/  IMAD R139, R139, 0x2a, RZ ;  /* 0x0000002a8b8b7824 */ /* 0x000fce00078e02ff */
[----:B------:R-:W0:Y:S08]  /*3210*/  LDC R218, c[0x0][0x3c4] ;  /* 0x0000f100ffda7b82 */ /* 0x000e300000000800 */
[----:B------:R-:W0:Y:S01]  /*3220*/  LDC R214, c[0x0][0x3c4] ;  /* 0x0000f100ffd67b82 */ /* 0x000e220000000800 */
[----:B------:R-:W-:-:S07]  /*3230*/  IMAD R175, R131, 0xa, RZ ;  /* 0x0000000a83af7824 */ /* 0x000fce00078e02ff */
[----:B------:R-:W0:Y:S01]  /*3240*/  LDC R168, c[0x0][0x3c4] ;  /* 0x0000f100ffa87b82 */ /* 0x000e220000000800 */
[----:B------:R-:W-:-:S07]  /*3250*/  IMAD R146, R146, 0x44, RZ ;  /* 0x0000004492927824 */ /* 0x000fce00078e02ff */
[----:B------:R-:W0:Y:S08]  /*3260*/  LDC R235, c[0x0][0x3c4] ;  /* 0x0000f100ffeb7b82 */ /* 0x000e300000000800 */
[----:B------:R-:W0:Y:S01]  /*3270*/  LDC R229, c[0x0][0x3c4] ;  /* 0x0000f100ffe57b82 */ /* 0x000e220000000800 */
[----:B------:R-:W-:Y:S02]  /*3280*/  IMAD R156, R156, 0x5a, RZ ;  /* 0x0000005a9c9c7824 */ /* 0x000fe400078e02ff */
[----:B------:R-:W-:-:S05]  /*3290*/  IMAD R154, R154, 0x74, RZ ;  /* 0x000000749a9a7824 */ /* 0x000fca00078e02ff */
[----:B------:R-:W0:Y:S08]  /*32a0*/  LDC R166, c[0x0][0x3c4] ;  /* 0x0000f100ffa67b82 */ /* 0x000e300000000800 */
[----:B------:R-:W0:Y:S08]  /*32b0*/  LDC R239, c[0x0][0x3c4] ;  /* 0x0000f100ffef7b82 */ /* 0x000e300000000800 */
[----:B------:R-:W0:Y:S01]  /*32c0*/  LDC R241, c[0x0][0x3c4] ;  /* 0x0000f100fff17b82 */ /* 0x000e220000000800 */
[----:B------:R-:W-:-:S02]  /*32d0*/  IMAD R143, R143, 0x26, RZ ;  /* 0x000000268f8f7824 */ /* 0x000fc400078e02ff */
[----:B------:R-:W-:Y:S02]  /*32e0*/  IMAD R144, R144, 0x36, RZ ;  /* 0x0000003690907824 */ /* 0x000fe400078e02ff */
[----:B------:R-:W-:-:S03]  /*32f0*/  IMAD R158, R158, 0x6a, RZ ;  /* 0x0000006a9e9e7824 */ /* 0x000fc600078e02ff */
[----:B------:R-:W0:Y:S01]  /*3300*/  LDC R237, c[0x0][0x3c4] ;  /* 0x0000f100ffed7b82 */ /* 0x000e220000000800 */
[----:B------:R-:W-:-:S07]  /*3310*/  IMAD R141, R141, 0x16, RZ ;  /* 0x000000168d8d7824 */ /* 0x000fce00078e02ff */
[----:B------:R-:W0:Y:S01]  /*3320*/  LDC R160, c[0x0][0x3c4] ;  /* 0x0000f100ffa07b82 */ /* 0x000e220000000800 */
[----:B------:R-:W-:-:S07]  /*3330*/  IMAD R252, R252, 0x5b, RZ ;  /* 0x0000005bfcfc7824 */ /* 0x000fce00078e02ff */
[----:B------:R-:W0:Y:S01]  /*3340*/  LDC R249, c[0x0][0x3c4] ;  /* 0x0000f100fff97b82 */ /* 0x000e220000000800 */
[----:B--2---:R-:W2:Y:S04]  /*3350*/  LDG.E.U16 R80, desc[UR18][R80.64] ;  /* 0x0000001250507981 */ /* 0x004ea8000c1e1500 */
[----:B---3--:R-:W3:Y:S01]  /*3360*/  LDG.E.U16 R65, desc[UR18][R64.64] ;  /* 0x0000001240417981 */ /* 0x008ee2000c1e1500 */
[----:B------:R-:W-:Y:S01]  /*3370*/  IADD3.X R135, PT, PT, R7, R135, R130, P2, P3 ;  /* 0x0000008707877210 */ /* 0x000fe200017e6482 */
[----:B------:R-:W-:Y:S01]  /*3380*/  VOTEU.ALL UP1, P1 ;  /* 0x0000000000ff7886 */ /* 0x000fe20000820000 */
[----:B------:R-:W1:Y:S01]  /*3390*/  LDC R13, c[0x0][0x3c4] ;  /* 0x0000f100ff0d7b82 */ /* 0x000e620000000800 */
[----:B------:R4:W2:Y:S01]  /*33a0*/  LDG.E.U16 R64, desc[UR18][R242.64] ;  /* 0x00000012f2407981 */ /* 0x0008a2000c1e1500 */
[----:B------:R-:W-:Y:S01]  /*33b0*/  USHF.L.U32 UR4, UR62, 0x15, URZ ;  /* 0x000000153e047899 */ /* 0x000fe200080006ff */
[----:B------:R-:W-:Y:S01]  /*33c0*/  LOP3.LUT R247, R133, 0x10, RZ, 0x3c, !PT ;  /* 0x0000001085f77812 */ /* 0x000fe200078e3cff */
[----:B------:R-:W-:-:S04]  /*33d0*/  IMAD R220, R220, 0xf0, RZ ;  /* 0x000000f0dcdc7824 */ /* 0x000fc800078e02ff */
[----:B0-----:R-:W0:Y:S01]  /*33e0*/  LDC R251, c[0x0][0x3c4] ;  /* 0x0000f100fffb7b82 */ /* 0x001e220000000800 */
[----:B------:R-:W-:Y:S01]  /*33f0*/  ULOP3.LUT UR4, UR4, 0x600000, URZ, 0xc0, !UPT ;  /* 0x0060000004047892 */ /* 0x000fe2000f8ec0ff */
[C---:B------:R-:W-:Y:S02]  /*3400*/  LOP3.LUT R246, R133.reuse, 0x20, RZ, 0x3c, !PT ;  /* 0x0000002085f67812 */ /* 0x040fe400078e3cff */
[C---:B------:R-:W-:Y:S01]  /*3410*/  LOP3.LUT R245, R133.reuse, 0x30, RZ, 0x3c, !PT ;  /* 0x0000003085f57812 */ /* 0x040fe200078e3cff */
[----:B------:R-:W-:Y:S01]  /*3420*/  UIADD3 UR9, UPT, UPT, UR8, UR4, URZ ;  /* 0x0000000408097290 */ /* 0x000fe2000fffe0ff */
[C---:B------:R-:W-:Y:S01]  /*3430*/  LOP3.LUT R244, R133.reuse, 0x40, RZ, 0x3c, !PT ;  /* 0x0000004085f47812 */ /* 0x040fe200078e3cff */
[----:B------:R-:W-:Y:S01]  /*3440*/  STS.U16 [R133+UR7], R11 ;  /* 0x0000000b85007988 */ /* 0x000fe20008000407 */
[C---:B----4-:R-:W-:Y:S02]  /*3450*/  LOP3.LUT R243, R133.reuse, 0x50, RZ, 0x3c, !PT ;  /* 0x0000005085f37812 */ /* 0x050fe400078e3cff */
[C---:B------:R-:W-:Y:S01]  /*3460*/  LOP3.LUT R242, R133.reuse, 0x60, RZ, 0x3c, !PT ;  /* 0x0000006085f27812 */ /* 0x040fe200078e3cff */
[----:B------:R-:W-:Y:S01]  /*3470*/  STS.U16 [R133+UR7+0x400], R6 ;  /* 0x0004000685007988 */ /* 0x000fe20008000407 */
[----:B------:R-:W-:-:S03]  /*3480*/  LOP3.LUT R197, R133, 0x70, RZ, 0x3c, !PT ;  /* 0x0000007085c57812 */ /* 0x000fc600078e3cff */
[----:B------:R-:W-:Y:S04]  /*3490*/  STS.U16 [R133+UR7+0x800], R10 ;  /* 0x0008000a85007988 */ /* 0x000fe80008000407 */
[----:B------:R4:W-:Y:S04]  /*34a0*/  STS.U16 [R133+UR7+0x1000], R12 ;  /* 0x0010000c85007988 */ /* 0x0009e80008000407 */
[----:B------:R0:W-:Y:S04]  /*34b0*/  STS.U16 [R133+UR7+0x2000], R14 ;  /* 0x0020000e85007988 */ /* 0x0001e80008000407 */
[----:B------:R-:W-:Y:S04]  /*34c0*/  STS.U16 [R133+UR7+0x2400], R2 ;  /* 0x0024000285007988 */ /* 0x000fe80008000407 */
[----:B------:R-:W-:Y:S01]  /*34d0*/  STS.U16 [R133+UR7+0x1400], R30 ;  /* 0x0014001e85007988 */ /* 0x000fe20008000407 */
[----:B----4-:R-:W4:Y:S03]  /*34e0*/  LDC R12, c[0x0][0x3c4] ;  /* 0x0000f100ff0c7b82 */ /* 0x010f260000000800 */
[----:B------:R-:W-:Y:S04]  /*34f0*/  STS.U16 [R133+UR7+0x2800], R4 ;  /* 0x0028000485007988 */ /* 0x000fe80008000407 */
[----:B------:R-:W-:Y:S04]  /*3500*/  STS.U16 [R133+UR7+0x2c00], R8 ;  /* 0x002c000885007988 */ /* 0x000fe80008000407 */
[----:B------:R-:W-:Y:S04]  /*3510*/  STS.U16 [R133+UR7+0xc00], R36 ;  /* 0x000c002485007988 */ /* 0x000fe80008000407 */
[----:B------:R-:W-:Y:S04]  /*3520*/  STS.U16 [R133+UR7+0x1800], R38 ;  /* 0x0018002685007988 */ /* 0x000fe80008000407 */
[----:B------:R-:W-:Y:S04]  /*3530*/  STS.U16 [R133+UR7+0x3000], R22 ;  /* 0x0030001685007988 */ /* 0x000fe80008000407 */
[----:B------:R-:W-:Y:S04]  /*3540*/  STS.U16 [R133+UR7+0x3400], R32 ;  /* 0x0034002085007988 */ /* 0x000fe80008000407 */
[----:B------:R-:W-:Y:S04]  /*3550*/  STS.U16 [R133+UR7+0x1c00], R46 ;  /* 0x001c002e85007988 */ /* 0x000fe80008000407 */
[----:B------:R-:W-:Y:S04]  /*3560*/  STS.U16 [R133+UR7+0x3800], R34 ;  /* 0x0038002285007988 */ /* 0x000fe80008000407 */
[----:B------:R-:W-:Y:S01]  /*3570*/  STS.U16 [R133+UR7+0x3c00], R40 ;  /* 0x003c002885007988 */ /* 0x000fe20008000407 */
[----:B------:R-:W-:Y:S01]  /*3580*/  ISETP.LT.AND P2, PT, RZ, UR5, PT ;  /* 0x00000005ff007c0c */ /* 0x000fe2000bf41270 */
[----:B------:R-:W1:Y:S02]  /*3590*/  LDC R11, c[0x0][0x3c4] ;  /* 0x0000f100ff0b7b82 */ /* 0x000e640000000800 */
[----:B------:R-:W-:Y:S04]  /*35a0*/  STS.U16 [R247+UR7+0x480], R16 ;  /* 0x00048010f7007988 */ /* 0x000fe80008000407 */
[----:B------:R-:W-:Y:S01]  /*35b0*/  STS.U16 [R247+UR7+0x2080], R42 ;  /* 0x0020802af7007988 */ /* 0x000fe20008000407 */
[----:B------:R-:W-:Y:S03]  /*35c0*/  STTM.x128 tmem[UR9], RZ ;  /* 0x000000ff000079ed */ /* 0x000fe600083c0009 */
[----:B------:R-:W-:Y:S01]  /*35d0*/  STS.U16 [R247+UR7+0x2480], R48 ;  /* 0x00248030f7007988 */ /* 0x000fe20008000407 */
[----:B------:R-:W-:Y:S01]  /*35e0*/  LEA R10, P5, R19, R134, 0x3 ;  /* 0x00000086130a7211 */ /* 0x000fe200078a18ff */
[----:B0-----:R-:W0:Y:S02]  /*35f0*/  LDC R14, c[0x0][0x3c4] ;  /* 0x0000f100ff0e7b82 */ /* 0x001e240000000800 */
        /* <DEDUP_REMOVED lines=12> */
[----:B------:R0:W-:Y:S04]  /*36c0*/  STS.U16 [R247+UR7+0x80], R0 ;  /* 0x00008000f7007988 */ /* 0x0001e80008000407 */
[----:B------:R-:W-:Y:S04]  /*36d0*/  STS.U16 [R246+UR7+0x500], R26 ;  /* 0x0005001af6007988 */ /* 0x000fe80008000407 */
[----:B------:R-:W-:Y:S01]  /*36e0*/  STS.U16 [R246+UR7+0x900], R18 ;  /* 0x00090012f6007988 */ /* 0x000fe20008000407 */
[----:B------:R-:W-:-:S04]  /*36f0*/  @!UP0 UIADD3 UR4, UPT, UPT, -UR6, 0x100000, URZ ;  /* 0x0010000006048890 */ /* 0x000fc8000fffe1ff */
[----:B------:R-:W-:Y:S02]  /*3700*/  @!UP0 USHF.L.U32 UR5, UR4, 0xb, URZ ;  /* 0x0000000b04058899 */ /* 0x000fe400080006ff */
[----:B------:R-:W-:Y:S01]  /*3710*/  @!UP0 USHF.L.U32 UR4, UR4, 0x1, URZ ;  /* 0x0000000104048899 */ /* 0x000fe200080006ff */
[C---:B----4-:R-:W-:Y:S01]  /*3720*/  IMAD R5, R12.reuse, 0xa, RZ ;  /* 0x0000000a0c057824 */ /* 0x050fe200078e02ff */
[C---:B------:R-:W-:Y:S01]  /*3730*/  SHF.L.U32 R17, R12.reuse, 0x2, RZ ;  /* 0x000000020c117819 */ /* 0x040fe200000006ff */
[----:B------:R-:W-:Y:S01]  /*3740*/  STS.U16 [R246+UR7+0xd00], R83 ;  /* 0x000d0053f6007988 */ /* 0x000fe20008000407 */
[C---:B------:R-:W-:Y:S01]  /*3750*/  IMAD R7, R12.reuse, 0x6, RZ ;  /* 0x000000060c077824 */ /* 0x040fe200078e02ff */
[----:B0-----:R-:W0:Y:S02]  /*3760*/  LDC R0, c[0x0][0x3c4] ;  /* 0x0000f100ff007b82 */ /* 0x001e240000000800 */
[----:B------:R4:W-:Y:S04]  /*3770*/  STS.U16 [R246+UR7+0x100], R3 ;  /* 0x00010003f6007988 */ /* 0x0009e80008000407 */
[----:B------:R-:W-:Y:S04]  /*3780*/  STS.U16 [R246+UR7+0x2500], R67 ;  /* 0x00250043f6007988 */ /* 0x000fe80008000407 */
[----:B------:R-:W-:Y:S04]  /*3790*/  STS.U16 [R246+UR7+0x2900], R85 ;  /* 0x00290055f6007988 */ /* 0x000fe80008000407 */
[----:B------:R-:W-:Y:S04]  /*37a0*/  STS.U16 [R246+UR7+0x2d00], R87 ;  /* 0x002d0057f6007988 */ /* 0x000fe80008000407 */
[----:B------:R-:W-:Y:S04]  /*37b0*/  STS.U16 [R246+UR7+0x3100], R89 ;  /* 0x00310059f6007988 */ /* 0x000fe80008000407 */
[----:B------:R0:W-:Y:S04]  /*37c0*/  STS.U16 [R246+UR7+0x3500], R91 ;  /* 0x0035005bf6007988 */ /* 0x0001e80008000407 */
[----:B------:R0:W-:Y:S04]  /*37d0*/  STS.U16 [R246+UR7+0x3900], R93 ;  /* 0x0039005df6007988 */ /* 0x0001e80008000407 */
[----:B------:R-:W-:Y:S04]  /*37e0*/  STS.U16 [R246+UR7+0x3d00], R95 ;  /* 0x003d005ff6007988 */ /* 0x000fe80008000407 */
[----:B------:R-:W-:Y:S04]  /*37f0*/  STS.U16 [R246+UR7+0x1100], R103 ;  /* 0x00110067f6007988 */ /* 0x000fe80008000407 */
[----:B------:R-:W-:Y:S04]  /*3800*/  STS.U16 [R246+UR7+0x1500], R107 ;  /* 0x0015006bf6007988 */ /* 0x000fe80008000407 */
[----:B------:R-:W-:Y:S04]  /*3810*/  STS.U16 [R246+UR7+0x1900], R109 ;  /* 0x0019006df6007988 */ /* 0x000fe80008000407 */
[----:B------:R1:W-:Y:S01]  /*3820*/  STS.U16 [R246+UR7+0x1d00], R111 ;  /* 0x001d006ff6007988 */ /* 0x0003e20008000407 */
[C---:B----4-:R-:W-:Y:S01]  /*3830*/  LEA R3, R12.reuse, R12, 0x2 ;  /* 0x0000000c0c037211 */ /* 0x050fe200078e10ff */
[----:B------:R-:W-:Y:S01]  /*3840*/  IMAD R9, R12, 0xc, RZ ;  /* 0x0000000c0c097824 */ /* 0x000fe200078e02ff */
[----:B------:R-:W-:-:S02]  /*3850*/  IADD3 R4, P3, PT, R5, R134, RZ ;  /* 0x0000008605047210 */ /* 0x000fc40007f7e0ff */
[----:B0-----:R-:W-:Y:S02]  /*3860*/  PRMT R91, RZ, 0x7610, R91 ;  /* 0x00007610ff5b7816 */ /* 0x001fe4000000005b */
[----:B------:R-:W-:Y:S02]  /*3870*/  LEA.HI.X.SX32 R5, R3, R135, 0x1, P3 ;  /* 0x0000008703057211 */ /* 0x000fe400018f0eff */
[C---:B------:R-:W-:Y:S02]  /*3880*/  LEA R3, R12.reuse, R12, 0x1 ;  /* 0x0000000c0c037211 */ /* 0x040fe400078e08ff */
[-C--:B------:R-:W-:Y:S02]  /*3890*/  IADD3 R2, P3, PT, R7, R134.reuse, RZ ;  /* 0x0000008607027210 */ /* 0x080fe40007f7e0ff */
[----:B------:R-:W-:Y:S01]  /*38a0*/  IADD3 R6, P4, PT, R9, R134, RZ ;  /* 0x0000008609067210 */ /* 0x000fe20007f9e0ff */
[----:B------:R-:W-:Y:S01]  /*38b0*/  IMAD R9, R12, 0xe, RZ ;  /* 0x0000000e0c097824 */ /* 0x000fe200078e02ff */
[----:B------:R-:W-:-:S02]  /*38c0*/  PRMT R93, RZ, 0x7610, R93 ;  /* 0x00007610ff5d7816 */ /* 0x000fc4000000005d */
[-C--:B------:R-:W-:Y:S02]  /*38d0*/  LEA.HI.X.SX32 R3, R3, R135.reuse, 0x1, P3 ;  /* 0x0000008703037211 */ /* 0x080fe400018f0eff */
[----:B-1----:R-:W-:Y:S02]  /*38e0*/  PRMT R111, RZ, 0x7610, R111 ;  /* 0x00007610ff6f7816 */ /* 0x002fe4000000006f */
[----:B------:R-:W-:Y:S02]  /*38f0*/  LEA.HI.X.SX32 R7, R7, R135, 0x1, P4 ;  /* 0x0000008707077211 */ /* 0x000fe400020f0eff */
[----:B------:R-:W-:Y:S02]  /*3900*/  LEA R8, P4, R15, R134, 0x2 ;  /* 0x000000860f087211 */ /* 0x000fe400078810ff */
[----:B------:R-:W-:Y:S01]  /*3910*/  PRMT R95, RZ, 0x7610, R95 ;  /* 0x00007610ff5f7816 */ /* 0x000fe2000000005f */
[----:B---3--:R-:W-:Y:S04]  /*3920*/  STS.U16 [R246+UR7+0x2100], R65 ;  /* 0x00210041f6007988 */ /* 0x008fe80008000407 */
        /* <DEDUP_REMOVED lines=10> */
[----:B------:R1:W-:Y:S04]  /*39d0*/  STS.U16 [R245+UR7+0x980], R132 ;  /* 0x00098084f5007988 */ /* 0x0003e80008000407 */
[----:B------:R-:W-:Y:S04]  /*39e0*/  STS.U16 [R245+UR7+0xd80], R62 ;  /* 0x000d803ef5007988 */ /* 0x000fe80008000407 */
[----:B------:R-:W-:Y:S04]  /*39f0*/  STS.U16 [R245+UR7+0x1180], R136 ;  /* 0x00118088f5007988 */ /* 0x000fe80008000407 */
[----:B------:R3:W-:Y:S04]  /*3a00*/  STS.U16 [R245+UR7+0x1580], R138 ;  /* 0x0015808af5007988 */ /* 0x0007e80008000407 */
[----:B------:R-:W-:Y:S04]  /*3a10*/  STS.U16 [R245+UR7+0x1980], R140 ;  /* 0x0019808cf5007988 */ /* 0x000fe80008000407 */
[----:B------:R-:W-:Y:S01]  /*3a20*/  STS.U16 [R245+UR7+0x1d80], R142 ;  /* 0x001d808ef5007988 */ /* 0x000fe20008000407 */
[----:B0-----:R-:W-:Y:S01]  /*3a30*/  PRMT R128, RZ, 0x7610, R128 ;  /* 0x00007610ff807816 */ /* 0x001fe20000000080 */
[----:B-1----:R-:W0:Y:S02]  /*3a40*/  LDC R132, c[0x0][0x3c4] ;  /* 0x0000f100ff847b82 */ /* 0x002e240000000800 */
[----:B------:R-:W-:Y:S04]  /*3a50*/  STS.U16 [R244+UR7+0xa00], R28 ;  /* 0x000a001cf4007988 */ /* 0x000fe80008000407 */
[----:B------:R-:W-:Y:S01]  /*3a60*/  STS.U16 [R244+UR7+0xe00], R45 ;  /* 0x000e002df4007988 */ /* 0x000fe20008000407 */
[----:B------:R-:W-:Y:S01]  /*3a70*/  SHF.L.U32 R15, R14, 0x4, RZ ;  /* 0x000000040e0f7819 */ /* 0x000fe200000006ff */
[----:B---3--:R-:W1:Y:S02]  /*3a80*/  LDC R138, c[0x0][0x3c4] ;  /* 0x0000f100ff8a7b82 */ /* 0x008e640000000800 */
[----:B------:R-:W-:Y:S04]  /*3a90*/  STS.U16 [R244+UR7+0x1200], R20 ;  /* 0x00120014f4007988 */ /* 0x000fe80008000407 */
[----:B------:R-:W-:Y:S01]  /*3aa0*/  STS.U16 [R244+UR7+0x1a00], R63 ;  /* 0x001a003ff4007988 */ /* 0x000fe20008000407 */
[----:B------:R-:W-:Y:S01]  /*3ab0*/  PRMT R72, RZ, 0x7610, R72 ;  /* 0x00007610ff487816 */ /* 0x000fe20000000048 */
[----:B------:R-:W-:Y:S01]  /*3ac0*/  IMAD R203, R203, 0x82, RZ ;  /* 0x00000082cbcb7824 */ /* 0x000fe200078e02ff */
[----:B------:R-:W-:Y:S01]  /*3ad0*/  PRMT R96, RZ, 0x7610, R96 ;  /* 0x00007610ff607816 */ /* 0x000fe20000000060 */
[----:B------:R-:W-:Y:S04]  /*3ae0*/  STS.U16 [R244+UR7+0x600], R123 ;  /* 0x0006007bf4007988 */ /* 0x000fe80008000407 */
[----:B------:R-:W-:Y:S01]  /*3af0*/  STL.64 [R1+0x648], R246 ;  /* 0x000648f601007387 */ /* 0x000fe20000100a00 */
[----:B------:R-:W-:Y:S01]  /*3b00*/  PRMT R16, RZ, 0x7610, R16 ;  /* 0x00007610ff107816 */ /* 0x000fe20000000010 */
[----:B------:R-:W3:Y:S02]  /*3b10*/  LDC R136, c[0x0][0x3c4] ;  /* 0x0000f100ff887b82 */ /* 0x000ee40000000800 */
[----:B------:R-:W-:Y:S04]  /*3b20*/  STS.U16 [R244+UR7+0x1600], R125 ;  /* 0x0016007df4007988 */ /* 0x000fe80008000407 */
[----:B------:R-:W-:Y:S01]  /*3b30*/  STS.U16 [R244+UR7+0x1e00], R127 ;  /* 0x001e007ff4007988 */ /* 0x000fe20008000407 */
[----:B------:R-:W-:Y:S01]  /*3b40*/  PRMT R89, RZ, 0x7610, R89 ;  /* 0x00007610ff597816 */ /* 0x000fe20000000059 */
[----:B-----5:R-:W-:Y:S01]  /*3b50*/  IMAD R198, R198, 0xb2, RZ ;  /* 0x000000b2c6c67824 */ /* 0x020fe200078e02ff */
[----:B------:R-:W-:Y:S01]  /*3b60*/  PRMT R83, RZ, 0x7610, R83 ;  /* 0x00007610ff537816 */ /* 0x000fe20000000053 */
[----:B------:R-:W-:Y:S01]  /*3b70*/  STS.U16 [R244+UR7+0x200], R155 ;  /* 0x0002009bf4007988 */ /* 0x000fe20008000407 */
[----:B------:R-:W-:Y:S01]  /*3b80*/  PRMT R76, RZ, 0x7610, R76 ;  /* 0x00007610ff4c7816 */ /* 0x000fe2000000004c */
[----:B------:R-:W-:Y:S01]  /*3b90*/  IMAD R195, R195, 0xc2, RZ ;  /* 0x000000c2c3c37824 */ /* 0x000fe200078e02ff */
        /* <DEDUP_REMOVED lines=9> */
[----:B------:R4:W-:Y:S01]  /*3c30*/  STS.U16 [R244+UR7+0x2a00], R153 ;  /* 0x002a0099f4007988 */ /* 0x0009e20008000407 */
        /* <DEDUP_REMOVED lines=9> */
[----:B----4-:R-:W4:Y:S02]  /*3cd0*/  LDC R153, c[0x0][0x3c4] ;  /* 0x0000f100ff997b82 */ /* 0x010f240000000800 */
[----:B------:R0:W-:Y:S04]  /*3ce0*/  STS.U16 [R244+UR7+0x3600], R163 ;  /* 0x003600a3f4007988 */ /* 0x0001e80008000407 */
[----:B------:R0:W-:Y:S01]  /*3cf0*/  STS.U16 [R244+UR7+0x3a00], R165 ;  /* 0x003a00a5f4007988 */ /* 0x0001e20008000407 */
[----:B------:R-:W-:Y:S01]  /*3d00*/  PRMT R87, RZ, 0x7610, R87 ;  /* 0x00007610ff577816 */ /* 0x000fe20000000057 */
[----:B-----5:R-:W5:Y:S02]  /*3d10*/  LDC R161, c[0x0][0x3c4] ;  /* 0x0000f100ffa17b82 */ /* 0x020f640000000800 */
[----:B------:R-:W-:Y:S04]  /*3d20*/  STS.U16 [R244+UR7+0x3e00], R167 ;  /* 0x003e00a7f4007988 */ /* 0x000fe80008000407 */
[----:B------:R-:W-:Y:S01]  /*3d30*/  STS.U16 [R243+UR7+0x280], R24 ;  /* 0x00028018f3007988 */ /* 0x000fe20008000407 */
[----:B------:R-:W-:Y:S01]  /*3d40*/  PRMT R14, RZ, 0x7610, R14 ;  /* 0x00007610ff0e7816 */ /* 0x000fe2000000000e */
[----:B0-----:R-:W0:Y:S02]  /*3d50*/  LDC R163, c[0x0][0x3c4] ;  /* 0x0000f100ffa37b82 */ /* 0x001e240000000800 */
[----:B--2---:R-:W-:Y:S04]  /*3d60*/  STS.U16 [R243+UR7+0x680], R80 ;  /* 0x00068050f3007988 */ /* 0x004fe80008000407 */
[----:B------:R-:W-:Y:S01]  /*3d70*/  STS.U16 [R243+UR7+0xa80], R104 ;  /* 0x000a8068f3007988 */ /* 0x000fe20008000407 */
[----:B------:R-:W-:Y:S01]  /*3d80*/  PRMT R20, RZ, 0x7610, R20 ;  /* 0x00007610ff147816 */ /* 0x000fe20000000014 */
[----:B------:R-:W2:Y:S02]  /*3d90*/  LDC R165, c[0x0][0x3c4] ;  /* 0x0000f100ffa57b82 */ /* 0x000ea40000000800 */
[----:B------:R1:W-:Y:S04]  /*3da0*/  STS.U16 [R243+UR7+0xe80], R172 ;  /* 0x000e80acf3007988 */ /* 0x0003e80008000407 */
[----:B------:R-:W-:Y:S01]  /*3db0*/  STS.U16 [R243+UR7+0x1280], R174 ;  /* 0x001280aef3007988 */ /* 0x000fe20008000407 */
[----:B------:R-:W-:Y:S01]  /*3dc0*/  PRMT R28, RZ, 0x7610, R28 ;  /* 0x00007610ff1c7816 */ /* 0x000fe2000000001c */
[----:B------:R-:W0:Y:S02]  /*3dd0*/  LDC R157, c[0x0][0x3c4] ;  /* 0x0000f100ff9d7b82 */ /* 0x000e240000000800 */
[----:B------:R-:W-:Y:S04]  /*3de0*/  STS.U16 [R243+UR7+0x1680], R176 ;  /* 0x001680b0f3007988 */ /* 0x000fe80008000407 */
[----:B------:R3:W-:Y:S01]  /*3df0*/  STS.U16 [R243+UR7+0x1a80], R180 ;  /* 0x001a80b4f3007988 */ /* 0x0007e20008000407 */
[----:B------:R-:W-:Y:S01]  /*3e00*/  PRMT R81, RZ, 0x7610, R81 ;  /* 0x00007610ff517816 */ /* 0x000fe20000000051 */
[----:B-1----:R-:W1:Y:S02]  /*3e10*/  LDC R172, c[0x0][0x3c4] ;  /* 0x0000f100ffac7b82 */ /* 0x002e640000000800 */
[----:B------:R4:W-:Y:S04]  /*3e20*/  STS.U16 [R243+UR7+0x1e80], R182 ;  /* 0x001e80b6f3007988 */ /* 0x0009e80008000407 */
[----:B------:R-:W-:Y:S01]  /*3e30*/  STS.U16 [R243+UR7+0x2280], R188 ;  /* 0x002280bcf3007988 */ /* 0x000fe20008000407 */
[----:B------:R-:W-:Y:S01]  /*3e40*/  PRMT R74, RZ, 0x7610, R74 ;  /* 0x00007610ff4a7816 */ /* 0x000fe2000000004a */
[----:B---3--:R-:W3:Y:S02]  /*3e50*/  LDC R180, c[0x0][0x3c4] ;  /* 0x0000f100ffb47b82 */ /* 0x008ee40000000800 */
[----:B------:R-:W-:Y:S04]  /*3e60*/  STS.U16 [R243+UR7+0x2680], R190 ;  /* 0x002680bef3007988 */ /* 0x000fe80008000407 */
[----:B------:R-:W-:Y:S01]  /*3e70*/  STS.U16 [R243+UR7+0x2a80], R192 ;  /* 0x002a80c0f3007988 */ /* 0x000fe20008000407 */
[----:B------:R-:W-:Y:S01]  /*3e80*/  PRMT R68, RZ, 0x7610, R68 ;  /* 0x00007610ff447816 */ /* 0x000fe20000000044 */
[----:B------:R-:W0:Y:S02]  /*3e90*/  LDC R174, c[0x0][0x3c4] ;  /* 0x0000f100ffae7b82 */ /* 0x000e240000000800 */
[----:B------:R-:W-:Y:S04]  /*3ea0*/  STS.U16 [R243+UR7+0x2e80], R196 ;  /* 0x002e80c4f3007988 */ /* 0x000fe80008000407 */
[----:B------:R-:W-:Y:S01]  /*3eb0*/  STS.U16 [R243+UR7+0x3280], R202 ;  /* 0x003280caf3007988 */ /* 0x000fe20008000407 */
[----:B------:R-:W-:Y:S01]  /*3ec0*/  PRMT R63, RZ, 0x7610, R63 ;  /* 0x00007610ff3f7816 */ /* 0x000fe2000000003f */
[----:B----4-:R-:W4:Y:S02]  /*3ed0*/  LDC R182, c[0x0][0x3c4] ;  /* 0x0000f100ffb67b82 */ /* 0x010f240000000800 */
[----:B------:R-:W-:Y:S04]  /*3ee0*/  STS.U16 [R243+UR7+0x3680], R204 ;  /* 0x003680ccf3007988 */ /* 0x000fe80008000407 */
[----:B------:R2:W-:Y:S01]  /*3ef0*/  STS.U16 [R243+UR7+0x3a80], R208 ;  /* 0x003a80d0f3007988 */ /* 0x0005e20008000407 */
[----:B------:R-:W-:Y:S01]  /*3f00*/  PRMT R62, RZ, 0x7610, R62 ;  /* 0x00007610ff3e7816 */ /* 0x000fe2000000003e */
[----:B------:R-:W0:Y:S02]  /*3f10*/  LDC R176, c[0x0][0x3c4] ;  /* 0x0000f100ffb07b82 */ /* 0x000e240000000800 */
[----:B------:R-:W-:Y:S04]  /*3f20*/  STS.U16 [R243+UR7+0x3e80], R212 ;  /* 0x003e80d4f3007988 */ /* 0x000fe80008000407 */
[----:B------:R-:W-:Y:S01]  /*3f30*/  STS.U16 [R242+UR7+0x300], R145 ;  /* 0x00030091f2007988 */ /* 0x000fe20008000407 */
[----:B------:R-:W-:Y:S01]  /*3f40*/  PRMT R56, RZ, 0x7610, R56 ;  /* 0x00007610ff387816 */ /* 0x000fe20000000038 */
[----:B--2---:R-:W2:Y:S02]  /*3f50*/  LDC R208, c[0x0][0x3c4] ;  /* 0x0000f100ffd07b82 */ /* 0x004ea40000000800 */
[----:B------:R-:W-:Y:S04]  /*3f60*/  STS.U16 [R242+UR7+0x700], R171 ;  /* 0x000700abf2007988 */ /* 0x000fe80008000407 */
[----:B------:R-:W-:Y:S01]  /*3f70*/  STS.U16 [R242+UR7+0xb00], R149 ;  /* 0x000b0095f2007988 */ /* 0x000fe20008000407 */
[----:B------:R-:W-:-:S02]  /*3f80*/  PRMT R36, RZ, 0x7610, R36 ;  /* 0x00007610ff247816 */ /* 0x000fc40000000024 */
[----:B------:R-:W-:Y:S01]  /*3f90*/  PRMT R38, RZ, 0x7610, R38 ;  /* 0x00007610ff267816 */ /* 0x000fe20000000026 */
[----:B------:R-:W-:Y:S01]  /*3fa0*/  STS.U16 [R242+UR7+0xf00], R187 ;  /* 0x000f00bbf2007988 */ /* 0x000fe20008000407 */
[----:B------:R-:W-:Y:S02]  /*3fb0*/  PRMT R40, RZ, 0x7610, R40 ;  /* 0x00007610ff287816 */ /* 0x000fe40000000028 */
[----:B------:R-:W-:Y:S01]  /*3fc0*/  PRMT R42, RZ, 0x7610, R42 ;  /* 0x00007610ff2a7816 */ /* 0x000fe2000000002a */
[----:B------:R-:W-:Y:S01]  /*3fd0*/  STS.U16 [R242+UR7+0x1300], R159 ;  /* 0x0013009ff2007988 */ /* 0x000fe20008000407 */
[----:B------:R-:W-:Y:S02]  /*3fe0*/  PRMT R44, RZ, 0x7610, R44 ;  /* 0x00007610ff2c7816 */ /* 0x000fe4000000002c */
[----:B------:R-:W-:Y:S01]  /*3ff0*/  PRMT R85, RZ, 0x7610, R85 ;  /* 0x00007610ff557816 */ /* 0x000fe20000000055 */
[----:B------:R-:W-:Y:S01]  /*4000*/  STS.U16 [R242+UR7+0x1700], R199 ;  /* 0x001700c7f2007988 */ /* 0x000fe20008000407 */
[----:B------:R-:W-:-:S02]  /*4010*/  PRMT R45, RZ, 0x7610, R45 ;  /* 0x00007610ff2d7816 */ /* 0x000fc4000000002d */
[----:B------:R-:W-:Y:S01]  /*4020*/  PRMT R46, RZ, 0x7610, R46 ;  /* 0x00007610ff2e7816 */ /* 0x000fe2000000002e */
[----:B------:R1:W-:Y:S01]  /*4030*/  STS.U16 [R242+UR7+0x1b00], R169 ;  /* 0x001b00a9f2007988 */ /* 0x0003e20008000407 */
[----:B------:R-:W-:Y:S02]  /*4040*/  PRMT R48, RZ, 0x7610, R48 ;  /* 0x00007610ff307816 */ /* 0x000fe40000000030 */
[----:B------:R-:W-:Y:S01]  /*4050*/  PRMT R50, RZ, 0x7610, R50 ;  /* 0x00007610ff327816 */ /* 0x000fe20000000032 */
[----:B------:R-:W-:Y:S01]  /*4060*/  STS.U16 [R242+UR7+0x1f00], R201 ;  /* 0x001f00c9f2007988 */ /* 0x000fe20008000407 */
[----:B------:R-:W-:Y:S02]  /*4070*/  PRMT R52, RZ, 0x7610, R52 ;  /* 0x00007610ff347816 */ /* 0x000fe40000000034 */
[----:B------:R-:W-:Y:S01]  /*4080*/  PRMT R54, RZ, 0x7610, R54 ;  /* 0x00007610ff367816 */ /* 0x000fe20000000036 */
[----:B------:R-:W-:Y:S01]  /*4090*/  STS.U16 [R242+UR7+0x2300], R215 ;  /* 0x002300d7f2007988 */ /* 0x000fe20008000407 */
[----:B------:R-:W-:Y:S01]  /*40a0*/  PRMT R109, RZ, 0x7610, R109 ;  /* 0x00007610ff6d7816 */ /* 0x000fe2000000006d */
[----:B-1----:R-:W1:Y:S02]  /*40b0*/  LDC R169, c[0x0][0x3c4] ;  /* 0x0000f100ffa97b82 */ /* 0x002e640000000800 */
[----:B------:R-:W-:Y:S04]  /*40c0*/  STS.U16 [R242+UR7+0x2700], R217 ;  /* 0x002700d9f2007988 */ /* 0x000fe80008000407 */
[----:B------:R0:W-:Y:S01]  /*40d0*/  STS.U16 [R242+UR7+0x2b00], R219 ;  /* 0x002b00dbf2007988 */ /* 0x0001e20008000407 */
[----:B------:R-:W-:-:S02]  /*40e0*/  PRMT R107, RZ, 0x7610, R107 ;  /* 0x00007610ff6b7816 */ /* 0x000fc4000000006b */
[----:B------:R-:W-:Y:S01]  /*40f0*/  PRMT R103, RZ, 0x7610, R103 ;  /* 0x00007610ff677816 */ /* 0x000fe20000000067 */
[----:B------:R-:W-:Y:S01]  /*4100*/  STS.U16 [R242+UR7+0x2f00], R221 ;  /* 0x002f00ddf2007988 */ /* 0x000fe20008000407 */
[----:B------:R-:W-:Y:S02]  /*4110*/  PRMT R100, RZ, 0x7610, R100 ;  /* 0x00007610ff647816 */ /* 0x000fe40000000064 */
[----:B------:R-:W-:Y:S01]  /*4120*/  PRMT R98, RZ, 0x7610, R98 ;  /* 0x00007610ff627816 */ /* 0x000fe20000000062 */
[----:B------:R-:W-:Y:S01]  /*4130*/  STS.U16 [R242+UR7+0x3300], R225 ;  /* 0x003300e1f2007988 */ /* 0x000fe20008000407 */
[----:B------:R-:W-:Y:S01]  /*4140*/  PRMT R123, RZ, 0x7610, R123 ;  /* 0x00007610ff7b7816 */ /* 0x000fe2000000007b */
[----:B0-----:R-:W0:Y:S02]  /*4150*/  LDC R219, c[0x0][0x3c4] ;  /* 0x0000f100ffdb7b82 */ /* 0x001e240000000800 */
[----:B------:R2:W-:Y:S04]  /*4160*/  STS.U16 [R242+UR7+0x3700], R227 ;  /* 0x003700e3f2007988 */ /* 0x0005e80008000407 */
[----:B------:R3:W-:Y:S01]  /*4170*/  STS.U16 [R242+UR7+0x3b00], R231 ;  /* 0x003b00e7f2007988 */ /* 0x0007e20008000407 */
[----:B------:R-:W-:-:S02]  /*4180*/  PRMT R120, RZ, 0x7610, R120 ;  /* 0x00007610ff787816 */ /* 0x000fc40000000078 */
[----:B------:R-:W-:Y:S01]  /*4190*/  PRMT R118, RZ, 0x7610, R118 ;  /* 0x00007610ff767816 */ /* 0x000fe20000000076 */
[----:B------:R-:W-:Y:S01]  /*41a0*/  STS.U16 [R242+UR7+0x3f00], R233 ;  /* 0x003f00e9f2007988 */ /* 0x000fe20008000407 */
[----:B------:R-:W-:Y:S01]  /*41b0*/  PRMT R116, RZ, 0x7610, R116 ;  /* 0x00007610ff747816 */ /* 0x000fe20000000074 */
[----:B--2---:R-:W2:Y:S02]  /*41c0*/  LDC R227, c[0x0][0x3c4] ;  /* 0x0000f100ffe37b82 */ /* 0x004ea40000000800 */
[----:B------:R-:W-:Y:S04]  /*41d0*/  STS.U16 [R197+UR7+0x380], R178 ;  /* 0x000380b2c5007988 */ /* 0x000fe80008000407 */
[----:B------:R-:W-:Y:S01]  /*41e0*/  STS.U16 [R197+UR7+0x780], R194 ;  /* 0x000780c2c5007988 */ /* 0x000fe20008000407 */
[----:B------:R-:W-:Y:S01]  /*41f0*/  PRMT R114, RZ, 0x7610, R114 ;  /* 0x00007610ff727816 */ /* 0x000fe20000000072 */
[----:B---3--:R-:W3:Y:S02]  /*4200*/  LDC R231, c[0x0][0x3c4] ;  /* 0x0000f100ffe77b82 */ /* 0x008ee40000000800 */
[----:B------:R-:W-:Y:S04]  /*4210*/  STS.U16 [R197+UR7+0xb80], R206 ;  /* 0x000b80cec5007988 */ /* 0x000fe80008000407 */
[----:B------:R-:W-:Y:S01]  /*4220*/  STS.U16 [R197+UR7+0xf80], R210 ;  /* 0x000f80d2c5007988 */ /* 0x000fe20008000407 */
[----:B------:R-:W-:Y:S01]  /*4230*/  PRMT R112, RZ, 0x7610, R112 ;  /* 0x00007610ff707816 */ /* 0x000fe20000000070 */
[----:B------:R-:W-:Y:S01]  /*4240*/  IMAD R132, R132, 0x38, RZ ;  /* 0x0000003884847824 */ /* 0x000fe200078e02ff */
[----:B------:R-:W0:Y:S01]  /*4250*/  LDC R140, c[0x0][0x3c4] ;  /* 0x0000f100ff8c7b82 */ /* 0x000e220000000800 */
[----:B------:R-:W-:Y:S04]  /*4260*/  STS.U16 [R197+UR7+0x1380], R222 ;  /* 0x001380dec5007988 */ /* 0x000fe80008000407 */
[----:B------:R-:W-:Y:S01]  /*4270*/  STS.U16 [R197+UR7+0x1780], R228 ;  /* 0x001780e4c5007988 */ /* 0x000fe20008000407 */
[----:B------:R-:W-:-:S02]  /*4280*/  IMAD R138, R138, 0x78, RZ ;  /* 0x000000788a8a7824 */ /* 0x000fc400078e02ff */
[----:B------:R-:W-:Y:S01]  /*4290*/  IMAD R193, R193, 0xd2, RZ ;  /* 0x000000d2c1c17824 */ /* 0x000fe200078e02ff */
[----:B------:R-:W-:Y:S01]  /*42a0*/  STS.U16 [R197+UR7+0x1b80], R234 ;  /* 0x001b80eac5007988 */ /* 0x000fe20008000407 */
[----:B------:R-:W-:Y:S01]  /*42b0*/  IMAD R177, R177, 0x14, RZ ;  /* 0x00000014b1b17824 */ /* 0x000fe200078e02ff */
[----:B------:R-:W0:Y:S02]  /*42c0*/  LDC R142, c[0x0][0x3c4] ;  /* 0x0000f100ff8e7b82 */ /* 0x000e240000000800 */
[----:B------:R-:W-:Y:S04]  /*42d0*/  STS.U16 [R197+UR7+0x1f80], R240 ;  /* 0x001f80f0c5007988 */ /* 0x000fe80008000407 */
[----:B------:R-:W-:Y:S01]  /*42e0*/  STS.U16 [R197+UR7+0x3f80], R184 ;  /* 0x003f80b8c5007988 */ /* 0x000fe20008000407 */
[----:B------:R-:W-:Y:S01]  /*42f0*/  IMAD R205, R205, 0x84, RZ ;  /* 0x00000084cdcd7824 */ /* 0x000fe200078e02ff */
[----:B------:R-:W0:Y:S02]  /*4300*/  LDC R247, c[0x0][0x3c4] ;  /* 0x0000f100fff77b82 */ /* 0x000e240000000800 */
[----:B------:R1:W-:Y:S04]  /*4310*/  STS.U16 [R197+UR7+0x2380], R236 ;  /* 0x002380ecc5007988 */ /* 0x0003e80008000407 */
[----:B------:R-:W-:Y:S01]  /*4320*/  STS.U16 [R197+UR7+0x2780], R238 ;  /* 0x002780eec5007988 */ /* 0x000fe20008000407 */
[----:B------:R-:W-:Y:S01]  /*4330*/  IMAD R207, R207, 0x94, RZ ;  /* 0x00000094cfcf7824 */ /* 0x000fe200078e02ff */
[----:B------:R-:W0:Y:S02]  /*4340*/  LDC R246, c[0x0][0x3c4] ;  /* 0x0000f100fff67b82 */ /* 0x000e240000000800 */
[----:B------:R-:W-:Y:S04]  /*4350*/  STS.U16 [R197+UR7+0x2b80], R64 ;  /* 0x002b8040c5007988 */ /* 0x000fe80008000407 */
[----:B------:R-:W-:Y:S04]  /*4360*/  STS.U16 [R197+UR7+0x2f80], R66 ;  /* 0x002f8042c5007988 */ /* 0x000fe80008000407 */
[----:B------:R-:W-:Y:S01]  /*4370*/  STL.64 [R1+0x650], R244 ;  /* 0x000650f401007387 */ /* 0x000fe20000100a00 */
[----:B------:R-:W-:Y:S01]  /*4380*/  PRMT R24, RZ, 0x7610, R24 ;  /* 0x00007610ff187816 */ /* 0x000fe20000000018 */
[----:B-1----:R-:W1:Y:S02]  /*4390*/  LDC R236, c[0x0][0x3c4] ;  /* 0x0000f100ffec7b82 */ /* 0x002e640000000800 */
[----:B------:R2:W-:Y:S04]  /*43a0*/  STS.U16 [R197+UR7+0x3380], R82 ;  /* 0x00338052c5007988 */ /* 0x0005e80008000407 */
[----:B------:R-:W-:Y:S01]  /*43b0*/  STS.U16 [R197+UR7+0x3780], R248 ;  /* 0x003780f8c5007988 */ /* 0x000fe20008000407 */
[----:B------:R-:W-:Y:S01]  /*43c0*/  PRMT R80, RZ, 0x7610, R80 ;  /* 0x00007610ff507816 */ /* 0x000fe20000000050 */
[----:B------:R-:W3:Y:S02]  /*43d0*/  LDC R228, c[0x0][0x3c4] ;  /* 0x0000f100ffe47b82 */ /* 0x000ee40000000800 */
[----:B------:R-:W-:Y:S01]  /*43e0*/  STS.U16 [R197+UR7+0x3b80], R250 ;  /* 0x003b80fac5007988 */ /* 0x000fe20008000407 */
[----:B------:R-:W2:Y:S05]  /*43f0*/  FENCE.VIEW.ASYNC.T ;  /* 0x00000000000073c6 */ /* 0x000eaa0000000200 */
[----:B--2---:R-:W-:Y:S01]  /*4400*/  BAR.SYNC.DEFER_BLOCKING 0x0 ;  /* 0x0000000000007b1d */ /* 0x004fe20000010000 */
[----:B------:R-:W-:-:S02]  /*4410*/  PRMT R82, RZ, 0x7610, R82 ;  /* 0x00007610ff527816 */ /* 0x000fc40000000052 */
[----:B------:R-:W-:Y:S02]  /*4420*/  PRMT R64, RZ, 0x7610, R64 ;  /* 0x00007610ff407816 */ /* 0x000fe40000000040 */
[----:B------:R-:W-:-:S03]  /*4430*/  PRMT R104, RZ, 0x7610, R104 ;  /* 0x00007610ff687816 */ /* 0x000fc60000000068 */
[----:B------:R-:W2:Y:S01]  /*4440*/  LDC R222, c[0x0][0x3c4] ;  /* 0x0000f100ffde7b82 */ /* 0x000ea20000000800 */
[----:B------:R0:W-:Y:S01]  /*4450*/  STL.64 [R1+0x658], R242 ;  /* 0x000658f201007387 */ /* 0x0001e20000100a00 */
[----:B------:R-:W-:Y:S02]  /*4460*/  PRMT R127, RZ, 0x7610, R127 ;  /* 0x00007610ff7f7816 */ /* 0x000fe4000000007f */
[----:B------:R-:W-:Y:S01]  /*4470*/  PRMT R125, RZ, 0x7610, R125 ;  /* 0x00007610ff7d7816 */ /* 0x000fe2000000007d */
[----:B-1----:R-:W-:-:S03]  /*4480*/  IMAD R236, R236, 0x18, RZ ;  /* 0x00000018ecec7824 */ /* 0x002fc600078e02ff */
[----:B------:R-:W1:Y:S01]  /*4490*/  LDC R210, c[0x0][0x3c4] ;  /* 0x0000f100ffd27b82 */ /* 0x000e620000000800 */
[----:B0-----:R-:W-:Y:S02]  /*44a0*/  IMAD R219, R219, 0x60, RZ ;  /* 0x00000060dbdb7824 */ /* 0x001fe400078e02ff */
[----:B------:R-:W-:Y:S02]  /*44b0*/  IMAD R245, R180, 0xa8, RZ ;  /* 0x000000a8b4f57824 */ /* 0x000fe400078e02ff */
[----:B---3--:R-:W-:-:S03]  /*44c0*/  IMAD R231, R231, 0x90, RZ ;  /* 0x00000090e7e77824 */ /* 0x008fc600078e02ff */
[----:B------:R-:W0:Y:S01]  /*44d0*/  LDC R206, c[0x0][0x3c4] ;  /* 0x0000f100ffce7b82 */ /* 0x000e220000000800 */
[----:B------:R-:W3:Y:S02]  /*44e0*/  FENCE.VIEW.ASYNC.S ;  /* 0x00000000000073c6 */ /* 0x000ee40000000000 */
[----:B---3--:R3:W2:Y:S05]  /*44f0*/  @!UP1 SYNCS.EXCH.64 URZ, [UR10], UR4 ;  /* 0x000000040aff95b2 */ /* 0x0086aa0008000100 */
[----:B--2---:R-:W-:Y:S01]  /*4500*/  BAR.SYNC.DEFER_BLOCKING 0x0 ;  /* 0x0000000000007b1d */ /* 0x004fe20000010000 */
[----:B------:R-:W-:Y:S01]  /*4510*/  SHF.L.U32 R228, R228, 0x6, RZ ;  /* 0x00000006e4e47819 */ /* 0x000fe200000006ff */
[----:B------:R-:W-:-:S02]  /*4520*/  IMAD R227, R227, 0xb0, RZ ;  /* 0x000000b0e3e37824 */ /* 0x000fc400078e02ff */
[----:B------:R-:W-:-:S04]  /*4530*/  IMAD R169, R169, 0x22, RZ ;  /* 0x00000022a9a97824 */ /* 0x000fc800078e02ff */
[----:B------:R-:W2:Y:S08]  /*4540*/  LDC R204, c[0x0][0x3c4] ;  /* 0x0000f100ffcc7b82 */ /* 0x000eb00000000800 */
[----:B------:R-:W0:Y:S01]  /*4550*/  LDC R201, c[0x0][0x3c4] ;  /* 0x0000f100ffc97b82 */ /* 0x000e220000000800 */
[----:B------:R3:W2:Y:S04]  /*4560*/  @P2 LDG.E.U16 R91, desc[UR18][R4.64] ;  /* 0x00000012045b2981 */ /* 0x0006a8000c1e1500 */
[----:B------:R4:W2:Y:S03]  /*4570*/  @P2 LDG.E.U16 R93, desc[UR18][R2.64] ;  /* 0x00000012025d2981 */ /* 0x0008a6000c1e1500 */
[----:B------:R-:W0:Y:S01]  /*4580*/  LDC R202, c[0x0][0x3c4] ;  /* 0x0000f100ffca7b82 */ /* 0x000e220000000800 */
[----:B------:R1:W2:Y:S01]  /*4590*/  @P2 LDG.E.U16 R111, desc[UR18][R6.64] ;  /* 0x00000012066f2981 */ /* 0x0002a2000c1e1500 */
[----:B---3--:R-:W-:-:S02]  /*45a0*/  LEA R5, R12, -R12, 0x3 ;  /* 0x8000000c0c057211 */ /* 0x008fc400078e18ff */
[-C--:B------:R-:W-:Y:S01]  /*45b0*/  IADD3 R4, P3, PT, R9, R134.reuse, RZ ;  /* 0x0000008609047210 */ /* 0x080fe20007f7e0ff */
[----:B------:R-:W3:Y:S01]  /*45c0*/  @P2 LDG.E.U16 R96, desc[UR18][R134.64] ;  /* 0x0000001286602981 */ /* 0x000ee2000c1e1500 */
[C---:B----4-:R-:W-:Y:S02]  /*45d0*/  SHF.L.U32 R3, R12.reuse, 0x1, RZ ;  /* 0x000000010c037819 */ /* 0x050fe400000006ff */
[----:B------:R-:W4:Y:S01]  /*45e0*/  LDC R196, c[0x0][0x3c4] ;  /* 0x0000f100ffc47b82 */ /* 0x000f220000000800 */
[-C--:B------:R-:W-:Y:S02]  /*45f0*/  LEA.HI.X.SX32 R5, R5, R135.reuse, 0x1, P3 ;  /* 0x0000008705057211 */ /* 0x080fe400018f0eff */
[CC--:B-1----:R-:W-:Y:S02]  /*4600*/  IADD3 R6, P3, PT, R3.reuse, R134.reuse, RZ ;  /* 0x0000008603067210 */ /* 0x0c2fe40007f7e0ff */
[-C--:B------:R-:W-:Y:S01]  /*4610*/  LEA.HI.X.SX32 R9, R3, R135.reuse, 0x1, P4 ;  /* 0x0000008703097211 */ /* 0x080fe200020f0eff */
[----:B------:R1:W3:Y:S01]  /*4620*/  @P2 LDG.E.U16 R128, desc[UR18][R4.64] ;  /* 0x0000001204802981 */ /* 0x0002e2000c1e1500 */
[-C--:B------:R-:W-:Y:S01]  /*4630*/  LEA.HI.X.SX32 R7, R11, R135.reuse, 0x1, P3 ;  /* 0x000000870b077211 */ /* 0x080fe200018f0eff */
[----:B------:R-:W0:Y:S01]  /*4640*/  LDC R194, c[0x0][0x3c4] ;  /* 0x0000f100ffc27b82 */ /* 0x000e220000000800 */
[-C--:B------:R-:W-:Y:S01]  /*4650*/  LEA.HI.X.SX32 R11, R17, R135.reuse, 0x1, P5 ;  /* 0x00000087110b7211 */ /* 0x080fe200028f0eff */
[----:B------:R-:W3:Y:S04]  /*4660*/  @P2 LDG.E.U16 R94, desc[UR18][R8.64] ;  /* 0x00000012085e2981 */ /* 0x000ee8000c1e1500 */
[----:B------:R-:W3:Y:S01]  /*4670*/  @P2 LDG.E.U16 R95, desc[UR18][R6.64] ;  /* 0x00000012065f2981 */ /* 0x000ee2000c1e1500 */
[----:B-1----:R-:W-:Y:S01]  /*4680*/  SHF.L.U32 R5, R12, 0x3, RZ ;  /* 0x000000030c057819 */ /* 0x002fe200000006ff */
[----:B------:R-:W1:Y:S01]  /*4690*/  LDC R190, c[0x0][0x3c4] ;  /* 0x0000f100ffbe7b82 */ /* 0x000e620000000800 */
[----:B------:R-:W-:Y:S01]  /*46a0*/  LEA R4, P4, R21, R134, 0x4 ;  /* 0x0000008615047211 */ /* 0x000fe200078820ff */
[----:B------:R-:W3:Y:S03]  /*46b0*/  @P2 LDG.E.U16 R92, desc[UR18][R10.64] ;  /* 0x000000120a5c2981 */ /* 0x000ee6000c1e1500 */
[----:B------:R-:W-:-:S03]  /*46c0*/  LEA.HI.X.SX32 R5, R5, R135, 0x1, P4 ;  /* 0x0000008705057211 */ /* 0x000fc600020f0eff */
[----:B------:R-:W0:Y:S02]  /*46d0*/  LDC R149, c[0x0][0x3c4] ;  /* 0x0000f100ff957b82 */ /* 0x000e240000000800 */
[----:B------:R5:W3:Y:S01]  /*46e0*/  @P2 LDG.E.U16 R90, desc[UR18][R4.64] ;  /* 0x00000012045a2981 */ /* 0x000ae2000c1e1500 */
[-C--:B------:R-:W-:Y:S02]  /*46f0*/  LEA R12, P5, R23, R134.reuse, 0x5 ;  /* 0x00000086170c7211 */ /* 0x080fe400078a28ff */
[----:B------:R-:W-:Y:S02]  /*4700*/  SHF.L.U32 R3, R0, 0x5, RZ ;  /* 0x0000000500037819 */ /* 0x000fe400000006ff */
[----:B------:R-:W-:Y:S01]  /*4710*/  LEA R2, P3, R13, R134, 0x6 ;  /* 0x000000860d027211 */ /* 0x000fe200078630ff */
[----:B------:R-:W1:Y:S01]  /*4720*/  LDC R188, c[0x0][0x3c4] ;  /* 0x0000f100ffbc7b82 */ /* 0x000e620000000800 */
[-C--:B------:R-:W-:Y:S02]  /*4730*/  LEA.HI.X.SX32 R13, R15, R135.reuse, 0x1, P5 ;  /* 0x000000870f0d7211 */ /* 0x080fe400028f0eff */
[----:B------:R-:W-:-:S03]  /*4740*/  LEA.HI.X.SX32 R3, R3, R135, 0x1, P3 ;  /* 0x0000008703037211 */ /* 0x000fc600018f0eff */
[----:B------:R4:W3:Y:S01]  /*4750*/  @P2 LDG.E.U16 R84, desc[UR18][R12.64] ;  /* 0x000000120c542981 */ /* 0x0008e2000c1e1500 */
[----:B------:R-:W-:Y:S01]  /*4760*/  LEA R212, R131, R131, 0x3 ;  /* 0x0000008383d47211 */ /* 0x000fe200078e18ff */
[----:B------:R-:W1:Y:S02]  /*4770*/  LDC R199, c[0x0][0x3c4] ;  /* 0x0000f100ffc77b82 */ /* 0x000e640000000800 */
[----:B------:R-:W3:Y:S01]  /*4780*/  @P2 LDG.E.U16 R72, desc[UR18][R2.64] ;  /* 0x0000001202482981 */ /* 0x000ee2000c1e1500 */
[----:B-----5:R-:W-:Y:S02]  /*4790*/  PRMT R4, RZ, 0x7610, R4 ;  /* 0x00007610ff047816 */ /* 0x020fe40000000004 */
[----:B------:R-:W-:Y:S02]  /*47a0*/  PRMT R5, RZ, 0x7610, R5 ;  /* 0x00007610ff057816 */ /* 0x000fe40000000005 */
[----:B------:R-:W-:Y:S01]  /*47b0*/  PRMT R6, RZ, 0x7610, R6 ;  /* 0x00007610ff067816 */ /* 0x000fe20000000006 */
[----:B------:R-:W5:Y:S01]  /*47c0*/  LDC R184, c[0x0][0x3c4] ;  /* 0x0000f100ffb87b82 */ /* 0x000f620000000800 */
[----:B------:R-:W-:-:S02]  /*47d0*/  PRMT R7, RZ, 0x7610, R7 ;  /* 0x00007610ff077816 */ /* 0x000fc40000000007 */
[----:B------:R-:W-:Y:S02]  /*47e0*/  PRMT R8, RZ, 0x7610, R8 ;  /* 0x00007610ff087816 */ /* 0x000fe40000000008 */
[----:B------:R-:W-:Y:S02]  /*47f0*/  PRMT R9, RZ, 0x7610, R9 ;  /* 0x00007610ff097816 */ /* 0x000fe40000000009 */
[----:B------:R-:W-:Y:S01]  /*4800*/  PRMT R10, RZ, 0x7610, R10 ;  /* 0x00007610ff0a7816 */ /* 0x000fe2000000000a */
[----:B------:R-:W-:Y:S01]  /*4810*/  IMAD R165, R165, 0x32, RZ ;  /* 0x00000032a5a57824 */ /* 0x000fe200078e02ff */
[----:B------:R-:W-:Y:S01]  /*4820*/  PRMT R11, RZ, 0x7610, R11 ;  /* 0x00007610ff0b7816 */ /* 0x000fe2000000000b */
[----:B------:R-:W-:Y:S01]  /*4830*/  IMAD R161, R161, 0x42, RZ ;  /* 0x00000042a1a17824 */ /* 0x000fe200078e02ff */
[----:B----4-:R-:W-:Y:S01]  /*4840*/  PRMT R12, RZ, 0x7610, R12 ;  /* 0x00007610ff0c7816 */ /* 0x010fe2000000000c */
[----:B------:R-:W-:Y:S01]  /*4850*/  IMAD R208, R208, 0x19, RZ ;  /* 0x00000019d0d07824 */ /* 0x000fe200078e02ff */
[----:B------:R-:W-:Y:S01]  /*4860*/  PRMT R13, RZ, 0x7610, R13 ;  /* 0x00007610ff0d7816 */ /* 0x000fe2000000000d */
[----:B------:R-:W4:Y:S01]  /*4870*/  LDC R192, c[0x0][0x3c4] ;  /* 0x0000f100ffc07b82 */ /* 0x000f220000000800 */
[----:B------:R-:W-:-:S02]  /*4880*/  PRMT R15, RZ, 0x7610, R15 ;  /* 0x00007610ff0f7816 */ /* 0x000fc4000000000f */
[----:B------:R-:W-:Y:S02]  /*4890*/  PRMT R17, RZ, 0x7610, R17 ;  /* 0x00007610ff117816 */ /* 0x000fe40000000011 */
[----:B------:R-:W-:Y:S02]  /*48a0*/  PRMT R21, RZ, 0x7610, R21 ;  /* 0x00007610ff157816 */ /* 0x000fe40000000015 */
[----:B------:R-:W-:Y:S01]  /*48b0*/  PRMT R23, RZ, 0x7610, R23 ;  /* 0x00007610ff177816 */ /* 0x000fe20000000017 */
[----:B------:R-:W-:Y:S01]  /*48c0*/  IMAD R243, R162, 0x98, RZ ;  /* 0x00000098a2f37824 */ /* 0x000fe200078e02ff */
[----:B------:R-:W2:Y:S01]  /*48d0*/  LDC R178, c[0x0][0x3c4] ;  /* 0x0000f100ffb27b82 */ /* 0x000ea20000000800 */
[----:B------:R-:W-:Y:S02]  /*48e0*/  IMAD R162, R182, 0x5c, RZ ;  /* 0x0000005cb6a27824 */ /* 0x000fe400078e02ff */
[----:B------:R-:W-:Y:S02]  /*48f0*/  IMAD R222, R222, 0xe0, RZ ;  /* 0x000000e0dede7824 */ /* 0x000fe400078e02ff */
[----:B------:R-:W-:Y:S01]  /*4900*/  IMAD R242, R163, 0x88, RZ ;  /* 0x00000088a3f27824 */ /* 0x000fe200078e02ff */
[----:B------:R-:W-:Y:S01]  /*4910*/  LEA R210, R210, R210, 0x4 ;  /* 0x000000d2d2d27211 */ /* 0x000fe200078e20ff */
[----:B------:R-:W-:Y:S01]  /*4920*/  IMAD R157, R157, 0x52, RZ ;  /* 0x000000529d9d7824 */ /* 0x000fe200078e02ff */
[----:B0-----:R-:W-:Y:S01]  /*4930*/  LEA R206, R206, R206, 0x5 ;  /* 0x000000cecece7211 */ /* 0x001fe200078e28ff */
[----:B------:R-:W-:Y:S01]  /*4940*/  IMAD R153, R153, 0x62, RZ ;  /* 0x0000006299997824 */ /* 0x000fe200078e02ff */
[----:B------:R-:W0:Y:S01]  /*4950*/  LDC R187, c[0x0][0x3c4] ;  /* 0x0000f100ffbb7b82 */ /* 0x000e220000000800 */
[----:B--2---:R-:W-:-:S02]  /*4960*/  IMAD R204, R204, 0x29, RZ ;  /* 0x00000029cccc7824 */ /* 0x004fc400078e02ff */
[----:B------:R-:W-:Y:S02]  /*4970*/  IMAD R201, R201, 0x31, RZ ;  /* 0x00000031c9c97824 */ /* 0x000fe400078e02ff */
[----:B------:R-:W-:Y:S01]  /*4980*/  IMAD R202, R202, 0x92, RZ ;  /* 0x00000092caca7824 */ /* 0x000fe200078e02ff */
[----:B------:R-:W-:Y:S01]  /*4990*/  LEA R196, R196, R196, 0x6 ;  /* 0x000000c4c4c47211 */ /* 0x000fe200078e30ff */
[----:B------:R-:W-:Y:S01]  /*49a0*/  IMAD R194, R194, 0x49, RZ ;  /* 0x00000049c2c27824 */ /* 0x000fe200078e02ff */
[----:B------:R-:W2:Y:S01]  /*49b0*/  LDC R155, c[0x0][0x3c4] ;  /* 0x0000f100ff9b7b82 */ /* 0x000ea20000000800 */
[----:B-1----:R-:W-:Y:S02]  /*49c0*/  IMAD R190, R190, 0x59, RZ ;  /* 0x00000059bebe7824 */ /* 0x002fe400078e02ff */
[----:B------:R-:W-:Y:S02]  /*49d0*/  IMAD R149, R149, 0x72, RZ ;  /* 0x0000007295957824 */ /* 0x000fe400078e02ff */
[----:B------:R-:W-:-:S02]  /*49e0*/  IMAD R188, R188, 0x61, RZ ;  /* 0x00000061bcbc7824 */ /* 0x000fc400078e02ff */
[----:B------:R-:W-:Y:S01]  /*49f0*/  IMAD R199, R199, 0x39, RZ ;  /* 0x00000039c7c77824 */ /* 0x000fe200078e02ff */
[----:B------:R-:W1:Y:S01]  /*4a00*/  LDC R215, c[0x0][0x3c4] ;  /* 0x0000f100ffd77b82 */ /* 0x000e620000000800 */
[----:B-----5:R-:W-:Y:S02]  /*4a10*/  IMAD R184, R184, 0x71, RZ ;  /* 0x00000071b8b87824 */ /* 0x020fe400078e02ff */
[----:B----4-:R-:W-:Y:S02]  /*4a20*/  IMAD R192, R192, 0x51, RZ ;  /* 0x00000051c0c07824 */ /* 0x010fe400078e02ff */
[----:B------:R-:W-:-:S03]  /*4a30*/  IMAD R178, R178, 0x24, RZ ;  /* 0x00000024b2b27824 */ /* 0x000fc600078e02ff */
[----:B------:R-:W4:Y:S01]  /*4a40*/  LDC R217, c[0x0][0x3c4] ;  /* 0x0000f100ffd97b82 */ /* 0x000f220000000800 */
[----:B0-----:R-:W-:Y:S02]  /*4a50*/  IMAD R187, R187, 0x69, RZ ;  /* 0x00000069bbbb7824 */ /* 0x001fe400078e02ff */
[----:B------:R-:W-:-:S05]  /*4a60*/  IMAD R136, R136, 0x1a, RZ ;  /* 0x0000001a88887824 */ /* 0x000fca00078e02ff */
[----:B------:R-:W0:Y:S08]  /*4a70*/  LDC R159, c[0x0][0x3c4] ;  /* 0x0000f100ff9f7b82 */ /* 0x000e300000000800 */
[----:B------:R-:W5:Y:S08]  /*4a80*/  LDC R221, c[0x0][0x3c4] ;  /* 0x0000f100ffdd7b82 */ /* 0x000f700000000800 */
[----:B------:R-:W2:Y:S02]  /*4a90*/  LDC R167, c[0x0][0x3c4] ;  /* 0x0000f100ffa77b82 */ /* 0x000ea40000000800 */
[----:B--2---:R-:W-:-:S02]  /*4aa0*/  IMAD R155, R155, 0x4a, RZ ;  /* 0x0000004a9b9b7824 */ /* 0x004fc400078e02ff */
[----:B------:R-:W-:-:S04]  /*4ab0*/  IMAD R211, R211, 0xb4, RZ ;  /* 0x000000b4d3d37824 */ /* 0x000fc800078e02ff */
[----:B------:R-:W2:Y:S01]  /*4ac0*/  LDC R233, c[0x0][0x3c4] ;  /* 0x0000f100ffe97b82 */ /* 0x000ea20000000800 */
[----:B------:R-:W-:-:S07]  /*4ad0*/  IMAD R213, R213, 0xc4, RZ ;  /* 0x000000c4d5d57824 */ /* 0x000fce00078e02ff */
[----:B------:R-:W2:Y:S01]  /*4ae0*/  LDC R234, c[0x0][0x3c4] ;  /* 0x0000f100ffea7b82 */ /* 0x000ea20000000800 */
[----:B-1----:R-:W-:-:S07]  /*4af0*/  IMAD R215, R215, 0xe4, RZ ;  /* 0x000000e4d7d77824 */ /* 0x002fce00078e02ff */
[----:B------:R-:W1:Y:S01]  /*4b00*/  LDC R240, c[0x0][0x3c4] ;  /* 0x0000f100fff07b82 */ /* 0x000e620000000800 */
[----:B----4-:R-:W-:-:S07]  /*4b10*/  IMAD R217, R217, 0xf4, RZ ;  /* 0x000000f4d9d97824 */ /* 0x010fce00078e02ff */
[----:B------:R-:W4:Y:S01]  /*4b20*/  LDC R248, c[0x0][0x3c4] ;  /* 0x0000f100fff87b82 */ /* 0x000f220000000800 */
[----:B------:R-:W-:Y:S02]  /*4b30*/  IMAD R152, R152, 0x3a, RZ ;  /* 0x0000003a98987824 */ /* 0x000fe400078e02ff */
[----:B------:R-:W-:-:S05]  /*4b40*/  IMAD R209, R209, 0xa4, RZ ;  /* 0x000000a4d1d17824 */ /* 0x000fca00078e02ff */
[----:B------:R-:W1:Y:S01]  /*4b50*/  LDC R225, c[0x0][0x3c4] ;  /* 0x0000f100ffe17b82 */ /* 0x000e620000000800 */
[----:B0-----:R-:W-:-:S07]  /*4b60*/  IMAD R159, R159, 0x7a, RZ ;  /* 0x0000007a9f9f7824 */ /* 0x001fce00078e02ff */
[----:B------:R-:W0:Y:S01]  /*4b70*/  LDC R171, c[0x0][0x3c4] ;  /* 0x0000f100ffab7b82 */ /* 0x000e220000000800 */
[----:B------:R-:W-:Y:S02]  /*4b80*/  IMAD R218, R218, 0x13, RZ ;  /* 0x00000013dada7824 */ /* 0x000fe400078e02ff */
[----:B------:R-:W-:-:S05]  /*4b90*/  IMAD R214, R214, 0xd4, RZ ;  /* 0x000000d4d6d67824 */ /* 0x000fca00078e02ff */
[----:B------:R-:W0:Y:S01]  /*4ba0*/  LDC R238, c[0x0][0x3c4] ;  /* 0x0000f100ffee7b82 */ /* 0x000e220000000800 */
[----:B------:R-:W-:Y:S02]  /*4bb0*/  IMAD R168, R168, 0x66, RZ ;  /* 0x00000066a8a87824 */ /* 0x000fe400078e02ff */
[----:B------:R-:W-:Y:S02]  /*4bc0*/  IMAD R235, R235, 0x33, RZ ;  /* 0x00000033ebeb7824 */ /* 0x000fe400078e02ff */
[----:B------:R-:W-:-:S03]  /*4bd0*/  IMAD R229, R229, 0x86, RZ ;  /* 0x00000086e5e57824 */ /* 0x000fc600078e02ff */
[----:B------:R-:W0:Y:S01]  /*4be0*/  LDC R151, c[0x0][0x3c4] ;  /* 0x0000f100ff977b82 */ /* 0x000e220000000800 */
[----:B------:R-:W-:Y:S02]  /*4bf0*/  IMAD R145, R131, 0xb, RZ ;  /* 0x0000000b83917824 */ /* 0x000fe400078e02ff */
[----:B------:R-:W-:-:S05]  /*4c00*/  IMAD R166, R166, 0x46, RZ ;  /* 0x00000046a6a67824 */ /* 0x000fca00078e02ff */
[----:B------:R-:W0:Y:S01]  /*4c10*/  LDC R250, c[0x0][0x3c4] ;  /* 0x0000f100fffa7b82 */ /* 0x000e220000000800 */
[----:B------:R-:W-:Y:S02]  /*4c20*/  IMAD R239, R239, 0xb6, RZ ;  /* 0x000000b6efef7824 */ /* 0x000fe400078e02ff */
[----:B------:R-:W-:-:S05]  /*4c30*/  IMAD R241, R241, 0xc6, RZ ;  /* 0x000000c6f1f17824 */ /* 0x000fca00078e02ff */
[----:B------:R-:W0:Y:S01]  /*4c40*/  LDC R147, c[0x0][0x3c4] ;  /* 0x0000f100ff937b82 */ /* 0x000e220000000800 */
[----:B------:R-:W-:-:S07]  /*4c50*/  IMAD R251, R251, 0xe6, RZ ;  /* 0x000000e6fbfb7824 */ /* 0x000fce00078e02ff */
[----:B------:R-:W0:Y:S01]  /*4c60*/  LDC R244, c[0x0][0x3c4] ;  /* 0x0000f100fff47b82 */ /* 0x000e220000000800 */
[----:B---3--:R-:W-:Y:S04]  /*4c70*/  STL.64 [R1+0x660], R94 ;  /* 0x0006605e01007387 */ /* 0x008fe80000100a00 */
[----:B------:R-:W-:Y:S04]  /*4c80*/  STL.64 [R1+0x668], R92 ;  /* 0x0006685c01007387 */ /* 0x000fe80000100a00 */
[----:B------:R3:W-:Y:S04]  /*4c90*/  STL.64 [R1+0x670], R90 ;  /* 0x0006705a01007387 */ /* 0x0007e80000100a00 */
[----:B------:R0:W-:Y:S04]  /*4ca0*/  STL.64 [R1+0x830], R4 ;  /* 0x0008300401007387 */ /* 0x0001e80000100a00 */
[----:B------:R-:W-:Y:S04]  /*4cb0*/  STL.64 [R1+0x828], R6 ;  /* 0x0008280601007387 */ /* 0x000fe80000100a00 */
[----:B------:R1:W-:Y:S01]  /*4cc0*/  STL.64 [R1+0x818], R8 ;  /* 0x0008180801007387 */ /* 0x0003e20000100a00 */
[----:B---3--:R-:W3:Y:S03]  /*4cd0*/  LDC R90, c[0x0][0x3c4] ;  /* 0x0000f100ff5a7b82 */ /* 0x008ee60000000800 */
[----:B------:R1:W-:Y:S04]  /*4ce0*/  STL.64 [R1+0x7e8], R10 ;  /* 0x0007e80a01007387 */ /* 0x0003e80000100a00 */
[----:B------:R-:W-:Y:S01]  /*4cf0*/  STL.64 [R1+0x7e0], R12 ;  /* 0x0007e00c01007387 */ /* 0x000fe20000100a00 */
[----:B0-----:R-:W0:Y:S03]  /*4d00*/  LDC R4, c[0x0][0x3c4] ;  /* 0x0000f100ff047b82 */ /* 0x001e260000000800 */
[----:B------:R-:W-:Y:S04]  /*4d10*/  STL.64 [R1+0x7d8], R14 ;  /* 0x0007d80e01007387 */ /* 0x000fe80000100a00 */
[----:B------:R-:W-:Y:S01]  /*4d20*/  STL.64 [R1+0x7d0], R16 ;  /* 0x0007d01001007387 */ /* 0x000fe20000100a00 */
[----:B-1----:R-:W1:Y:S03]  /*4d30*/  LDC R8, c[0x0][0x3c4] ;  /* 0x0000f100ff087b82 */ /* 0x002e660000000800 */
[----:B------:R-:W-:Y:S04]  /*4d40*/  STL.64 [R1+0x808], R88 ;  /* 0x0008085801007387 */ /* 0x000fe80000100a00 */
[----:B------:R-:W-:Y:S01]  /*4d50*/  STL.64 [R1+0x810], R82 ;  /* 0x0008105201007387 */ /* 0x000fe20000100a00 */
[----:B------:R-:W0:Y:S03]  /*4d60*/  LDC R9, c[0x0][0x3c4] ;  /* 0x0000f100ff097b82 */ /* 0x000e260000000800 */
[----:B------:R-:W-:Y:S04]  /*4d70*/  STL.64 [R1+0x800], R76 ;  /* 0x0008004c01007387 */ /* 0x000fe80000100a00 */
[----:B------:R-:W-:Y:S01]  /*4d80*/  STL.64 [R1+0x7f8], R70 ;  /* 0x0007f84601007387 */ /* 0x000fe20000100a00 */
[----:B------:R-:W0:Y:S03]  /*4d90*/  LDC R6, c[0x0][0x3c4] ;  /* 0x0000f100ff067b82 */ /* 0x000e260000000800 */
[----:B------:R0:W-:Y:S04]  /*4da0*/  STL.64 [R1+0x820], R64 ;  /* 0x0008204001007387 */ /* 0x0001e80000100a00 */
[----:B------:R-:W-:Y:S01]  /*4db0*/  STL.64 [R1+0x7f0], R58 ;  /* 0x0007f03a01007387 */ /* 0x000fe20000100a00 */
[----:B------:R-:W0:Y:S03]  /*4dc0*/  LDC R5, c[0x0][0x3c4] ;  /* 0x0000f100ff057b82 */ /* 0x000e260000000800 */
[----:B------:R-:W-:Y:S04]  /*4dd0*/  STL.64 [R1+0x7c8], R18 ;  /* 0x0007c81201007387 */ /* 0x000fe80000100a00 */
[----:B------:R-:W-:Y:S01]  /*4de0*/  STL.64 [R1+0x788], R20 ;  /* 0x0007881401007387 */ /* 0x000fe20000100a00 */
[----:B------:R-:W0:Y:S03]  /*4df0*/  LDC R7, c[0x0][0x3c4] ;  /* 0x0000f100ff077b82 */ /* 0x000e260000000800 */
[----:B------:R-:W-:Y:S04]  /*4e00*/  STL.64 [R1+0x778], R22 ;  /* 0x0007781601007387 */ /* 0x000fe80000100a00 */
[----:B------:R-:W-:Y:S01]  /*4e10*/  STL.64 [R1+0x768], R24 ;  /* 0x0007681801007387 */ /* 0x000fe20000100a00 */
[----:B------:R-:W0:Y:S03]  /*4e20*/  LDC R10, c[0x0][0x3c4] ;  /* 0x0000f100ff0a7b82 */ /* 0x000e260000000800 */
[----:B------:R-:W-:Y:S04]  /*4e30*/  STL.64 [R1+0x758], R26 ;  /* 0x0007581a01007387 */ /* 0x000fe80000100a00 */
[----:B------:R-:W-:Y:S01]  /*4e40*/  STL.64 [R1+0x718], R28 ;  /* 0x0007181c01007387 */ /* 0x000fe20000100a00 */
[----:B------:R-:W-:Y:S01]  /*4e50*/  IMAD R95, R170, 0x7b, RZ ;  /* 0x0000007baa5f7824 */ /* 0x000fe200078e02ff */
[----:B------:R-:W0:Y:S02]  /*4e60*/  LDC R11, c[0x0][0x3c4] ;  /* 0x0000f100ff0b7b82 */ /* 0x000e240000000800 */
[----:B------:R-:W-:Y:S04]  /*4e70*/  STL.64 [R1+0x708], R30 ;  /* 0x0007081e01007387 */ /* 0x000fe80000100a00 */
        /* <DEDUP_REMOVED lines=22> */
[----:B------:R-:W-:Y:S01]  /*4fe0*/  STL.64 [R1+0x6f0], R106 ;  /* 0x0006f06a01007387 */ /* 0x000fe20000100a00 */
[----:B-1----:R-:W-:-:S03]  /*4ff0*/  IMAD R170, R8, 0x2e, RZ ;  /* 0x0000002e08aa7824 */ /* 0x002fc600078e02ff */
[----:B------:R-:W-:Y:S01]  /*5000*/  STL.64 [R1+0x700], R104 ;  /* 0x0007006801007387 */ /* 0x000fe20000100a00 */
[----:B------:R-:W-:-:S03]  /*5010*/  IADD3 R8, P5, PT, R232, R134, RZ ;  /* 0x00000086e8087210 */ /* 0x000fc60007fbe0ff */
[----:B------:R-:W-:Y:S04]  /*5020*/  STL.64 [R1+0x710], R102 ;  /* 0x0007106601007387 */ /* 0x000fe80000100a00 */
[----:B------:R-:W-:Y:S01]  /*5030*/  STL.64 [R1+0x750], R100 ;  /* 0x0007506401007387 */ /* 0x000fe20000100a00 */
[----:B------:R-:W-:-:S03]  /*5040*/  IMAD R94, R172, 0x73, RZ ;  /* 0x00000073ac5e7824 */ /* 0x000fc600078e02ff */
[----:B------:R-:W-:Y:S01]  /*5050*/  STL.64 [R1+0x760], R98 ;  /* 0x0007606201007387 */ /* 0x000fe20000100a00 */
[----:B0-----:R-:W-:-:S03]  /*5060*/  IMAD R172, R9, 0x3e, RZ ;  /* 0x0000003e09ac7824 */ /* 0x001fc600078e02ff */
[----:B------:R-:W-:Y:S01]  /*5070*/  STL.64 [R1+0x770], R96 ;  /* 0x0007706001007387 */ /* 0x000fe20000100a00 */
[----:B------:R-:W-:-:S03]  /*5080*/  IMAD R180, R4, 0x6e, RZ ;  /* 0x0000006e04b47824 */ /* 0x000fc600078e02ff */
[----:B------:R-:W-:Y:S01]  /*5090*/  STL.64 [R1+0x780], R126 ;  /* 0x0007807e01007387 */ /* 0x000fe20000100a00 */
[----:B------:R-:W-:-:S03]  /*50a0*/  LEA.HI.X.SX32 R9, R236, R135, 0x1, P5 ;  /* 0x00000087ec097211 */ /* 0x000fc600028f0eff */
[----:B------:R-:W-:Y:S01]  /*50b0*/  STL.64 [R1+0x790], R124 ;  /* 0x0007907c01007387 */ /* 0x000fe20000100a00 */
[----:B------:R-:W-:-:S03]  /*50c0*/  IADD3 R4, P3, PT, R224, R134, RZ ;  /* 0x00000086e0047210 */ /* 0x000fc60007f7e0ff */
[----:B------:R-:W-:Y:S01]  /*50d0*/  STL.64 [R1+0x798], R122 ;  /* 0x0007987a01007387 */ /* 0x000fe20000100a00 */
[----:B------:R-:W-:-:S03]  /*50e0*/  IMAD R93, R174, 0x6b, RZ ;  /* 0x0000006bae5d7824 */ /* 0x000fc600078e02ff */
[----:B------:R-:W-:Y:S01]  /*50f0*/  STL.64 [R1+0x7a0], R120 ;  /* 0x0007a07801007387 */ /* 0x000fe20000100a00 */
[----:B------:R-:W-:-:S03]  /*5100*/  IMAD R174, R6, 0x4e, RZ ;  /* 0x0000004e06ae7824 */ /* 0x000fc600078e02ff */
[----:B------:R-:W-:Y:S01]  /*5110*/  STL.64 [R1+0x7a8], R118 ;  /* 0x0007a87601007387 */ /* 0x000fe20000100a00 */
[----:B------:R-:W-:Y:S01]  /*5120*/  IMAD R182, R5, 0x7e, RZ ;  /* 0x0000007e05b67824 */ /* 0x000fe200078e02ff */
[-C--:B------:R-:W-:Y:S02]  /*5130*/  IADD3 R6, P6, PT, R219, R134.reuse, RZ ;  /* 0x00000086db067210 */ /* 0x080fe40007fde0ff */
[----:B------:R-:W-:Y:S01]  /*5140*/  STL.64 [R1+0x7b0], R116 ;  /* 0x0007b07401007387 */ /* 0x000fe20000100a00 */
[----:B------:R-:W-:-:S03]  /*5150*/  IADD3 R64, P5, PT, R216, R134, RZ ;  /* 0x00000086d8407210 */ /* 0x000fc60007fbe0ff */
[----:B------:R-:W-:Y:S01]  /*5160*/  STL.64 [R1+0x7b8], R114 ;  /* 0x0007b87201007387 */ /* 0x000fe20000100a00 */
[----:B------:R-:W-:Y:S01]  /*5170*/  LEA.HI.X.SX32 R5, R183, R135, 0x1, P3 ;  /* 0x00000087b7057211 */ /* 0x000fe200018f0eff */
[----:B------:R-:W-:Y:S02]  /*5180*/  IMAD R91, R176, 0x63, RZ ;  /* 0x00000063b05b7824 */ /* 0x000fe400078e02ff */
[----:B------:R-:W-:Y:S01]  /*5190*/  STL.64 [R1+0x7c0], R112 ;  /* 0x0007c07001007387 */ /* 0x000fe20000100a00 */
[----:B------:R-:W-:-:S03]  /*51a0*/  IMAD R176, R7, 0x5e, RZ ;  /* 0x0000005e07b07824 */ /* 0x000fc600078e02ff */
[----:B------:R3:W-:Y:S01]  /*51b0*/  STL.64 [R1+0x5c8], R8 ;  /* 0x0005c80801007387 */ /* 0x0007e20000100a00 */
[-C--:B------:R-:W-:Y:S02]  /*51c0*/  LEA.HI.X.SX32 R7, R232, R135.reuse, 0x1, P6 ;  /* 0x00000087e8077211 */ /* 0x080fe400030f0eff */
[-C--:B------:R-:W-:Y:S02]  /*51d0*/  IADD3 R82, P6, PT, R231, R134.reuse, RZ ;  /* 0x00000086e7527210 */ /* 0x080fe40007fde0ff */
[-C--:B------:R-:W-:Y:S02]  /*51e0*/  LEA.HI.X.SX32 R65, R132, R135.reuse, 0x1, P5 ;  /* 0x0000008784417211 */ /* 0x080fe400028f0eff */
[-C--:B---3--:R-:W-:Y:S01]  /*51f0*/  LEA R8, P3, R90, R134.reuse, 0x7 ;  /* 0x000000865a087211 */ /* 0x088fe200078638ff */
[----:B------:R-:W-:Y:S01]  /*5200*/  IMAD R163, R10, 0x7c, RZ ;  /* 0x0000007c0aa37824 */ /* 0x000fe200078e02ff */
[-C--:B------:R-:W-:Y:S01]  /*5210*/  IADD3 R88, P5, PT, R230, R134.reuse, RZ ;  /* 0x00000086e6587210 */ /* 0x080fe20007fbe0ff */
[----:B------:R-:W-:Y:S01]  /*5220*/  IMAD R92, R164, 0xf6, RZ ;  /* 0x000000f6a45c7824 */ /* 0x000fe200078e02ff */
[-C--:B------:R-:W-:Y:S01]  /*5230*/  LEA.HI.X.SX32 R9, R228, R135.reuse, 0x1, P3 ;  /* 0x00000087e4097211 */ /* 0x080fe200018f0eff */
[----:B------:R-:W-:Y:S01]  /*5240*/  STL.64 [R1+0x550], R4 ;  /* 0x0005500401007387 */ /* 0x000fe20000100a00 */
[-C--:B------:R-:W-:Y:S01]  /*5250*/  IADD3 R76, P3, PT, R227, R134.reuse, RZ ;  /* 0x00000086e34c7210 */ /* 0x080fe20007f7e0ff */
[----:B-----5:R-:W-:Y:S01]  /*5260*/  IMAD R221, R221, 0x1b, RZ ;  /* 0x0000001bdddd7824 */ /* 0x020fe200078e02ff */
[-C--:B------:R-:W-:Y:S01]  /*5270*/  LEA.HI.X.SX32 R83, R185, R135.reuse, 0x1, P6 ;  /* 0x00000087b9537211 */ /* 0x080fe200030f0eff */
[----:B------:R-:W-:Y:S01]  /*5280*/  IMAD R167, R167, 0x56, RZ ;  /* 0x00000056a7a77824 */ /* 0x000fe200078e02ff */
[-C--:B------:R-:W-:Y:S01]  /*5290*/  IADD3 R70, P6, PT, R226, R134.reuse, RZ ;  /* 0x00000086e2467210 */ /* 0x080fe20007fde0ff */
[----:B--2---:R-:W-:Y:S01]  /*52a0*/  IMAD R233, R233, 0x2b, RZ ;  /* 0x0000002be9e97824 */ /* 0x004fe200078e02ff */
[-C--:B------:R-:W-:Y:S01]  /*52b0*/  LEA.HI.X.SX32 R89, R224, R135.reuse, 0x1, P5 ;  /* 0x00000087e0597211 */ /* 0x080fe200028f0eff */
[----:B------:R-:W-:Y:S01]  /*52c0*/  IMAD R164, R11, 0x1e, RZ ;  /* 0x0000001e0ba47824 */ /* 0x000fe200078e02ff */
[-C--:B------:R-:W-:Y:S01]  /*52d0*/  IADD3 R58, P5, PT, R223, R134.reuse, RZ ;  /* 0x00000086df3a7210 */ /* 0x080fe20007fbe0ff */
[----:B------:R-:W-:Y:S01]  /*52e0*/  IMAD R234, R234, 0x96, RZ ;  /* 0x00000096eaea7824 */ /* 0x000fe200078e02ff */
[-C--:B------:R-:W-:Y:S01]  /*52f0*/  LEA.HI.X.SX32 R77, R137, R135.reuse, 0x1, P3 ;  /* 0x00000087894d7211 */ /* 0x080fe200018f0eff */
[----:B------:R-:W-:Y:S01]  /*5300*/  STL.64 [R1+0x510], R6 ;  /* 0x0005100601007387 */ /* 0x000fe20000100a00 */
[-C--:B------:R-:W-:Y:S01]  /*5310*/  IADD3 R10, P3, PT, R222, R134.reuse, RZ ;  /* 0x00000086de0a7210 */ /* 0x080fe20007f7e0ff */
[----:B------:R-:W-:Y:S01]  /*5320*/  IMAD R240, R240, 0x43, RZ ;  /* 0x00000043f0f07824 */ /* 0x000fe200078e02ff */
[-C--:B------:R-:W-:Y:S01]  /*5330*/  LEA.HI.X.SX32 R71, R219, R135.reuse, 0x1, P6 ;  /* 0x00000087db477211 */ /* 0x080fe200030f0eff */
[----:B------:R-:W-:Y:S01]  /*5340*/  STL.64 [R1+0x4d0], R64 ;  /* 0x0004d04001007387 */ /* 0x000fe20000100a00 */
[-C--:B------:R-:W-:Y:S01]  /*5350*/  IADD3 R12, P6, PT, R220, R134.reuse, RZ ;  /* 0x00000086dc0c7210 */ /* 0x080fe20007fde0ff */
[----:B----4-:R-:W-:Y:S01]  /*5360*/  IMAD R248, R248, 0x4b, RZ ;  /* 0x0000004bf8f87824 */ /* 0x010fe200078e02ff */
[-C--:B------:R-:W-:Y:S01]  /*5370*/  LEA.HI.X.SX32 R59, R179, R135.reuse, 0x1, P5 ;  /* 0x00000087b33b7211 */ /* 0x080fe200028f0eff */
[----:B------:R-:W-:Y:S01]  /*5380*/  STL.64 [R1+0x490], R8 ;  /* 0x0004900801007387 */ /* 0x000fe20000100a00 */
        /* <DEDUP_REMOVED lines=8> */
[-C--:B------:R-:W-:Y:S01]  /*5410*/  LEA.HI.X.SX32 R19, R212, R135.reuse, 0x1, P5 ;  /* 0x00000087d4137211 */ /* 0x080fe200028f0eff */
[----:B------:R-:W0:Y:S01]  /*5420*/  LDC R231, c[0x0][0x3c4] ;  /* 0x0000f100ffe77b82 */ /* 0x000e220000000800 */
[----:B------:R-:W-:Y:S01]  /*5430*/  IADD3 R14, P6, PT, R165, R134, RZ ;  /* 0x00000086a50e7210 */ /* 0x000fe20007fde0ff */
[----:B------:R-:W-:Y:S01]  /*5440*/  STL.64 [R1+0x3d0], R76 ;  /* 0x0003d04c01007387 */ /* 0x000fe20000100a00 */
[----:B------:R-:W-:-:S02]  /*5450*/  LEA.HI.X.SX32 R17, R210, R135, 0x1, P3 ;  /* 0x00000087d2117211 */ /* 0x000fc400018f0eff */
[-C--:B------:R-:W-:Y:S01]  /*5460*/  IADD3 R20, P5, PT, R161, R134.reuse, RZ ;  /* 0x00000086a1147210 */ /* 0x080fe20007fbe0ff */
[----:B------:R-:W-:Y:S01]  /*5470*/  STL.64 [R1+0x390], R70 ;  /* 0x0003904601007387 */ /* 0x000fe20000100a00 */
[-C--:B------:R-:W-:Y:S01]  /*5480*/  LEA.HI.X.SX32 R15, R208, R135.reuse, 0x1, P6 ;  /* 0x00000087d00f7211 */ /* 0x080fe200030f0eff */
[----:B------:R-:W-:Y:S01]  /*5490*/  IMAD R238, R238, 0x3b, RZ ;  /* 0x0000003beeee7824 */ /* 0x000fe200078e02ff */
[----:B------:R-:W-:Y:S01]  /*54a0*/  IADD3 R72, P4, PT, R236, R134, RZ ;  /* 0x00000086ec487210 */ /* 0x000fe20007f9e0ff */
[----:B------:R-:W-:Y:S01]  /*54b0*/  STL.64 [R1+0x350], R58 ;  /* 0x0003503a01007387 */ /* 0x000fe20000100a00 */
[----:B------:R-:W-:Y:S01]  /*54c0*/  LEA.HI.X.SX32 R21, R206, R135, 0x1, P5 ;  /* 0x00000087ce157211 */ /* 0x000fe200028f0eff */
[----:B------:R-:W-:Y:S01]  /*54d0*/  IMAD R129, R131, 0xc, RZ ;  /* 0x0000000c83817824 */ /* 0x000fe200078e02ff */
[----:B------:R-:W1:Y:S01]  /*54e0*/  LDC R223, c[0x0][0x3c4] ;  /* 0x0000f100ffdf7b82 */ /* 0x000e620000000800 */
[----:B------:R-:W-:Y:S04]  /*54f0*/  STL.64 [R1+0x310], R10 ;  /* 0x0003100a01007387 */ /* 0x000fe80000100a00 */
[----:B------:R-:W-:Y:S01]  /*5500*/  STL.64 [R1+0x2d0], R12 ;  /* 0x0002d00c01007387 */ /* 0x000fe20000100a00 */
[----:B------:R-:W-:-:S02]  /*5510*/  IMAD R140, R140, 0x1c, RZ ;  /* 0x0000001c8c8c7824 */ /* 0x000fc400078e02ff */
[----:B------:R-:W-:Y:S01]  /*5520*/  IMAD R130, R131, 0xd, RZ ;  /* 0x0000000d83827824 */ /* 0x000fe200078e02ff */
[----:B------:R2:W-:Y:S01]  /*5530*/  STL.64 [R1+0x638], R18 ;  /* 0x0006381201007387 */ /* 0x0005e20000100a00 */
[----:B------:R-:W-:Y:S01]  /*5540*/  IMAD R142, R142, 0x2c, RZ ;  /* 0x0000002c8e8e7824 */ /* 0x000fe200078e02ff */
[----:B------:R-:W3:Y:S02]  /*5550*/  LDC R228, c[0x0][0x3c4] ;  /* 0x0000f100ffe47b82 */ /* 0x000ee40000000800 */
[----:B------:R4:W-:Y:S04]  /*5560*/  STL.64 [R1+0x600], R16 ;  /* 0x0006001001007387 */ /* 0x0009e80000100a00 */
[----:B------:R-:W-:Y:S01]  /*5570*/  STL.64 [R1+0x5c0], R14 ;  /* 0x0005c00e01007387 */ /* 0x000fe20000100a00 */
[----:B------:R-:W-:Y:S01]  /*5580*/  IMAD R237, R237, 0xa6, RZ ;  /* 0x000000a6eded7824 */ /* 0x000fe200078e02ff */
[----:B------:R-:W5:Y:S01]  /*5590*/  LDC R222, c[0x0][0x3c4] ;  /* 0x0000f100ffde7b82 */ /* 0x000f620000000800 */
[----:B--2---:R-:W-:-:S02]  /*55a0*/  IADD3 R18, P3, PT, R157, R134, RZ ;  /* 0x000000869d127210 */ /* 0x004fc40007f7e0ff */
[-C--:B----4-:R-:W-:Y:S01]  /*55b0*/  IADD3 R16, P6, PT, R153, R134.reuse, RZ ;  /* 0x0000008699107210 */ /* 0x090fe20007fde0ff */
[----:B------:R2:W-:Y:S01]  /*55c0*/  STL.64 [R1+0x588], R20 ;  /* 0x0005881401007387 */ /* 0x0005e20000100a00 */
[-C--:B------:R-:W-:Y:S01]  /*55d0*/  LEA.HI.X.SX32 R19, R204, R135.reuse, 0x1, P3 ;  /* 0x00000087cc137211 */ /* 0x080fe200018f0eff */
[----:B------:R-:W-:Y:S01]  /*55e0*/  IMAD R151, R151, 0x6c, RZ ;  /* 0x0000006c97977824 */ /* 0x000fe200078e02ff */
[-C--:B------:R-:W-:Y:S01]  /*55f0*/  IADD3 R22, P3, PT, R203, R134.reuse, RZ ;  /* 0x00000086cb167210 */ /* 0x080fe20007f7e0ff */
[----:B------:R-:W-:Y:S01]  /*5600*/  IMAD R250, R250, 0x53, RZ ;  /* 0x00000053fafa7824 */ /* 0x000fe200078e02ff */
[-C--:B------:R-:W-:Y:S01]  /*5610*/  LEA.HI.X.SX32 R17, R201, R135.reuse, 0x1, P6 ;  /* 0x00000087c9117211 */ /* 0x080fe200030f0eff */
[----:B------:R-:W-:Y:S01]  /*5620*/  IMAD R160, R160, 0x3c, RZ ;  /* 0x0000003ca0a07824 */ /* 0x000fe200078e02ff */
[----:B------:R-:W-:Y:S01]  /*5630*/  LEA.HI.X.SX32 R23, R196, R135, 0x1, P3 ;  /* 0x00000087c4177211 */ /* 0x000fe200018f0eff */
[----:B------:R-:W-:Y:S01]  /*5640*/  IMAD R147, R147, 0x4c, RZ ;  /* 0x0000004c93937824 */ /* 0x000fe200078e02ff */
[----:B------:R-:W4:Y:S01]  /*5650*/  LDC R220, c[0x0][0x3c4] ;  /* 0x0000f100ffdc7b82 */ /* 0x000f220000000800 */
[----:B--2---:R-:W-:-:S02]  /*5660*/  IADD3 R20, P6, PT, R202, R134, RZ ;  /* 0x00000086ca147210 */ /* 0x004fc40007fde0ff */
[-C--:B------:R-:W-:Y:S02]  /*5670*/  IADD3 R112, P3, PT, R198, R134.reuse, RZ ;  /* 0x00000086c6707210 */ /* 0x080fe40007f7e0ff */
[-C--:B------:R-:W-:Y:S01]  /*5680*/  LEA.HI.X.SX32 R21, R194, R135.reuse, 0x1, P6 ;  /* 0x00000087c2157211 */ /* 0x080fe200030f0eff */
[----:B------:R-:W-:Y:S01]  /*5690*/  IMAD R249, R249, 0xd6, RZ ;  /* 0x000000d6f9f97824 */ /* 0x000fe200078e02ff */
[-C--:B------:R-:W-:Y:S01]  /*56a0*/  IADD3 R114, P6, PT, R195, R134.reuse, RZ ;  /* 0x00000086c3727210 */ /* 0x080fe20007fde0ff */
[----:B------:R-:W-:Y:S01]  /*56b0*/  IMAD R244, R244, 0xb8, RZ ;  /* 0x000000b8f4f47824 */ /* 0x000fe200078e02ff */
[-C--:B------:R-:W-:Y:S01]  /*56c0*/  LEA.HI.X.SX32 R113, R190, R135.reuse, 0x1, P3 ;  /* 0x00000087be717211 */ /* 0x080fe200018f0eff */
[----:B------:R-:W-:Y:S01]  /*56d0*/  IMAD R232, R247, 0xd8, RZ ;  /* 0x000000d8f7e87824 */ /* 0x000fe200078e02ff */
[-C--:B------:R-:W-:Y:S01]  /*56e0*/  IADD3 R122, P5, PT, R149, R134.reuse, RZ ;  /* 0x00000086957a7210 */ /* 0x080fe20007fbe0ff */
[----:B------:R2:W-:Y:S01]  /*56f0*/  STL.64 [R1+0x548], R18 ;  /* 0x0005481201007387 */ /* 0x0005e20000100a00 */
[-C--:B------:R-:W-:Y:S01]  /*5700*/  IADD3 R118, P3, PT, R191, R134.reuse, RZ ;  /* 0x00000086bf767210 */ /* 0x080fe20007f7e0ff */
[----:B------:R-:W-:Y:S01]  /*5710*/  IMAD R131, R131, 0xe, RZ ;  /* 0x0000000e83837824 */ /* 0x000fe200078e02ff */
[-C--:B------:R-:W-:Y:S01]  /*5720*/  LEA.HI.X.SX32 R115, R188, R135.reuse, 0x1, P6 ;  /* 0x00000087bc737211 */ /* 0x080fe200030f0eff */
[----:B0-----:R-:W-:Y:S01]  /*5730*/  IMAD R231, R231, 0xe8, RZ ;  /* 0x000000e8e7e77824 */ /* 0x001fe200078e02ff */
[----:B------:R-:W-:Y:S01]  /*5740*/  IADD3 R120, P6, PT, R189, R134, RZ ;  /* 0x00000086bd787210 */ /* 0x000fe20007fde0ff */
[----:B------:R-:W-:Y:S01]  /*5750*/  IMAD R246, R246, 0xc8, RZ ;  /* 0x000000c8f6f67824 */ /* 0x000fe200078e02ff */
[-C--:B------:R-:W-:Y:S01]  /*5760*/  LEA.HI.X.SX32 R123, R199, R135.reuse, 0x1, P5 ;  /* 0x00000087c77b7211 */ /* 0x080fe200028f0eff */
[----:B------:R-:W0:Y:S01]  /*5770*/  LDC R219, c[0x0][0x3c4] ;  /* 0x0000f100ffdb7b82 */ /* 0x000e220000000800 */
[----:B------:R-:W-:-:S02]  /*5780*/  LEA.HI.X.SX32 R119, R184, R135, 0x1, P3 ;  /* 0x00000087b8777211 */ /* 0x000fc400018f0eff */
[-C--:B------:R-:W-:Y:S02]  /*5790*/  IADD3 R40, P3, PT, R185, R134.reuse, RZ ;  /* 0x00000086b9287210 */ /* 0x080fe40007f7e0ff */
[-C--:B--2---:R-:W-:Y:S02]  /*57a0*/  IADD3 R18, P5, PT, R200, R134.reuse, RZ ;  /* 0x00000086c8127210 */ /* 0x084fe40007fbe0ff */
[-C--:B------:R-:W-:Y:S01]  /*57b0*/  LEA.HI.X.SX32 R121, R186, R135.reuse, 0x1, P6 ;  /* 0x00000087ba797211 */ /* 0x080fe200030f0eff */
[----:B------:R-:W2:Y:S01]  /*57c0*/  LDC R212, c[0x0][0x3c4] ;  /* 0x0000f100ffd47b82 */ /* 0x000ea20000000800 */
[-C--:B------:R-:W-:Y:S02]  /*57d0*/  IADD3 R38, P6, PT, R183, R134.reuse, RZ ;  /* 0x00000086b7267210 */ /* 0x080fe40007fde0ff */
[-C--:B------:R-:W-:Y:S02]  /*57e0*/  LEA.HI.X.SX32 R19, R192, R135.reuse, 0x1, P5 ;  /* 0x00000087c0137211 */ /* 0x080fe400028f0eff */
[----:B------:R-:W-:Y:S01]  /*57f0*/  LEA.HI.X.SX32 R41, R178, R135, 0x1, P3 ;  /* 0x00000087b2297211 */ /* 0x000fe200018f0eff */
[----:B------:R-:W-:Y:S01]  /*5800*/  STL.64 [R1+0x508], R16 ;  /* 0x0005081001007387 */ /* 0x000fe20000100a00 */
[-C--:B------:R-:W-:Y:S01]  /*5810*/  IADD3 R116, P5, PT, R193, R134.reuse, RZ ;  /* 0x00000086c1747210 */ /* 0x080fe20007fbe0ff */
[----:B------:R-:W2:Y:S01]  /*5820*/  LDC R210, c[0x0][0x3c4] ;  /* 0x0000f100ffd27b82 */ /* 0x000ea20000000800 */
[----:B------:R-:W-:-:S02]  /*5830*/  IADD3 R42, P3, PT, R179, R134, RZ ;  /* 0x00000086b32a7210 */ /* 0x000fc40007f7e0ff */
[-C--:B------:R-:W-:Y:S01]  /*5840*/  LEA.HI.X.SX32 R39, R177, R135.reuse, 0x1, P6 ;  /* 0x00000087b1277211 */ /* 0x080fe200030f0eff */
[----:B------:R-:W-:Y:S01]  /*5850*/  STL.64 [R1+0x4c8], R122 ;  /* 0x0004c87a01007387 */ /* 0x000fe20000100a00 */
[-C--:B------:R-:W-:Y:S02]  /*5860*/  IADD3 R126, P6, PT, R173, R134.reuse, RZ ;  /* 0x00000086ad7e7210 */ /* 0x080fe40007fde0ff */
[-C--:B------:R-:W-:Y:S01]  /*5870*/  LEA.HI.X.SX32 R117, R187, R135.reuse, 0x1, P5 ;  /* 0x00000087bb757211 */ /* 0x080fe200028f0eff */
[----:B------:R-:W-:Y:S01]  /*5880*/  STL.64 [R1+0x488], R22 ;  /* 0x0004881601007387 */ /* 0x000fe20000100a00 */
[-C--:B------:R-:W-:Y:S01]  /*5890*/  LEA.HI.X.SX32 R43, R173, R135.reuse, 0x1, P3 ;  /* 0x00000087ad2b7211 */ /* 0x080fe200018f0eff */
[----:B------:R-:W2:Y:S01]  /*58a0*/  LDC R216, c[0x0][0x3c4] ;  /* 0x0000f100ffd87b82 */ /* 0x000ea20000000800 */
[----:B------:R-:W-:Y:S01]  /*58b0*/  IADD3 R96, P3, PT, R148, R134, RZ ;  /* 0x0000008694607210 */ /* 0x000fe20007f7e0ff */
[----:B------:R3:W-:Y:S01]  /*58c0*/  STL.64 [R1+0x448], R20 ;  /* 0x0004481401007387 */ /* 0x0007e20000100a00 */
[----:B------:R-:W-:-:S02]  /*58d0*/  LEA.HI.X.SX32 R127, R136, R135, 0x1, P6 ;  /* 0x00000087887f7211 */ /* 0x000fc400030f0eff */
[-C--:B------:R-:W-:Y:S02]  /*58e0*/  IADD3 R24, P6, PT, R150, R134.reuse, RZ ;  /* 0x0000008696187210 */ /* 0x080fe40007fde0ff */
[-C--:B------:R-:W-:Y:S02]  /*58f0*/  LEA.HI.X.SX32 R97, R139, R135.reuse, 0x1, P3 ;  /* 0x000000878b617211 */ /* 0x080fe400018f0eff */
[-C--:B------:R-:W-:Y:S01]  /*5900*/  LEA.HI.X.SX32 R73, R129, R135.reuse, 0x1, P4 ;  /* 0x0000008781497211 */ /* 0x080fe200020f0eff */
[----:B-1----:R-:W-:Y:S01]  /*5910*/  IMAD R223, R223, 0x2d, RZ ;  /* 0x0000002ddfdf7824 */ /* 0x002fe200078e02ff */
[----:B------:R-:W1:Y:S01]  /*5920*/  LDC R196, c[0x0][0x3c4] ;  /* 0x0000f100ffc47b82 */ /* 0x000e620000000800 */
[-C--:B---3--:R-:W-:Y:S02]  /*5930*/  IADD3 R20, P5, PT, R178, R134.reuse, RZ ;  /* 0x00000086b2147210 */ /* 0x088fe40007fbe0ff */
[-C--:B------:R-:W-:Y:S02]  /*5940*/  IADD3 R98, P3, PT, R205, R134.reuse, RZ ;  /* 0x00000086cd627210 */ /* 0x080fe40007f7e0ff */
[-C--:B------:R-:W-:Y:S01]  /*5950*/  LEA.HI.X.SX32 R21, R181, R135.reuse, 0x1, P5 ;  /* 0x00000087b5157211 */ /* 0x080fe200028f0eff */
[----:B------:R-:W-:Y:S01]  /*5960*/  IMAD R226, R228, 0x1d, RZ ;  /* 0x0000001de4e27824 */ /* 0x000fe200078e02ff */
[-C--:B------:R-:W-:Y:S01]  /*5970*/  IADD3 R124, P5, PT, R177, R134.reuse, RZ ;  /* 0x00000086b17c7210 */ /* 0x080fe20007fbe0ff */
[----:B-----5:R-:W-:Y:S01]  /*5980*/  IMAD R222, R222, 0x35, RZ ;  /* 0x00000035dede7824 */ /* 0x020fe200078e02ff */
[-C--:B------:R-:W-:Y:S01]  /*5990*/  LEA.HI.X.SX32 R25, R165, R135.reuse, 0x1, P6 ;  /* 0x00000087a5197211 */ /* 0x080fe200030f0eff */
[----:B----4-:R-:W-:Y:S01]  /*59a0*/  IMAD R220, R220, 0x3d, RZ ;  /* 0x0000003ddcdc7824 */ /* 0x010fe200078e02ff */
[-C--:B------:R-:W-:Y:S01]  /*59b0*/  IADD3 R26, P6, PT, R207, R134.reuse, RZ ;  /* 0x00000086cf1a7210 */ /* 0x080fe20007fde0ff */
[----:B0-----:R-:W-:Y:S01]  /*59c0*/  IMAD R219, R219, 0xaa, RZ ;  /* 0x000000aadbdb7824 */ /* 0x001fe200078e02ff */
[-C--:B------:R-:W-:Y:S01]  /*59d0*/  LEA.HI.X.SX32 R125, R175, R135.reuse, 0x1, P5 ;  /* 0x00000087af7d7211 */ /* 0x080fe200028f0eff */
[----:B--2---:R-:W-:Y:S01]  /*59e0*/  IMAD R212, R212, 0x4d, RZ ;  /* 0x0000004dd4d47824 */ /* 0x004fe200078e02ff */
[----:B------:R-:W-:Y:S01]  /*59f0*/  LEA.HI.X.SX32 R99, R161, R135, 0x1, P3 ;  /* 0x00000087a1637211 */ /* 0x000fe200018f0eff */
[----:B------:R-:W0:Y:S01]  /*5a00*/  LDC R183, c[0x0][0x3c4] ;  /* 0x0000f100ffb77b82 */ /* 0x000e220000000800 */
[----:B------:R-:W-:-:S02]  /*5a10*/  IADD3 R22, P5, PT, R146, R134, RZ ;  /* 0x0000008692167210 */ /* 0x000fc40007fbe0ff */
[-C--:B------:R-:W-:Y:S02]  /*5a20*/  IADD3 R86, P3, PT, R211, R134.reuse, RZ ;  /* 0x00000086d3567210 */ /* 0x080fe40007f7e0ff */
[-C--:B------:R-:W-:Y:S02]  /*5a30*/  LEA.HI.X.SX32 R27, R155, R135.reuse, 0x1, P6 ;  /* 0x000000879b1b7211 */ /* 0x080fe400030f0eff */
[-C--:B------:R-:W-:Y:S02]  /*5a40*/  IADD3 R80, P6, PT, R213, R134.reuse, RZ ;  /* 0x00000086d5507210 */ /* 0x080fe40007fde0ff */
[-C--:B------:R-:W-:Y:S02]  /*5a50*/  LEA.HI.X.SX32 R23, R169, R135.reuse, 0x1, P5 ;  /* 0x00000087a9177211 */ /* 0x080fe400028f0eff */
[----:B------:R-:W-:Y:S02]  /*5a60*/  LEA.HI.X.SX32 R87, R156, R135, 0x1, P3 ;  /* 0x000000879c577211 */ /* 0x000fe400018f0eff */
        /* <DEDUP_REMOVED lines=37> */
[-C--:B------:R-:W-:Y:S02]  /*5cc0*/  LEA.HI.X.SX32 R49, R95, R135.reuse, 0x1, P6 ;  /* 0x000000875f317211 */ /* 0x080fe400030f0eff */
[-C--:B------:R-:W-:Y:S02]  /*5cd0*/  IADD3 R208, P6, PT, R140, R134.reuse, RZ ;  /* 0x000000868cd07210 */ /* 0x080fe40007fde0ff */
[-C--:B------:R-:W-:Y:S02]  /*5ce0*/  IADD3 R44, P4, PT, R137, R134.reuse, RZ ;  /* 0x00000086892c7210 */ /* 0x080fe40007f9e0ff */
[-C--:B------:R-:W-:Y:S02]  /*5cf0*/  LEA.HI.X.SX32 R239, R130, R135.reuse, 0x1, P3 ;  /* 0x0000008782ef7211 */ /* 0x080fe400018f0eff */
[----:B------:R-:W-:Y:S02]  /*5d00*/  IADD3 R206, P3, PT, R142, R134, RZ ;  /* 0x000000868ece7210 */ /* 0x000fe40007f7e0ff */
[----:B------:R-:W-:-:S02]  /*5d10*/  LEA.HI.X.SX32 R209, R131, R135, 0x1, P6 ;  /* 0x0000008783d17211 */ /* 0x000fc400030f0eff */
[-C--:B------:R-:W-:Y:S02]  /*5d20*/  IADD3 R36, P5, PT, R237, R134.reuse, RZ ;  /* 0x00000086ed247210 */ /* 0x080fe40007fbe0ff */
[-C--:B------:R-:W-:Y:S02]  /*5d30*/  IADD3 R90, P6, PT, R138, R134.reuse, RZ ;  /* 0x000000868a5a7210 */ /* 0x080fe40007fde0ff */
[-C--:B------:R-:W-:Y:S02]  /*5d40*/  LEA.HI.X.SX32 R45, R142, R135.reuse, 0x1, P4 ;  /* 0x000000878e2d7211 */ /* 0x080fe400020f0eff */
[----:B------:R-:W-:Y:S02]  /*5d50*/  IADD3 R198, P4, PT, R151, R134, RZ ;  /* 0x0000008697c67210 */ /* 0x000fe40007f9e0ff */
[-C--:B------:R-:W-:Y:S02]  /*5d60*/  LEA.HI.X.SX32 R207, R141, R135.reuse, 0x1, P3 ;  /* 0x000000878dcf7211 */ /* 0x080fe400018f0eff */
[----:B------:R-:W-:-:S02]  /*5d70*/  LEA.HI.X.SX32 R37, R250, R135, 0x1, P5 ;  /* 0x00000087fa257211 */ /* 0x000fc400028f0eff */
[-C--:B------:R-:W-:Y:S02]  /*5d80*/  IADD3 R202, P3, PT, R147, R134.reuse, RZ ;  /* 0x0000008693ca7210 */ /* 0x080fe40007f7e0ff */
[-C--:B------:R-:W-:Y:S02]  /*5d90*/  LEA.HI.X.SX32 R91, R160, R135.reuse, 0x1, P6 ;  /* 0x00000087a05b7211 */ /* 0x080fe400030f0eff */
[-C--:B------:R-:W-:Y:S02]  /*5da0*/  IADD3 R52, P5, PT, R249, R134.reuse, RZ ;  /* 0x00000086f9347210 */ /* 0x080fe40007fbe0ff */
[-C--:B------:R-:W-:Y:S02]  /*5db0*/  IADD3 R92, P6, PT, R242, R134.reuse, RZ ;  /* 0x00000086f25c7210 */ /* 0x080fe40007fde0ff */
[----:B------:R-:W-:Y:S02]  /*5dc0*/  LEA.HI.X.SX32 R199, R144, R135, 0x1, P4 ;  /* 0x0000008790c77211 */ /* 0x000fe400020f0eff */
[----:B------:R-:W-:-:S02]  /*5dd0*/  IADD3 R242, P4, PT, R245, R134, RZ ;  /* 0x00000086f5f27210 */ /* 0x000fc40007f9e0ff */
[-C--:B------:R-:W-:Y:S02]  /*5de0*/  LEA.HI.X.SX32 R203, R143, R135.reuse, 0x1, P3 ;  /* 0x000000878fcb7211 */ /* 0x080fe400018f0eff */
[-C--:B------:R-:W-:Y:S02]  /*5df0*/  LEA.HI.X.SX32 R53, R93, R135.reuse, 0x1, P5 ;  /* 0x000000875d357211 */ /* 0x080fe400028f0eff */
[-C--:B------:R-:W-:Y:S02]  /*5e00*/  IADD3 R94, P3, PT, R243, R134.reuse, RZ ;  /* 0x00000086f35e7210 */ /* 0x080fe40007f7e0ff */
[-C--:B------:R-:W-:Y:S02]  /*5e10*/  LEA.HI.X.SX32 R93, R146, R135.reuse, 0x1, P6 ;  /* 0x00000087925d7211 */ /* 0x080fe400030f0eff */
[----:B------:R-:W-:Y:S02]  /*5e20*/  LEA.HI.X.SX32 R243, R148, R135, 0x1, P4 ;  /* 0x0000008794f37211 */ /* 0x000fe400020f0eff */
[----:B------:R-:W-:-:S02]  /*5e30*/  IADD3 R244, P6, PT, R244, R134, RZ ;  /* 0x00000086f4f47210 */ /* 0x000fc40007fde0ff */
[-C--:B------:R-:W-:Y:S02]  /*5e40*/  IADD3 R250, P4, PT, R232, R134.reuse, RZ ;  /* 0x00000086e8fa7210 */ /* 0x080fe40007f9e0ff */
[----:B------:R-:W2:Y:S01]  /*5e50*/  LDC R232, c[0x0][0x3c4] ;  /* 0x0000f100ffe87b82 */ /* 0x000ea20000000800 */
[----:B------:R-:W-:Y:S02]  /*5e60*/  LEA.HI.X.SX32 R245, R162, R135, 0x1, P6 ;  /* 0x00000087a2f57211 */ /* 0x000fe400030f0eff */
[----:B------:R-:W-:-:S05]  /*5e70*/  IADD3 R248, P6, PT, R231, R134, RZ ;  /* 0x00000086e7f87210 */ /* 0x000fca0007fde0ff */
[----:B------:R-:W3:Y:S01]  /*5e80*/  LDC R231, c[0x0][0x3c4] ;  /* 0x0000f100ffe77b82 */ /* 0x000ee20000000800 */
[-C--:B------:R-:W-:Y:S02]  /*5e90*/  LEA.HI.X.SX32 R95, R147, R135.reuse, 0x1, P3 ;  /* 0x00000087935f7211 */ /* 0x080fe400018f0eff */
[-C--:B------:R-:W-:Y:S02]  /*5ea0*/  IADD3 R246, P3, PT, R246, R134.reuse, RZ ;  /* 0x00000086f6f67210 */ /* 0x080fe40007f7e0ff */
[-C--:B------:R-:W-:Y:S02]  /*5eb0*/  IADD3 R84, P5, PT, R132, R134.reuse, RZ ;  /* 0x0000008684547210 */ /* 0x080fe40007fbe0ff */
[-C--:B------:R-:W-:Y:S01]  /*5ec0*/  LEA.HI.X.SX32 R247, R150, R135.reuse, 0x1, P3 ;  /* 0x0000008796f77211 */ /* 0x080fe200018f0eff */
[----:B------:R-:W-:Y:S01]  /*5ed0*/  IMAD R200, R210, 0x55, RZ ;  /* 0x00000055d2c87824 */ /* 0x000fe200078e02ff */
[-C--:B------:R-:W-:Y:S01]  /*5ee0*/  LEA.HI.X.SX32 R85, R140, R135.reuse, 0x1, P5 ;  /* 0x000000878c557211 */ /* 0x080fe200028f0eff */
[----:B------:R-:W4:Y:S01]  /*5ef0*/  LDC R210, c[0x0][0x3c4] ;  /* 0x0000f100ffd27b82 */ /* 0x000f220000000800 */
[----:B--2---:R-:W-:Y:S01]  /*5f00*/  IMAD R232, R232, 0xf8, RZ ;  /* 0x000000f8e8e87824 */ /* 0x004fe200078e02ff */
[-C--:B------:R-:W-:Y:S01]  /*5f10*/  IADD3 R236, P5, PT, R139, R134.reuse, RZ ;  /* 0x000000868bec7210 */ /* 0x080fe20007fbe0ff */
[----:B------:R-:W-:Y:S01]  /*5f20*/  IMAD R216, R216, 0x45, RZ ;  /* 0x00000045d8d87824 */ /* 0x000fe200078e02ff */
[----:B------:R-:W-:Y:S01]  /*5f30*/  LEA.HI.X.SX32 R251, R151, R135, 0x1, P4 ;  /* 0x0000008797fb7211 */ /* 0x000fe200020f0eff */
[----:B-1----:R-:W-:Y:S01]  /*5f40*/  IMAD R192, R196, 0x7d, RZ ;  /* 0x0000007dc4c07824 */ /* 0x002fe200078e02ff */
[----:B------:R-:W-:-:S02]  /*5f50*/  IADD3 R240, P3, PT, R232, R134, RZ ;  /* 0x00000086e8f07210 */ /* 0x000fc40007f7e0ff */
[----:B------:R-:W1:Y:S01]  /*5f60*/  LDC R196, c[0x0][0x3c4] ;  /* 0x0000f100ffc47b82 */ /* 0x000e620000000800 */
[----:B---3--:R-:W-:Y:S01]  /*5f70*/  IMAD R227, R231, 0x15, RZ ;  /* 0x00000015e7e37824 */ /* 0x008fe200078e02ff */
[-C--:B------:R-:W-:Y:S02]  /*5f80*/  LEA.HI.X.SX32 R241, R163, R135.reuse, 0x1, P3 ;  /* 0x00000087a3f17211 */ /* 0x080fe400018f0eff */
[----:B------:R-:W-:Y:S02]  /*5f90*/  IADD3 R230, P3, PT, R156, R134, RZ ;  /* 0x000000869ce67210 */ /* 0x000fe40007f7e0ff */
[-C--:B------:R-:W-:Y:S01]  /*5fa0*/  LEA.HI.X.SX32 R237, R227, R135.reuse, 0x1, P5 ;  /* 0x00000087e3ed7211 */ /* 0x080fe200028f0eff */
[----:B0-----:R-:W-:Y:S01]  /*5fb0*/  IMAD R183, R183, 0xec, RZ ;  /* 0x000000ecb7b77824 */ /* 0x001fe200078e02ff */
[----:B------:R-:W0:Y:S01]  /*5fc0*/  LDC R227, c[0x0][0x3c4] ;  /* 0x0000f100ffe37b82 */ /* 0x000e220000000800 */
[----:B------:R-:W-:-:S07]  /*5fd0*/  LEA.HI.X.SX32 R231, R223, R135, 0x1, P3 ;  /* 0x00000087dfe77211 */ /* 0x000fce00018f0eff */
[----:B------:R-:W2:Y:S01]  /*5fe0*/  LDC R223, c[0x0][0x3c4] ;  /* 0x0000f100ffdf7b82 */ /* 0x000ea20000000800 */
[-C--:B------:R-:W-:Y:S02]  /*5ff0*/  IADD3 R234, P4, PT, R152, R134.reuse, RZ ;  /* 0x0000008698ea7210 */ /* 0x080fe40007f9e0ff */
[-C--:B------:R-:W-:Y:S02]  /*6000*/  LEA.HI.X.SX32 R249, R154, R135.reuse, 0x1, P6 ;  /* 0x000000879af97211 */ /* 0x080fe400030f0eff */
[-C--:B------:R-:W-:Y:S02]  /*6010*/  IADD3 R232, P6, PT, R155, R134.reuse, RZ ;  /* 0x000000869be87210 */ /* 0x080fe40007fde0ff */
[-C--:B------:R-:W-:Y:S01]  /*6020*/  IADD3 R228, P5, PT, R158, R134.reuse, RZ ;  /* 0x000000869ee47210 */ /* 0x080fe20007fbe0ff */
[----:B------:R3:W-:Y:S01]  /*6030*/  STL.64 [R1+0x408], R18 ;  /* 0x0004081201007387 */ /* 0x0007e20000100a00 */
[-C--:B------:R-:W-:Y:S01]  /*6040*/  LEA.HI.X.SX32 R235, R226, R135.reuse, 0x1, P4 ;  /* 0x00000087e2eb7211 */ /* 0x080fe200020f0eff */
[----:B------:R-:W5:Y:S01]  /*6050*/  LDC R132, c[0x0][0x3c4] ;  /* 0x0000f100ff847b82 */ /* 0x000f620000000800 */
[----:B------:R-:W-:Y:S01]  /*6060*/  IADD3 R226, P4, PT, R159, R134, RZ ;  /* 0x000000869fe27210 */ /* 0x000fe20007f9e0ff */
[----:B0-----:R-:W-:Y:S01]  /*6070*/  IMAD R224, R227, 0x25, RZ ;  /* 0x00000025e3e07824 */ /* 0x001fe200078e02ff */
[----:B------:R-:W-:-:S04]  /*6080*/  LEA.HI.X.SX32 R229, R222, R135, 0x1, P5 ;  /* 0x00000087dee57211 */ /* 0x000fc800028f0eff */
[-C--:B------:R-:W-:Y:S02]  /*6090*/  LEA.HI.X.SX32 R233, R224, R135.reuse, 0x1, P6 ;  /* 0x00000087e0e97211 */ /* 0x080fe400030f0eff */
[----:B------:R-:W0:Y:S01]  /*60a0*/  LDC R224, c[0x0][0x3c4] ;  /* 0x0000f100ffe07b82 */ /* 0x000e220000000800 */
[----:B--2---:R-:W-:Y:S01]  /*60b0*/  IMAD R223, R223, 0x9a, RZ ;  /* 0x0000009adfdf7824 */ /* 0x004fe200078e02ff */
[-C--:B------:R-:W-:Y:S02]  /*60c0*/  LEA.HI.X.SX32 R227, R220, R135.reuse, 0x1, P4 ;  /* 0x00000087dce37211 */ /* 0x080fe400020f0eff */
[-C--:B------:R-:W-:Y:S02]  /*60d0*/  IADD3 R220, P4, PT, R219, R134.reuse, RZ ;  /* 0x00000086dbdc7210 */ /* 0x080fe40007f9e0ff */
[----:B------:R-:W-:Y:S02]  /*60e0*/  IADD3 R222, P5, PT, R223, R134, RZ ;  /* 0x00000086dfde7210 */ /* 0x000fe40007fbe0ff */
[----:B------:R-:W2:Y:S02]  /*60f0*/  LDC R219, c[0x0][0x3c4] ;  /* 0x0000f100ffdb7b82 */ /* 0x000ea40000000800 */
[----:B------:R-:W-:-:S06]  /*6100*/  LEA.HI.X.SX32 R223, R212, R135, 0x1, P5 ;  /* 0x00000087d4df7211 */ /* 0x000fcc00028f0eff */
[----:B------:R-:W1:Y:S01]  /*6110*/  LDC R212, c[0x0][0x3c4] ;  /* 0x0000f100ffd47b82 */ /* 0x000e620000000800 */
[----:B0-----:R-:W-:-:S05]  /*6120*/  IMAD R224, R224, 0x8a, RZ ;  /* 0x0000008ae0e07824 */ /* 0x001fca00078e02ff */
[----:B------:R-:W-:Y:S01]  /*6130*/  IADD3 R224, P3, PT, R224, R134, RZ ;  /* 0x00000086e0e07210 */ /* 0x000fe20007f7e0ff */
[----:B--2---:R-:W-:-:S03]  /*6140*/  IMAD R219, R219, 0xba, RZ ;  /* 0x000000badbdb7824 */ /* 0x004fc600078e02ff */
[-C--:B------:R-:W-:Y:S01]  /*6150*/  LEA.HI.X.SX32 R225, R216, R135.reuse, 0x1, P3 ;  /* 0x00000087d8e17211 */ /* 0x080fe200018f0eff */
[----:B----4-:R-:W-:Y:S01]  /*6160*/  IMAD R210, R210, 0x5d, RZ ;  /* 0x0000005dd2d27824 */ /* 0x010fe200078e02ff */
[----:B------:R-:W0:Y:S01]  /*6170*/  LDC R216, c[0x0][0x3c4] ;  /* 0x0000f100ffd87b82 */ /* 0x000e220000000800 */
[----:B------:R-:W-:Y:S01]  /*6180*/  IADD3 R218, P3, PT, R219, R134, RZ ;  /* 0x00000086dbda7210 */ /* 0x000fe20007f7e0ff */
[----:B-1----:R-:W-:Y:S01]  /*6190*/  IMAD R201, R212, 0xda, RZ ;  /* 0x000000dad4c97824 */ /* 0x002fe200078e02ff */
[-C--:B------:R-:W-:Y:S02]  /*61a0*/  LEA.HI.X.SX32 R221, R200, R135.reuse, 0x1, P4 ;  /* 0x00000087c8dd7211 */ /* 0x080fe400020f0eff */
[----:B------:R-:W-:-:S03]  /*61b0*/  LEA.HI.X.SX32 R219, R210, R135, 0x1, P3 ;  /* 0x00000087d2db7211 */ /* 0x000fc600018f0eff */
[----:B------:R-:W1:Y:S01]  /*61c0*/  LDC R212, c[0x0][0x3c4] ;  /* 0x0000f100ffd47b82 */ /* 0x000e620000000800 */
[----:B------:R-:W-:-:S07]  /*61d0*/  IADD3 R214, P4, PT, R201, R134, RZ ;  /* 0x00000086c9d67210 */ /* 0x000fce0007f9e0ff */
[----:B------:R-:W2:Y:S08]  /*61e0*/  LDC R201, c[0x0][0x3c4] ;  /* 0x0000f100ffc97b82 */ /* 0x000eb00000000800 */
[----:B------:R-:W4:Y:S01]  /*61f0*/  LDC R210, c[0x0][0x3c4] ;  /* 0x0000f100ffd27b82 */ /* 0x000f220000000800 */
[----:B0-----:R-:W-:-:S05]  /*6200*/  IMAD R216, R216, 0xca, RZ ;  /* 0x000000cad8d87824 */ /* 0x001fca00078e02ff */
[----:B------:R-:W-:Y:S01]  /*6210*/  IADD3 R216, P5, PT, R216, R134, RZ ;  /* 0x00000086d8d87210 */ /* 0x000fe20007fbe0ff */
[----:B--2---:R-:W-:Y:S02]  /*6220*/  IMAD R200, R201, 0x65, RZ ;  /* 0x00000065c9c87824 */ /* 0x004fe400078e02ff */
[----:B------:R-:W0:Y:S01]  /*6230*/  LDC R201, c[0x0][0x3c4] ;  /* 0x0000f100ffc97b82 */ /* 0x000e220000000800 */
[----:B----4-:R-:W-:Y:S02]  /*6240*/  IMAD R210, R210, 0xfa, RZ ;  /* 0x000000fad2d27824 */ /* 0x010fe400078e02ff */
[----:B------:R-:W-:-:S03]  /*6250*/  LEA.HI.X.SX32 R217, R200, R135, 0x1, P5 ;  /* 0x00000087c8d97211 */ /* 0x000fc600028f0eff */
[----:B------:R-:W-:-:S04]  /*6260*/  IADD3 R210, P5, PT, R210, R134, RZ ;  /* 0x00000086d2d27210 */ /* 0x000fc80007fbe0ff */
[----:B------:R-:W-:Y:S01]  /*6270*/  LEA.HI.X.SX32 R211, R192, R135, 0x1, P5 ;  /* 0x00000087c0d37211 */ /* 0x000fe200028f0eff */
[----:B------:R-:W-:Y:S02]  /*6280*/  IMAD R192, R196, 0x8c, RZ ;  /* 0x0000008cc4c07824 */ /* 0x000fe400078e02ff */
[----:B------:R-:W2:Y:S02]  /*6290*/  LDC R196, c[0x0][0x3c4] ;  /* 0x0000f100ffc47b82 */ /* 0x000ea40000000800 */
[----:B--2---:R-:W-:-:S06]  /*62a0*/  IMAD R190, R196, 0x9c, RZ ;  /* 0x0000009cc4be7824 */ /* 0x004fcc00078e02ff */
[----:B------:R-:W2:Y:S02]  /*62b0*/  LDC R196, c[0x0][0x3c4] ;  /* 0x0000f100ffc47b82 */ /* 0x000ea40000000800 */
[----:B--2---:R-:W-:-:S06]  /*62c0*/  IMAD R188, R196, 0xac, RZ ;  /* 0x000000acc4bc7824 */ /* 0x004fcc00078e02ff */
[----:B------:R-:W2:Y:S01]  /*62d0*/  LDC R196, c[0x0][0x3c4] ;  /* 0x0000f100ffc47b82 */ /* 0x000ea20000000800 */
[----:B0-----:R-:W-:-:S07]  /*62e0*/  IMAD R200, R201, 0x6d, RZ ;  /* 0x0000006dc9c87824 */ /* 0x001fce00078e02ff */
[----:B------:R-:W0:Y:S01]  /*62f0*/  LDC R201, c[0x0][0x3c4] ;  /* 0x0000f100ffc97b82 */ /* 0x000e220000000800 */
[----:B--2---:R-:W-:-:S07]  /*6300*/  IMAD R187, R196, 0xbc, RZ ;  /* 0x000000bcc4bb7824 */ /* 0x004fce00078e02ff */
[----:B------:R-:W2:Y:S01]  /*6310*/  LDC R196, c[0x0][0x3c4] ;  /* 0x0000f100ffc47b82 */ /* 0x000ea20000000800 */
[----:B-1----:R-:W-:Y:S02]  /*6320*/  IMAD R212, R212, 0xea, RZ ;  /* 0x000000ead4d47824 */ /* 0x002fe400078e02ff */
[----:B0-----:R-:W-:-:S03]  /*6330*/  IMAD R194, R201, 0x75, RZ ;  /* 0x00000075c9c27824 */ /* 0x001fc600078e02ff */
[-C--:B------:R-:W-:Y:S01]  /*6340*/  IADD3 R212, P3, PT, R212, R134.reuse, RZ ;  /* 0x00000086d4d47210 */ /* 0x080fe20007f7e0ff */
[----:B--2---:R-:W-:Y:S02]  /*6350*/  IMAD R184, R196, 0xcc, RZ ;  /* 0x000000ccc4b87824 */ /* 0x004fe400078e02ff */
[----:B------:R-:W0:Y:S01]  /*6360*/  LDC R196, c[0x0][0x3c4] ;  /* 0x0000f100ffc47b82 */ /* 0x000e220000000800 */
[----:B------:R-:W-:Y:S02]  /*6370*/  LEA.HI.X.SX32 R213, R194, R135, 0x1, P3 ;  /* 0x00000087c2d57211 */ /* 0x000fe400018f0eff */
[----:B------:R-:W-:-:S04]  /*6380*/  IADD3 R194, P3, PT, R163, R134, RZ ;  /* 0x00000086a3c27210 */ /* 0x000fc80007f7e0ff */
[----:B------:R-:W-:Y:S02]  /*6390*/  LEA.HI.X.SX32 R195, R172, R135, 0x1, P3 ;  /* 0x00000087acc37211 */ /* 0x000fe400018f0eff */
[----:B------:R-:W-:-:S04]  /*63a0*/  IADD3 R188, P3, PT, R188, R134, RZ ;  /* 0x00000086bcbc7210 */ /* 0x000fc80007f7e0ff */
[----:B------:R-:W-:Y:S01]  /*63b0*/  LEA.HI.X.SX32 R189, R167, R135, 0x1, P3 ;  /* 0x00000087a7bd7211 */ /* 0x000fe200018f0eff */
[----:B0-----:R-:W-:-:S05]  /*63c0*/  IMAD R196, R196, 0xdc, RZ ;  /* 0x000000dcc4c47824 */ /* 0x001fca00078e02ff */
[-C--:B------:R-:W-:Y:S02]  /*63d0*/  IADD3 R178, P3, PT, R196, R134.reuse, RZ ;  /* 0x00000086c4b27210 */ /* 0x080fe40007f7e0ff */
[----:B------:R-:W0:Y:S01]  /*63e0*/  LDC R196, c[0x0][0x3c4] ;  /* 0x0000f100ffc47b82 */ /* 0x000e220000000800 */
[----:B------:R-:W-:Y:S02]  /*63f0*/  LEA.HI.X.SX32 R215, R200, R135, 0x1, P4 ;  /* 0x00000087c8d77211 */ /* 0x000fe400020f0eff */
[----:B------:R-:W-:-:S04]  /*6400*/  IADD3 R200, P4, PT, R162, R134, RZ ;  /* 0x00000086a2c87210 */ /* 0x000fc80007f9e0ff */
[-C--:B------:R-:W-:Y:S02]  /*6410*/  LEA.HI.X.SX32 R201, R170, R135.reuse, 0x1, P4 ;  /* 0x00000087aac97211 */ /* 0x080fe400020f0eff */
[-C--:B------:R-:W-:Y:S02]  /*6420*/  IADD3 R190, P4, PT, R190, R134.reuse, RZ ;  /* 0x00000086bebe7210 */ /* 0x080fe40007f9e0ff */
[-C--:B------:R-:W-:Y:S02]  /*6430*/  IADD3 R204, P6, PT, R160, R134.reuse, RZ ;  /* 0x00000086a0cc7210 */ /* 0x080fe40007fde0ff */
[----:B------:R-:W-:Y:S02]  /*6440*/  LEA.HI.X.SX32 R191, R174, R135, 0x1, P4 ;  /* 0x00000087aebf7211 */ /* 0x000fe400020f0eff */
[-C--:B------:R-:W-:Y:S02]  /*6450*/  IADD3 R184, P4, PT, R184, R134.reuse, RZ ;  /* 0x00000086b8b87210 */ /* 0x080fe40007f9e0ff */
[----:B------:R-:W-:-:S02]  /*6460*/  IADD3 R162, P5, PT, R164, R134, RZ ;  /* 0x00000086a4a27210 */ /* 0x000fc40007fbe0ff */
[-C--:B------:R-:W-:Y:S01]  /*6470*/  LEA.HI.X.SX32 R205, R164, R135.reuse, 0x1, P6 ;  /* 0x00000087a4cd7211 */ /* 0x080fe200030f0eff */
[----:B0-----:R-:W-:Y:S01]  /*6480*/  IMAD R196, R196, 0xfc, RZ ;  /* 0x000000fcc4c47824 */ /* 0x001fe200078e02ff */
[----:B------:R-:W-:-:S04]  /*6490*/  LEA.HI.X.SX32 R185, R168, R135, 0x1, P4 ;  /* 0x00000087a8b97211 */ /* 0x000fc800020f0eff */
[-C--:B------:R-:W-:Y:S02]  /*64a0*/  IADD3 R164, P4, PT, R196, R134.reuse, RZ ;  /* 0x00000086c4a47210 */ /* 0x080fe40007f9e0ff */
[----:B------:R-:W0:Y:S01]  /*64b0*/  LDC R196, c[0x0][0x3c4] ;  /* 0x0000f100ffc47b82 */ /* 0x000e220000000800 */
[----:B------:R-:W-:-:S04]  /*64c0*/  IADD3 R192, P6, PT, R192, R134, RZ ;  /* 0x00000086c0c07210 */ /* 0x000fc80007fde0ff */
[----:B------:R-:W-:Y:S02]  /*64d0*/  LEA.HI.X.SX32 R193, R166, R135, 0x1, P6 ;  /* 0x00000087a6c17211 */ /* 0x000fe400030f0eff */
[----:B------:R-:W-:-:S04]  /*64e0*/  IADD3 R186, P6, PT, R187, R134, RZ ;  /* 0x00000086bbba7210 */ /* 0x000fc80007fde0ff */
[-C--:B------:R-:W-:Y:S02]  /*64f0*/  LEA.HI.X.SX32 R187, R176, R135.reuse, 0x1, P6 ;  /* 0x00000087b0bb7211 */ /* 0x080fe400030f0eff */
[----:B------:R-:W-:Y:S02]  /*6500*/  IADD3 R166, P6, PT, R183, R134, RZ ;  /* 0x00000086b7a67210 */ /* 0x000fe40007fde0ff */
[----:B0-----:R-:W-:Y:S02]  /*6510*/  LEA R183, R196, -R196, 0x4 ;  /* 0x800000c4c4b77211 */ /* 0x001fe400078e20ff */
[----:B------:R-:W0:Y:S02]  /*6520*/  LDC R196, c[0x0][0x3c4] ;  /* 0x0000f100ffc47b82 */ /* 0x000e240000000800 */
[-C--:B------:R-:W-:Y:S02]  /*6530*/  LEA.HI.X.SX32 R163, R183, R135.reuse, 0x1, P5 ;  /* 0x00000087b7a37211 */ /* 0x080fe400028f0eff */
[----:B------:R-:W-:Y:S01]  /*6540*/  LEA.HI.X.SX32 R179, R180, R135, 0x1, P3 ;  /* 0x00000087b4b37211 */ /* 0x000fe200018f0eff */
[----:B0-----:R-:W-:-:S03]  /*6550*/  IMAD R183, R196, 0x17, RZ ;  /* 0x00000017c4b77824 */ /* 0x001fc600078e02ff */
[----:B------:R-:W0:Y:S01]  /*6560*/  LDC R196, c[0x0][0x3c4] ;  /* 0x0000f100ffc47b82 */ /* 0x000e220000000800 */
[-C--:B------:R-:W-:Y:S02]  /*6570*/  IADD3 R160, P3, PT, R170, R134.reuse, RZ ;  /* 0x00000086aaa07210 */ /* 0x080fe40007f7e0ff */
[-C--:B------:R-:W-:Y:S02]  /*6580*/  LEA.HI.X.SX32 R167, R171, R135.reuse, 0x1, P6 ;  /* 0x00000087aba77211 */ /* 0x080fe400030f0eff */
[-C--:B------:R-:W-:Y:S02]  /*6590*/  LEA.HI.X.SX32 R161, R183, R135.reuse, 0x1, P3 ;  /* 0x00000087b7a17211 */ /* 0x080fe400018f0eff */
[----:B------:R-:W-:Y:S02]  /*65a0*/  IADD3 R158, P6, PT, R172, R134, RZ ;  /* 0x00000086ac9e7210 */ /* 0x000fe40007fde0ff */
[----:B0-----:R-:W-:Y:S02]  /*65b0*/  LEA R183, R196, -R196, 0x5 ;  /* 0x800000c4c4b77211 */ /* 0x001fe400078e28ff */
[----:B------:R-:W0:Y:S02]  /*65c0*/  LDC R196, c[0x0][0x3c4] ;  /* 0x0000f100ffc47b82 */ /* 0x000e240000000800 */
[----:B------:R-:W-:-:S06]  /*65d0*/  LEA.HI.X.SX32 R159, R183, R135, 0x1, P6 ;  /* 0x00000087b79f7211 */ /* 0x000fcc00030f0eff */
[----:B------:R-:W1:Y:S01]  /*65e0*/  LDC R183, c[0x0][0x3c4] ;  /* 0x0000f100ffb77b82 */ /* 0x000e620000000800 */
[----:B------:R-:W-:Y:S02]  /*65f0*/  LEA.HI.X.SX32 R165, R182, R135, 0x1, P4 ;  /* 0x00000087b6a57211 */ /* 0x000fe400020f0eff */
[----:B------:R-:W-:Y:S01]  /*6600*/  IADD3 R156, P4, PT, R174, R134, RZ ;  /* 0x00000086ae9c7210 */ /* 0x000fe20007f9e0ff */
[----:B0-----:R-:W-:-:S05]  /*6610*/  IMAD R196, R196, 0x27, RZ ;  /* 0x00000027c4c47824 */ /* 0x001fca00078e02ff */
[----:B------:R-:W-:Y:S02]  /*6620*/  LEA.HI.X.SX32 R157, R196, R135, 0x1, P4 ;  /* 0x00000087c49d7211 */ /* 0x000fe400020f0eff */
[----:B------:R-:W0:Y:S01]  /*6630*/  LDC R196, c[0x0][0x3c4] ;  /* 0x0000f100ffc47b82 */ /* 0x000e220000000800 */
[----:B-1----:R-:W-:-:S07]  /*6640*/  IMAD R181, R183, 0x8e, RZ ;  /* 0x0000008eb7b57824 */ /* 0x002fce00078e02ff */
[----:B------:R-:W1:Y:S01]  /*6650*/  LDC R183, c[0x0][0x3c4] ;  /* 0x0000f100ffb77b82 */ /* 0x000e620000000800 */
[-C--:B------:R-:W-:Y:S02]  /*6660*/  IADD3 R148, P4, PT, R181, R134.reuse, RZ ;  /* 0x00000086b5947210 */ /* 0x080fe40007f9e0ff */
[-C--:B------:R-:W-:Y:S01]  /*6670*/  IADD3 R154, P5, PT, R176, R134.reuse, RZ ;  /* 0x00000086b09a7210 */ /* 0x080fe20007fbe0ff */
[----:B-1----:R-:W-:Y:S02]  /*6680*/  IMAD R181, R183, 0x2f, RZ ;  /* 0x0000002fb7b57824 */ /* 0x002fe400078e02ff */
[----:B0-----:R-:W-:Y:S02]  /*6690*/  IMAD R183, R196, 0x9e, RZ ;  /* 0x0000009ec4b77824 */ /* 0x001fe400078e02ff */
[----:B------:R-:W0:Y:S01]  /*66a0*/  LDC R196, c[0x0][0x3c4] ;  /* 0x0000f100ffc47b82 */ /* 0x000e220000000800 */
[----:B------:R-:W-:Y:S02]  /*66b0*/  LEA.HI.X.SX32 R155, R181, R135, 0x1, P5 ;  /* 0x00000087b59b7211 */ /* 0x000fe400028f0eff */
[----:B------:R-:W-:-:S05]  /*66c0*/  IADD3 R152, P3, PT, R180, R134, RZ ;  /* 0x00000086b4987210 */ /* 0x000fca0007f7e0ff */
[----:B------:R-:W1:Y:S01]  /*66d0*/  LDC R181, c[0x0][0x3c4] ;  /* 0x0000f100ffb57b82 */ /* 0x000e620000000800 */
[----:B0-----:R-:W-:-:S05]  /*66e0*/  IMAD R196, R196, 0x37, RZ ;  /* 0x00000037c4c47824 */ /* 0x001fca00078e02ff */
[----:B------:R-:W-:Y:S02]  /*66f0*/  LEA.HI.X.SX32 R153, R196, R135, 0x1, P3 ;  /* 0x00000087c4997211 */ /* 0x000fe400018f0eff */
[----:B------:R-:W0:Y:S01]  /*6700*/  LDC R196, c[0x0][0x3c4] ;  /* 0x0000f100ffc47b82 */ /* 0x000e220000000800 */
[----:B-1----:R-:W-:-:S05]  /*6710*/  IMAD R181, R181, 0xae, RZ ;  /* 0x000000aeb5b57824 */ /* 0x002fca00078e02ff */
[----:B------:R-:W-:Y:S02]  /*6720*/  IADD3 R144, P3, PT, R181, R134, RZ ;  /* 0x00000086b5907210 */ /* 0x000fe40007f7e0ff */
[----:B------:R-:W1:Y:S01]  /*6730*/  LDC R181, c[0x0][0x3c4] ;  /* 0x0000f100ffb57b82 */ /* 0x000e620000000800 */
[----:B0-----:R-:W-:-:S07]  /*6740*/  LEA R175, R196, -R196, 0x6 ;  /* 0x800000c4c4af7211 */ /* 0x001fce00078e30ff */
[----:B------:R-:W0:Y:S01]  /*6750*/  LDC R196, c[0x0][0x3c4] ;  /* 0x0000f100ffc47b82 */ /* 0x000e220000000800 */
[----:B-1----:R-:W-:-:S07]  /*6760*/  IMAD R177, R181, 0xbe, RZ ;  /* 0x000000beb5b17824 */ /* 0x002fce00078e02ff */
[----:B------:R-:W1:Y:S01]  /*6770*/  LDC R181, c[0x0][0x3c4] ;  /* 0x0000f100ffb57b82 */ /* 0x000e620000000800 */
[----:B0-----:R-:W-:-:S05]  /*6780*/  IMAD R196, R196, 0x47, RZ ;  /* 0x00000047c4c47824 */ /* 0x001fca00078e02ff */
[----:B------:R-:W-:Y:S02]  /*6790*/  LEA.HI.X.SX32 R149, R196, R135, 0x1, P4 ;  /* 0x00000087c4957211 */ /* 0x000fe400020f0eff */
[----:B------:R-:W0:Y:S01]  /*67a0*/  LDC R196, c[0x0][0x3c4] ;  /* 0x0000f100ffc47b82 */ /* 0x000e220000000800 */
[----:B-1----:R-:W-:Y:S01]  /*67b0*/  IMAD R181, R181, 0xce, RZ ;  /* 0x000000ceb5b57824 */ /* 0x002fe200078e02ff */
[----:B------:R-:W-:-:S04]  /*67c0*/  IADD3 R150, P6, PT, R182, R134, RZ ;  /* 0x00000086b6967210 */ /* 0x000fc80007fde0ff */
[----:B------:R-:W-:Y:S02]  /*67d0*/  LEA.HI.X.SX32 R151, R175, R135, 0x1, P6 ;  /* 0x00000087af977211 */ /* 0x000fe400030f0eff */
[----:B------:R-:W-:Y:S02]  /*67e0*/  IADD3 R140, P4, PT, R181, R134, RZ ;  /* 0x00000086b58c7210 */ /* 0x000fe40007f9e0ff */
[----:B------:R-:W1:Y:S01]  /*67f0*/  LDC R181, c[0x0][0x3c4] ;  /* 0x0000f100ffb57b82 */ /* 0x000e620000000800 */
[----:B0-----:R-:W-:-:S07]  /*6800*/  IMAD R175, R196, 0x4f, RZ ;  /* 0x0000004fc4af7824 */ /* 0x001fce00078e02ff */
[----:B------:R-:W0:Y:S01]  /*6810*/  LDC R196, c[0x0][0x3c4] ;  /* 0x0000f100ffc47b82 */ /* 0x000e220000000800 */
[----:B-1----:R-:W-:-:S05]  /*6820*/  IMAD R181, R181, 0x57, RZ ;  /* 0x00000057b5b57824 */ /* 0x002fca00078e02ff */
[----:B------:R-:W-:Y:S01]  /*6830*/  LEA.HI.X.SX32 R145, R181, R135, 0x1, P3 ;  /* 0x00000087b5917211 */ /* 0x000fe200018f0eff */
[----:B0-----:R-:W-:-:S05]  /*6840*/  IMAD R196, R196, 0xee, RZ ;  /* 0x000000eec4c47824 */ /* 0x001fca00078e02ff */
[----:B------:R-:W-:Y:S02]  /*6850*/  IADD3 R136, P3, PT, R196, R134, RZ ;  /* 0x00000086c4887210 */ /* 0x000fe40007f7e0ff */
[----:B------:R-:W0:Y:S01]  /*6860*/  LDC R196, c[0x0][0x3c4] ;  /* 0x0000f100ffc47b82 */ /* 0x000e220000000800 */
[----:B------:R1:W-:Y:S04]  /*6870*/  STL.64 [R1+0x3c8], R112 ;  /* 0x0003c87001007387 */ /* 0x0003e80000100a00 */
[----:B------:R2:W-:Y:S04]  /*6880*/  STL.64 [R1+0x388], R114 ;  /* 0x0003887201007387 */ /* 0x0005e80000100a00 */
[----:B------:R4:W-:Y:S04]  /*6890*/  STL.64 [R1+0x348], R116 ;  /* 0x0003487401007387 */ /* 0x0009e80000100a00 */
[----:B------:R0:W-:Y:S04]  /*68a0*/  STL.64 [R1+0x308], R118 ;  /* 0x0003087601007387 */ /* 0x0001e80000100a00 */
[----:B------:R0:W-:Y:S04]  /*68b0*/  STL.64 [R1+0x2c8], R120 ;  /* 0x0002c87801007387 */ /* 0x0001e80000100a00 */
[----:B------:R-:W-:Y:S04]  /*68c0*/  STL.64 [R1+0x5f8], R20 ;  /* 0x0005f81401007387 */ /* 0x000fe80000100a00 */
[----:B------:R-:W-:Y:S04]  /*68d0*/  STL.64 [R1+0x570], R40 ;  /* 0x0005702801007387 */ /* 0x000fe80000100a00 */
[----:B------:R-:W-:Y:S04]  /*68e0*/  STL.64 [R1+0x5e8], R38 ;  /* 0x0005e82601007387 */ /* 0x000fe80000100a00 */
[----:B------:R0:W-:Y:S04]  /*68f0*/  STL.64 [R1+0x630], R124 ;  /* 0x0006307c01007387 */ /* 0x0001e80000100a00 */
[----:B------:R-:W-:Y:S04]  /*6900*/  STL.64 [R1+0x4f0], R42 ;  /* 0x0004f02a01007387 */ /* 0x000fe80000100a00 */
[----:B------:R1:W-:Y:S04]  /*6910*/  STL.64 [R1+0x5b8], R126 ;  /* 0x0005b87e01007387 */ /* 0x0003e80000100a00 */
[----:B------:R1:W-:Y:S01]  /*6920*/  STL.64 [R1+0x580], R22 ;  /* 0x0005801601007387 */ /* 0x0003e20000100a00 */
[----:B0-----:R-:W-:-:S02]  /*6930*/  IMAD R169, R196, 0x5f, RZ ;  /* 0x0000005fc4a97824 */ /* 0x001fc400078e02ff */
[----:B------:R-:W0:Y:S01]  /*6940*/  LDC R196, c[0x0][0x3c4] ;  /* 0x0000f100ffc47b82 */ /* 0x000e220000000800 */
[----:B------:R0:W-:Y:S04]  /*6950*/  STL.64 [R1+0x540], R96 ;  /* 0x0005406001007387 */ /* 0x0001e80000100a00 */
[----:B------:R0:W-:Y:S04]  /*6960*/  STL.64 [R1+0x500], R24 ;  /* 0x0005001801007387 */ /* 0x0001e80000100a00 */
[----:B------:R-:W-:Y:S04]  /*6970*/  STL.64 [R1+0x4c0], R56 ;  /* 0x0004c03801007387 */ /* 0x000fe80000100a00 */
[----:B------:R0:W-:Y:S04]  /*6980*/  STL.64 [R1+0x480], R98 ;  /* 0x0004806201007387 */ /* 0x0001e80000100a00 */
        /* <DEDUP_REMOVED lines=21> */
[----:B0-----:R-:W-:-:S02]  /*6ae0*/  IMAD R252, R196, 0xfe, RZ ;  /* 0x000000fec4fc7824 */ /* 0x001fc400078e02ff */
[----:B------:R-:W0:Y:S01]  /*6af0*/  LDC R196, c[0x0][0x3c4] ;  /* 0x0000f100ffc47b82 */ /* 0x000e220000000800 */
        /* <DEDUP_REMOVED lines=16> */
[----:B------:R-:W-:-:S02]  /*6c00*/  IADD3 R142, P6, PT, R177, R134, RZ ;  /* 0x00000086b18e7210 */ /* 0x000fc40007fde0ff */
[----:B------:R-:W1:Y:S01]  /*6c10*/  LDC R177, c[0x0][0x3c4] ;  /* 0x0000f100ffb17b82 */ /* 0x000e620000000800 */
[----:B------:R-:W-:Y:S04]  /*6c20*/  STL.64 [R1+0x2f0], R248 ;  /* 0x0002f0f801007387 */ /* 0x000fe80000100a00 */
[----:B------:R-:W-:Y:S04]  /*6c30*/  STL.64 [R1+0x2b0], R240 ;  /* 0x0002b0f001007387 */ /* 0x000fe80000100a00 */
[----:B------:R-:W-:Y:S04]  /*6c40*/  STL.64 [R1+0x5e0], R236 ;  /* 0x0005e0ec01007387 */ /* 0x000fe80000100a00 */
[----:B------:R-:W-:Y:S04]  /*6c50*/  STL.64 [R1+0x5a0], R234 ;  /* 0x0005a0ea01007387 */ /* 0x000fe80000100a00 */
[----:B------:R-:W-:Y:S01]  /*6c60*/  STL.64 [R1+0x568], R232 ;  /* 0x000568e801007387 */ /* 0x000fe20000100a00 */
[----:B------:R-:W-:-:S03]  /*6c70*/  LEA.HI.X.SX32 R143, R169, R135, 0x1, P6 ;  /* 0x00000087a98f7211 */ /* 0x000fc600030f0eff */
[----:B------:R-:W-:Y:S01]  /*6c80*/  STL.64 [R1+0x528], R230 ;  /* 0x000528e601007387 */ /* 0x000fe20000100a00 */
[----:B------:R-:W-:Y:S02]  /*6c90*/  IADD3 R130, P6, PT, R252, R134, RZ ;  /* 0x00000086fc827210 */ /* 0x000fe40007fde0ff */
[----:B------:R-:W1:Y:S01]  /*6ca0*/  LDC R252, c[0x0][0x3c4] ;  /* 0x0000f100fffc7b82 */ /* 0x000e620000000800 */
        /* <DEDUP_REMOVED lines=21> */
[----:B------:R-:W-:-:S03]  /*6e00*/  IADD3 R146, P5, PT, R183, R134, RZ ;  /* 0x00000086b7927210 */ /* 0x000fc60007fbe0ff */
[----:B------:R-:W-:Y:S01]  /*6e10*/  STL.64 [R1+0x2e0], R166 ;  /* 0x0002e0a601007387 */ /* 0x000fe20000100a00 */
[----:B-1----:R-:W-:-:S03]  /*6e20*/  IMAD R177, R177, 0xde, RZ ;  /* 0x000000deb1b17824 */ /* 0x002fc600078e02ff */
[----:B------:R-:W-:Y:S04]  /*6e30*/  STL.64 [R1+0x2a0], R164 ;  /* 0x0002a0a401007387 */ /* 0x000fe80000100a00 */
[----:B------:R-:W-:Y:S04]  /*6e40*/  STL.64 [R1+0x608], R162 ;  /* 0x000608a201007387 */ /* 0x000fe80000100a00 */
[----:B------:R-:W-:Y:S01]  /*6e50*/  STL.64 [R1+0x5d0], R160 ;  /* 0x0005d0a001007387 */ /* 0x000fe20000100a00 */
[----:B------:R-:W-:-:S03]  /*6e60*/  LEA.HI.X.SX32 R147, R175, R135, 0x1, P5 ;  /* 0x00000087af937211 */ /* 0x000fc600028f0eff */
[----:B------:R-:W-:Y:S01]  /*6e70*/  STL.64 [R1+0x590], R158 ;  /* 0x0005909e01007387 */ /* 0x000fe20000100a00 */
[----:B-----5:R-:W-:-:S03]  /*6e80*/  IMAD R132, R132, 0x6f, RZ ;  /* 0x0000006f84847824 */ /* 0x020fc600078e02ff */
[----:B------:R-:W5:Y:S01]  /*6e90*/  LDL.64 R182, [R1+0x5c8] ;  /* 0x0005c80001b67983 */ /* 0x000f620000100a00 */
[----:B------:R-:W-:-:S03]  /*6ea0*/  IADD3 R138, P5, PT, R177, R134, RZ ;  /* 0x00000086b18a7210 */ /* 0x000fc60007fbe0ff */
[----:B------:R-:W-:Y:S01]  /*6eb0*/  STL.64 [R1+0x558], R156 ;  /* 0x0005589c01007387 */ /* 0x000fe20000100a00 */
[----:B------:R-:W-:-:S03]  /*6ec0*/  IMAD R252, R252, 0x77, RZ ;  /* 0x00000077fcfc7824 */ /* 0x000fc600078e02ff */
[----:B------:R-:W-:Y:S01]  /*6ed0*/  STL.64 [R1+0x518], R154 ;  /* 0x0005189a01007387 */ /* 0x000fe20000100a00 */
[----:B------:R-:W-:-:S03]  /*6ee0*/  PRMT R66, RZ, 0x7610, R66 ;  /* 0x00007610ff427816 */ /* 0x000fc60000000042 */
[----:B------:R-:W-:Y:S01]  /*6ef0*/  STL.64 [R1+0x4d8], R152 ;  /* 0x0004d89801007387 */ /* 0x000fe20000100a00 */
[----:B------:R-:W-:-:S03]  /*6f00*/  LEA.HI.X.SX32 R141, R129, R135, 0x1, P4 ;  /* 0x00000087818d7211 */ /* 0x000fc600020f0eff */
[----:B------:R-:W-:Y:S01]  /*6f10*/  STL.64 [R1+0x498], R150 ;  /* 0x0004989601007387 */ /* 0x000fe20000100a00 */
[----:B0-----:R-:W-:-:S03]  /*6f20*/  LEA R196, R196, -R196, 0x7 ;  /* 0x800000c4c4c47211 */ /* 0x001fc600078e38ff */
[----:B------:R-:W-:Y:S01]  /*6f30*/  STL.64 [R1+0x458], R148 ;  /* 0x0004589401007387 */ /* 0x000fe20000100a00 */
[----:B------:R-:W-:-:S03]  /*6f40*/  LEA.HI.X.SX32 R139, R132, R135, 0x1, P5 ;  /* 0x00000087848b7211 */ /* 0x000fc600028f0eff */
[----:B------:R-:W2:Y:S01]  /*6f50*/  LDL.64 R180, [R1+0x638] ;  /* 0x0006380001b47983 */ /* 0x000ea20000100a00 */
[----:B------:R-:W-:-:S03]  /*6f60*/  PRMT R60, RZ, 0x7610, R60 ;  /* 0x00007610ff3c7816 */ /* 0x000fc6000000003c */
[----:B------:R-:W2:Y:S01]  /*6f70*/  LDL.64 R176, [R1+0x600] ;  /* 0x0006000001b07983 */ /* 0x000ea20000100a00 */
[----:B------:R-:W-:-:S03]  /*6f80*/  LEA.HI.X.SX32 R137, R252, R135, 0x1, P3 ;  /* 0x00000087fc897211 */ /* 0x000fc600018f0eff */
[----:B------:R-:W2:Y:S04]  /*6f90*/  LDL.64 R174, [R1+0x588] ;  /* 0x0005880001ae7983 */ /* 0x000ea80000100a00 */
[----:B------:R-:W2:Y:S01]  /*6fa0*/  LDL.64 R172, [R1+0x548] ;  /* 0x0005480001ac7983 */ /* 0x000ea20000100a00 */
[----:B------:R-:W-:-:S03]  /*6fb0*/  PRMT R0, RZ, 0x7610, R0 ;  /* 0x00007610ff007816 */ /* 0x000fc60000000000 */
[----:B------:R-:W-:Y:S01]  /*6fc0*/  STL.64 [R1+0x418], R146 ;  /* 0x0004189201007387 */ /* 0x000fe20000100a00 */
[----:B------:R-:W-:-:S03]  /*6fd0*/  PRMT R2, RZ, 0x7610, R2 ;  /* 0x00007610ff027816 */ /* 0x000fc60000000002 */
[----:B------:R-:W2:Y:S01]  /*6fe0*/  LDL.64 R170, [R1+0x488] ;  /* 0x0004880001aa7983 */ /* 0x000ea20000100a00 */
[----:B------:R-:W-:-:S03]  /*6ff0*/  LEA.HI.X.SX32 R131, R196, R135, 0x1, P6 ;  /* 0x00000087c4837211 */ /* 0x000fc600030f0eff */
[----:B------:R-:W2:Y:S04]  /*7000*/  LDL.64 R168, [R1+0x448] ;  /* 0x0004480001a87983 */ /* 0x000ea80000100a00 */
[----:B------:R-:W-:Y:S04]  /*7010*/  STL.64 [R1+0x3d8], R144 ;  /* 0x0003d89001007387 */ /* 0x000fe80000100a00 */
[----:B------:R-:W-:Y:S04]  /*7020*/  STL.64 [R1+0x398], R142 ;  /* 0x0003988e01007387 */ /* 0x000fe80000100a00 */
[----:B------:R-:W-:Y:S04]  /*7030*/  STL.64 [R1+0x358], R140 ;  /* 0x0003588c01007387 */ /* 0x000fe80000100a00 */
[----:B------:R-:W-:Y:S04]  /*7040*/  STL.64 [R1+0x318], R138 ;  /* 0x0003188a01007387 */ /* 0x000fe80000100a00 */
[----:B------:R-:W2:Y:S04]  /*7050*/  @P2 LDG.E.U16 R66, desc[UR18][R4.64] ;  /* 0x0000001204422981 */ /* 0x000ea8000c1e1500 */
[----:B------:R-:W2:Y:S04]  /*7060*/  @P2 LDG.E.U16 R60, desc[UR18][R6.64] ;  /* 0x00000012063c2981 */ /* 0x000ea8000c1e1500 */
[----:B------:R-:W2:Y:S04]  /*7070*/  @P2 LDG.E.U16 R0, desc[UR18][R64.64] ;  /* 0x0000001240002981 */ /* 0x000ea8000c1e1500 */
[----:B------:R-:W2:Y:S04]  /*7080*/  LDL.LU.64 R4, [R1+0x830] ;  /* 0x0008300001047983 */ /* 0x000ea80000300a00 */
[----:B------:R0:W-:Y:S04]  /*7090*/  STL.64 [R1+0x2d8], R136 ;  /* 0x0002d88801007387 */ /* 0x0001e80000100a00 */
[----:B------:R-:W3:Y:S04]  /*70a0*/  LDL.LU.64 R6, [R1+0x828] ;  /* 0x0008280001067983 */ /* 0x000ee80000300a00 */
[----:B------:R-:W-:Y:S04]  /*70b0*/  STL.64 [R1+0x298], R130 ;  /* 0x0002988201007387 */ /* 0x000fe80000100a00 */
[----:B------:R-:W4:Y:S04]  /*70c0*/  LDL.LU.64 R64, [R1+0x820] ;  /* 0x0008200001407983 */ /* 0x000f280000300a00 */
[----:B------:R-:W4:Y:S04]  /*70d0*/  @P2 LDG.E.U16 R2, desc[UR18][R8.64] ;  /* 0x0000001208022981 */ /* 0x000f28000c1e1500 */
[----:B------:R-:W5:Y:S01]  /*70e0*/  LDL.LU.64 R8, [R1+0x818] ;  /* 0x0008180001087983 */ /* 0x000f620000300a00 */
[----:B------:R-:W-:-:S06]  /*70f0*/  PRMT R3, RZ, 0x7610, R3 ;  /* 0x00007610ff037816 */ /* 0x000fcc0000000003 */
[----:B------:R-:W5:Y:S04]  /*7100*/  @P2 LDG.E.U16 R3, desc[UR18][R82.64] ;  /* 0x0000001252032981 */ /* 0x000f68000c1e1500 */
[----:B------:R-:W5:Y:S04]  /*7110*/  LDL.LU.64 R82, [R1+0x810] ;  /* 0x0008100001527983 */ /* 0x000f680000300a00 */
[----:B--2---:R-:W2:Y:S04]  /*7120*/  @P2 LDG.E.U16 R4, desc[UR18][R88.64] ;  /* 0x0000001258042981 */ /* 0x004ea8000c1e1500 */
[----:B------:R-:W2:Y:S04]  /*7130*/  @P2 LDG.E.U16 R5, desc[UR18][R76.64] ;  /* 0x000000124c052981 */ /* 0x000ea8000c1e1500 */
[----:B---3--:R-:W3:Y:S04]  /*7140*/  @P2 LDG.E.U16 R6, desc[UR18][R70.64] ;  /* 0x0000001246062981 */ /* 0x008ee8000c1e1500 */
[----:B------:R-:W2:Y:S04]  /*7150*/  LDL.LU.64 R88, [R1+0x808] ;  /* 0x0008080001587983 */ /* 0x000ea80000300a00 */
[----:B------:R-:W3:Y:S04]  /*7160*/  LDL.LU.64 R76, [R1+0x800] ;  /* 0x00080000014c7983 */ /* 0x000ee80000300a00 */
[----:B------:R-:W3:Y:S04]  /*7170*/  LDL.LU.64 R70, [R1+0x7f8] ;  /* 0x0007f80001467983 */ /* 0x000ee80000300a00 */
[----:B------:R-:W3:Y:S04]  /*7180*/  @P2 LDG.E.U16 R7, desc[UR18][R58.64] ;  /* 0x000000123a072981 */ /* 0x000ee8000c1e1500 */
[----:B----4-:R-:W4:Y:S04]  /*7190*/  @P2 LDG.E.U16 R64, desc[UR18][R96.64] ;  /* 0x0000001260402981 */ /* 0x010f28000c1e1500 */
[----:B-----5:R-:W5:Y:S04]  /*71a0*/  @P2 LDG.E.U16 R8, desc[UR18][R10.64] ;  /* 0x000000120a082981 */ /* 0x020f68000c1e1500 */
[----:B------:R-:W4:Y:S04]  /*71b0*/  LDL.LU.64 R58, [R1+0x7f0] ;  /* 0x0007f000013a7983 */ /* 0x000f280000300a00 */
[----:B------:R-:W5:Y:S04]  /*71c0*/  @P2 LDG.E.U16 R9, desc[UR18][R12.64] ;  /* 0x000000120c092981 */ /* 0x000f68000c1e1500 */
[----:B------:R-:W5:Y:S04]  /*71d0*/  LDL.LU.64 R10, [R1+0x7e8] ;  /* 0x0007e800010a7983 */ /* 0x000f680000300a00 */
[----:B------:R-:W5:Y:S04]  /*71e0*/  @P2 LDG.E.U16 R82, desc[UR18][R20.64] ;  /* 0x0000001214522981 */ /* 0x000f68000c1e1500 */
[----:B------:R-:W5:Y:S01]  /*71f0*/  LDL.LU.64 R12, [R1+0x7e0] ;  /* 0x0007e000010c7983 */ /* 0x000f620000300a00 */
[----:B------:R-:W-:-:S02]  /*7200*/  PRMT R78, RZ, 0x7610, R78 ;  /* 0x00007610ff4e7816 */ /* 0x000fc4000000004e */
[----:B------:R-:W-:Y:S01]  /*7210*/  PRMT R79, RZ, 0x7610, R79 ;  /* 0x00007610ff4f7816 */ /* 0x000fe2000000004f */
[----:B------:R-:W5:Y:S01]  /*7220*/  @P2 LDG.E.U16 R83, desc[UR18][R176.64] ;  /* 0x00000012b0532981 */ /* 0x000f62000c1e1500 */
[----:B------:R-:W-:Y:S02]  /*7230*/  PRMT R67, RZ, 0x7610, R67 ;  /* 0x00007610ff437816 */ /* 0x000fe40000000043 */
[----:B------:R-:W-:Y:S01]  /*7240*/  PRMT R61, RZ, 0x7610, R61 ;  /* 0x00007610ff3d7816 */ /* 0x000fe2000000003d */
[----:B------:R-:W5:Y:S04]  /*7250*/  @P2 LDG.E.U16 R78, desc[UR18][R182.64] ;  /* 0x00000012b64e2981 */ /* 0x000f68000c1e1500 */
[----:B------:R-:W5:Y:S04]  /*7260*/  @P2 LDG.E.U16 R65, desc[UR18][R172.64] ;  /* 0x00000012ac412981 */ /* 0x000f68000c1e1500 */
[----:B------:R-:W5:Y:S04]  /*7270*/  @P2 LDG.E.U16 R79, desc[UR18][R236.64] ;  /* 0x00000012ec4f2981 */ /* 0x000f68000c1e1500 */
[----:B------:R-:W5:Y:S04]  /*7280*/  @P2 LDG.E.U16 R67, desc[UR18][R232.64] ;  /* 0x00000012e8432981 */ /* 0x000f68000c1e1500 */
[----:B------:R-:W5:Y:S04]  /*7290*/  @P2 LDG.E.U16 R61, desc[UR18][R230.64] ;  /* 0x00000012e63d2981 */ /* 0x000f68000c1e1500 */
[----:B--2---:R-:W2:Y:S04]  /*72a0*/  @P2 LDG.E.U16 R88, desc[UR18][R124.64] ;  /* 0x000000127c582981 */ /* 0x004ea8000c1e1500 */
[----:B---3--:R-:W3:Y:S04]  /*72b0*/  @P2 LDG.E.U16 R77, desc[UR18][R14.64] ;  /* 0x000000120e4d2981 */ /* 0x008ee8000c1e1500 */
[----:B------:R-:W2:Y:S04]  /*72c0*/  @P2 LDG.E.U16 R76, desc[UR18][R126.64] ;  /* 0x000000127e4c2981 */ /* 0x000ea8000c1e1500 */
[----:B------:R-:W2:Y:S04]  /*72d0*/  @P2 LDG.E.U16 R70, desc[UR18][R22.64] ;  /* 0x0000001216462981 */ /* 0x000ea8000c1e1500 */
[----:B------:R-:W2:Y:S04]  /*72e0*/  LDL.LU.64 R14, [R1+0x7d8] ;  /* 0x0007d800010e7983 */ /* 0x000ea80000300a00 */
[----:B------:R-:W3:Y:S04]  /*72f0*/  @P2 LDG.E.U16 R89, desc[UR18][R180.64] ;  /* 0x00000012b4592981 */ /* 0x000ee8000c1e1500 */
[----:B----4-:R-:W4:Y:S04]  /*7300*/  @P2 LDG.E.U16 R59, desc[UR18][R16.64] ;  /* 0x00000012103b2981 */ /* 0x010f28000c1e1500 */
[----:B------:R-:W3:Y:S04]  /*7310*/  @P2 LDG.E.U16 R58, desc[UR18][R24.64] ;  /* 0x00000012183a2981 */ /* 0x000ee8000c1e1500 */
[----:B------:R-:W3:Y:S04]  /*7320*/  @P2 LDG.E.U16 R71, desc[UR18][R174.64] ;  /* 0x00000012ae472981 */ /* 0x000ee8000c1e1500 */
[----:B------:R-:W3:Y:S04]  /*7330*/  LDL.LU.64 R16, [R1+0x7d0] ;  /* 0x0007d00001107983 */ /* 0x000ee80000300a00 */
[----:B-----5:R-:W5:Y:S04]  /*7340*/  @P2 LDG.E.U16 R12, desc[UR18][R18.64] ;  /* 0x00000012120c2981 */ /* 0x020f68000c1e1500 */
[----:B------:R-:W4:Y:S04]  /*7350*/  @P2 LDG.E.U16 R13, desc[UR18][R112.64] ;  /* 0x00000012700d2981 */ /* 0x000f28000c1e1500 */
[----:B------:R-:W4:Y:S04]  /*7360*/  @P2 LDG.E.U16 R10, desc[UR18][R170.64] ;  /* 0x00000012aa0a2981 */ /* 0x000f28000c1e1500 */
[----:B------:R-:W4:Y:S04]  /*7370*/  LDL.LU.64 R18, [R1+0x7c8] ;  /* 0x0007c80001127983 */ /* 0x000f280000300a00 */
[----:B------:R-:W5:Y:S04]  /*7380*/  LDL.LU.64 R112, [R1+0x7c0] ;  /* 0x0007c00001707983 */ /* 0x000f680000300a00 */
[----:B------:R-:W5:Y:S04]  /*7390*/  @P2 LDG.E.U16 R11, desc[UR18][R168.64] ;  /* 0x00000012a80b2981 */ /* 0x000f68000c1e1500 */
[----:B--2---:R-:W2:Y:S04]  /*73a0*/  @P2 LDG.E.U16 R14, desc[UR18][R114.64] ;  /* 0x00000012720e2981 */ /* 0x004ea8000c1e1500 */
[----:B------:R-:W2:Y:S04]  /*73b0*/  @P2 LDG.E.U16 R15, desc[UR18][R116.64] ;  /* 0x00000012740f2981 */ /* 0x000ea8000c1e1500 */
[----:B------:R-:W2:Y:S04]  /*73c0*/  LDL.LU.64 R114, [R1+0x7b8] ;  /* 0x0007b80001727983 */ /* 0x000ea80000300a00 */
[----:B------:R-:W2:Y:S04]  /*73d0*/  LDL.LU.64 R116, [R1+0x7b0] ;  /* 0x0007b00001747983 */ /* 0x000ea80000300a00 */
[----:B---3--:R-:W3:Y:S04]  /*73e0*/  @P2 LDG.E.U16 R16, desc[UR18][R118.64] ;  /* 0x0000001276102981 */ /* 0x008ee8000c1e1500 */
[----:B------:R-:W3:Y:S04]  /*73f0*/  @P2 LDG.E.U16 R17, desc[UR18][R120.64] ;  /* 0x0000001278112981 */ /* 0x000ee8000c1e1500 */
[----:B------:R-:W3:Y:S04]  /*7400*/  LDL.LU.64 R118, [R1+0x7a8] ;  /* 0x0007a80001767983 */ /* 0x000ee80000300a00 */
[----:B------:R-:W3:Y:S04]  /*7410*/  LDL.LU.64 R120, [R1+0x7a0] ;  /* 0x0007a00001787983 */ /* 0x000ee80000300a00 */
[----:B----4-:R-:W4:Y:S04]  /*7420*/  @P2 LDG.E.U16 R18, desc[UR18][R122.64] ;  /* 0x000000127a122981 */ /* 0x010f28000c1e1500 */
[----:B------:R-:W4:Y:S04]  /*7430*/  @P2 LDG.E.U16 R19, desc[UR18][R98.64] ;  /* 0x0000001262132981 */ /* 0x000f28000c1e1500 */
[----:B-----5:R-:W5:Y:S04]  /*7440*/  @P2 LDG.E.U16 R113, desc[UR18][R164.64] ;  /* 0x00000012a4712981 */ /* 0x020f68000c1e1500 */
[----:B------:R-:W4:Y:S04]  /*7450*/  LDL.LU.64 R122, [R1+0x798] ;  /* 0x00079800017a7983 */ /* 0x000f280000300a00 */
[----:B------:R-:W5:Y:S04]  /*7460*/  LDL.LU.64 R124, [R1+0x790] ;  /* 0x00079000017c7983 */ /* 0x000f680000300a00 */
[----:B------:R-:W5:Y:S04]  /*7470*/  LDL.LU.64 R20, [R1+0x788] ;  /* 0x0007880001147983 */ /* 0x000f680000300a00 */
[----:B------:R-:W5:Y:S04]  /*7480*/  LDL.LU.64 R126, [R1+0x780] ;  /* 0x00078000017e7983 */ /* 0x000f680000300a00 */
[----:B------:R-:W5:Y:S04]  /*7490*/  LDL.LU.64 R22, [R1+0x778] ;  /* 0x0007780001167983 */ /* 0x000f680000300a00 */
[----:B------:R-:W5:Y:S04]  /*74a0*/  LDL.LU.64 R96, [R1+0x770] ;  /* 0x0007700001607983 */ /* 0x000f680000300a00 */
[----:B------:R-:W5:Y:S04]  /*74b0*/  LDL.LU.64 R24, [R1+0x768] ;  /* 0x0007680001187983 */ /* 0x000f680000300a00 */
[----:B------:R-:W5:Y:S04]  /*74c0*/  LDL.LU.64 R98, [R1+0x760] ;  /* 0x0007600001627983 */ /* 0x000f680000300a00 */
[----:B------:R-:W5:Y:S04]  /*74d0*/  @P2 LDG.E.U16 R112, desc[UR18][R130.64] ;  /* 0x0000001282702981 */ /* 0x000f68000c1e1500 */
[----:B--2---:R-:W2:Y:S04]  /*74e0*/  @P2 LDG.E.U16 R115, desc[UR18][R138.64] ;  /* 0x000000128a732981 */ /* 0x004ea8000c1e1500 */
[----:B------:R-:W2:Y:S04]  /*74f0*/  @P2 LDG.E.U16 R117, desc[UR18][R142.64] ;  /* 0x000000128e752981 */ /* 0x000ea8000c1e1500 */
[----:B------:R-:W2:Y:S04]  /*7500*/  @P2 LDG.E.U16 R116, desc[UR18][R140.64] ;  /* 0x000000128c742981 */ /* 0x000ea8000c1e1500 */
[----:B------:R0:W2:Y:S04]  /*7510*/  @P2 LDG.E.U16 R114, desc[UR18][R136.64] ;  /* 0x0000001288722981 */ /* 0x0000a8000c1e1500 */
[----:B---3--:R-:W3:Y:S01]  /*7520*/  @P2 LDG.E.U16 R119, desc[UR18][R146.64] ;  /* 0x0000001292772981 */ /* 0x008ee2000c1e1500 */
[----:B------:R-:W-:-:S04]  /*7530*/  @!UP0 UIADD3 UR4, UPT, UPT, -UR6, 0x100000, URZ ;  /* 0x0010000006048890 */ /* 0x000fc8000fffe1ff */
[----:B------:R-:W-:Y:S02]  /*7540*/  @!UP0 USHF.L.U32 UR5, UR4, 0xb, URZ ;  /* 0x0000000b04058899 */ /* 0x000fe400080006ff */
[----:B------:R-:W-:Y:S01]  /*7550*/  @!UP0 USHF.L.U32 UR4, UR4, 0x1, URZ ;  /* 0x0000000104048899 */ /* 0x000fe200080006ff */
[----:B------:R-:W-:Y:S01]  /*7560*/  VOTEU.ALL UP1, P1 ;  /* 0x0000000000ff7886 */ /* 0x000fe20000820000 */
[----:B0-----:R-:W0:Y:S01]  /*7570*/  LDC.64 R136, c[0x0][0x390] ;  /* 0x0000e400ff887b82 */ /* 0x001e220000000a00 */
[----:B------:R-:W2:Y:S04]  /*7580*/  @P2 LDG.E.U16 R121, desc[UR18][R150.64] ;  /* 0x0000001296792981 */ /* 0x000ea8000c1e1500 */
[----:B------:R-:W2:Y:S04]  /*7590*/  @P2 LDG.E.U16 R120, desc[UR18][R148.64] ;  /* 0x0000001294782981 */ /* 0x000ea8000c1e1500 */
[----:B------:R-:W2:Y:S01]  /*75a0*/  @P2 LDG.E.U16 R118, desc[UR18][R144.64] ;  /* 0x0000001290762981 */ /* 0x000ea2000c1e1500 */
[----:B------:R1:W0:Y:S03]  /*75b0*/  @!UP1 SYNCS.EXCH.64 URZ, [UR7+0x20008], UR4 ;  /* 0x0200080407ff95b2 */ /* 0x0002260008000100 */
[----:B----4-:R-:W4:Y:S04]  /*75c0*/  @P2 LDG.E.U16 R123, desc[UR18][R154.64] ;  /* 0x000000129a7b2981 */ /* 0x010f28000c1e1500 */
[----:B-----5:R-:W5:Y:S01]  /*75d0*/  @P2 LDG.E.U16 R125, desc[UR18][R158.64] ;  /* 0x000000129e7d2981 */ /* 0x020f62000c1e1500 */
[----:B-1----:R-:W1:Y:S03]  /*75e0*/  LDCU UR4, c[0x0][0x3d0] ;  /* 0x00007a00ff0477ac */ /* 0x002e660008000800 */
[----:B------:R-:W2:Y:S01]  /*75f0*/  @P2 LDG.E.U16 R20, desc[UR18][R26.64] ;  /* 0x000000121a142981 */ /* 0x000ea2000c1e1500 */
[----:B------:R-:W0:Y:S03]  /*7600*/  LDCU UR5, c[0x0][0x3d4] ;  /* 0x00007a80ff0577ac */ /* 0x000e260008000800 */
[----:B------:R-:W2:Y:S04]  /*7610*/  @P2 LDG.E.U16 R21, desc[UR18][R100.64] ;  /* 0x0000001264152981 */ /* 0x000ea8000c1e1500 */
[----:B------:R-:W2:Y:S04]  /*7620*/  @P2 LDG.E.U16 R22, desc[UR18][R86.64] ;  /* 0x0000001256162981 */ /* 0x000ea8000c1e1500 */
[----:B------:R0:W2:Y:S04]  /*7630*/  LDL.LU.64 R26, [R1+0x758] ;  /* 0x00075800011a7983 */ /* 0x0000a80000300a00 */
[----:B------:R0:W3:Y:S04]  /*7640*/  LDL.LU.64 R100, [R1+0x750] ;  /* 0x0007500001647983 */ /* 0x0000e80000300a00 */
[----:B------:R0:W3:Y:S04]  /*7650*/  LDL.LU.64 R86, [R1+0x748] ;  /* 0x0007480001567983 */ /* 0x0000e80000300a00 */
[----:B------:R-:W4:Y:S04]  /*7660*/  @P2 LDG.E.U16 R23, desc[UR18][R80.64] ;  /* 0x0000001250172981 */ /* 0x000f28000c1e1500 */
[----:B------:R-:W4:Y:S04]  /*7670*/  @P2 LDG.E.U16 R24, desc[UR18][R74.64] ;  /* 0x000000124a182981 */ /* 0x000f28000c1e1500 */
[----:B------:R-:W4:Y:S04]  /*7680*/  @P2 LDG.E.U16 R25, desc[UR18][R68.64] ;  /* 0x0000001244192981 */ /* 0x000f28000c1e1500 */
[----:B------:R0:W4:Y:S04]  /*7690*/  LDL.LU.64 R80, [R1+0x740] ;  /* 0x0007400001507983 */ /* 0x0001280000300a00 */
[----:B------:R0:W5:Y:S04]  /*76a0*/  LDL.LU.64 R74, [R1+0x738] ;  /* 0x00073800014a7983 */ /* 0x0001680000300a00 */
[----:B------:R0:W5:Y:S04]  /*76b0*/  LDL.LU.64 R68, [R1+0x730] ;  /* 0x0007300001447983 */ /* 0x0001680000300a00 */
[----:B------:R-:W5:Y:S04]  /*76c0*/  @P2 LDG.E.U16 R99, desc[UR18][R184.64] ;  /* 0x00000012b8632981 */ /* 0x000f68000c1e1500 */
[----:B------:R-:W5:Y:S04]  /*76d0*/  @P2 LDG.E.U16 R98, desc[UR18][R178.64] ;  /* 0x00000012b2622981 */ /* 0x000f68000c1e1500 */
[----:B------:R-:W5:Y:S04]  /*76e0*/  @P2 LDG.E.U16 R97, desc[UR18][R166.64] ;  /* 0x00000012a6612981 */ /* 0x000f68000c1e1500 */
[----:B------:R-:W5:Y:S04]  /*76f0*/  @P2 LDG.E.U16 R127, desc[UR18][R162.64] ;  /* 0x00000012a27f2981 */ /* 0x000f68000c1e1500 */
[----:B------:R-:W5:Y:S04]  /*7700*/  @P2 LDG.E.U16 R126, desc[UR18][R160.64] ;  /* 0x00000012a07e2981 */ /* 0x000f68000c1e1500 */
[----:B------:R-:W5:Y:S04]  /*7710*/  @P2 LDG.E.U16 R124, desc[UR18][R156.64] ;  /* 0x000000129c7c2981 */ /* 0x000f68000c1e1500 */
[----:B------:R-:W5:Y:S04]  /*7720*/  @P2 LDG.E.U16 R122, desc[UR18][R152.64] ;  /* 0x00000012987a2981 */ /* 0x000f68000c1e1500 */
[----:B--2---:R-:W2:Y:S04]  /*7730*/  @P2 LDG.E.U16 R26, desc[UR18][R62.64] ;  /* 0x000000123e1a2981 */ /* 0x004ea8000c1e1500 */
[----:B------:R-:W2:Y:S04]  /*7740*/  @P2 LDG.E.U16 R27, desc[UR18][R56.64] ;  /* 0x00000012381b2981 */ /* 0x000ea8000c1e1500 */
[----:B---3--:R-:W3:Y:S04]  /*7750*/  @P2 LDG.E.U16 R87, desc[UR18][R28.64] ;  /* 0x000000121c572981 */ /* 0x008ee8000c1e1500 */
[----:B------:R0:W2:Y:S04]  /*7760*/  LDL.LU.64 R62, [R1+0x728] ;  /* 0x00072800013e7983 */ /* 0x0000a80000300a00 */
[----:B------:R0:W3:Y:S04]  /*7770*/  LDL.LU.64 R56, [R1+0x720] ;  /* 0x0007200001387983 */ /* 0x0000e80000300a00 */
[----:B------:R0:W3:Y:S04]  /*7780*/  LDL.LU.64 R28, [R1+0x718] ;  /* 0x00071800011c7983 */ /* 0x0000e80000300a00 */
[----:B----4-:R-:W4:Y:S04]  /*7790*/  @P2 LDG.E.U16 R81, desc[UR18][R102.64] ;  /* 0x0000001266512981 */ /* 0x010f28000c1e1500 */
[----:B-----5:R-:W5:Y:S04]  /*77a0*/  @P2 LDG.E.U16 R75, desc[UR18][R30.64] ;  /* 0x000000121e4b2981 */ /* 0x020f68000c1e1500 */
[----:B------:R-:W4:Y:S04]  /*77b0*/  @P2 LDG.E.U16 R69, desc[UR18][R104.64] ;  /* 0x0000001268452981 */ /* 0x000f28000c1e1500 */
[----:B------:R0:W4:Y:S04]  /*77c0*/  LDL.LU.64 R102, [R1+0x710] ;  /* 0x0007100001667983 */ /* 0x0001280000300a00 */
[----:B------:R0:W4:Y:S04]  /*77d0*/  LDL.LU.64 R30, [R1+0x708] ;  /* 0x00070800011e7983 */ /* 0x0001280000300a00 */
[----:B------:R0:W5:Y:S04]  /*77e0*/  LDL.LU.64 R104, [R1+0x700] ;  /* 0x0007000001687983 */ /* 0x0001680000300a00 */
[----:B------:R-:W5:Y:S04]  /*77f0*/  @P2 LDG.E.U16 R86, desc[UR18][R72.64] ;  /* 0x0000001248562981 */ /* 0x000f68000c1e1500 */
        /* <DEDUP_REMOVED lines=8> */
[----:B------:R0:W2:Y:S04]  /*7880*/  LDL.LU.64 R32, [R1+0x6f8] ;  /* 0x0006f80001207983 */ /* 0x0000a80000300a00 */
[----:B------:R0:W3:Y:S04]  /*7890*/  LDL.LU.64 R106, [R1+0x6f0] ;  /* 0x0006f000016a7983 */ /* 0x0000e80000300a00 */
[----:B------:R0:W3:Y:S04]  /*78a0*/  LDL.LU.64 R34, [R1+0x6e8] ;  /* 0x0006e80001227983 */ /* 0x0000e80000300a00 */
[----:B------:R-:W3:Y:S04]  /*78b0*/  @P2 LDG.E.U16 R29, desc[UR18][R108.64] ;  /* 0x000000126c1d2981 */ /* 0x000ee8000c1e1500 */
[----:B----4-:R-:W4:Y:S04]  /*78c0*/  @P2 LDG.E.U16 R30, desc[UR18][R36.64] ;  /* 0x00000012241e2981 */ /* 0x010f28000c1e1500 */
[----:B------:R-:W4:Y:S04]  /*78d0*/  @P2 LDG.E.U16 R31, desc[UR18][R110.64] ;  /* 0x000000126e1f2981 */ /* 0x000f28000c1e1500 */
[----:B------:R0:W4:Y:S04]  /*78e0*/  LDL.LU.64 R108, [R1+0x6e0] ;  /* 0x0006e000016c7983 */ /* 0x0001280000300a00 */
[----:B------:R0:W4:Y:S04]  /*78f0*/  LDL.LU.64 R36, [R1+0x6d8] ;  /* 0x0006d80001247983 */ /* 0x0001280000300a00 */
[----:B------:R-:W4:Y:S04]  /*7900*/  LDL.LU.64 R110, [R1+0x6d0] ;  /* 0x0006d000016e7983 */ /* 0x000f280000300a00 */
[----:B------:R-:W4:Y:S04]  /*7910*/  @P2 LDG.E.U16 R62, desc[UR18][R44.64] ;  /* 0x000000122c3e2981 */ /* 0x000f28000c1e1500 */
[----:B------:R-:W4:Y:S04]  /*7920*/  @P2 LDG.E.U16 R56, desc[UR18][R42.64] ;  /* 0x000000122a382981 */ /* 0x000f28000c1e1500 */
[----:B-----5:R-:W5:Y:S04]  /*7930*/  @P2 LDG.E.U16 R105, desc[UR18][R198.64] ;  /* 0x00000012c6692981 */ /* 0x020f68000c1e1500 */
        /* <DEDUP_REMOVED lines=8> */
[----:B------:R0:W5:Y:S04]  /*79c0*/  LDL.LU.64 R50, [R1+0x6b8] ;  /* 0x0006b80001327983 */ /* 0x0001680000300a00 */
[----:B------:R-:W5:Y:S04]  /*79d0*/  @P2 LDG.E.U16 R35, desc[UR18][R48.64] ;  /* 0x0000001230232981 */ /* 0x000f68000c1e1500 */
[----:B----4-:R-:W4:Y:S04]  /*79e0*/  @P2 LDG.E.U16 R36, desc[UR18][R46.64] ;  /* 0x000000122e242981 */ /* 0x010f28000c1e1500 */
[----:B------:R-:W4:Y:S04]  /*79f0*/  @P2 LDG.E.U16 R37, desc[UR18][R90.64] ;  /* 0x000000125a252981 */ /* 0x000f28000c1e1500 */
[----:B------:R0:W4:Y:S04]  /*7a00*/  LDL.LU.64 R48, [R1+0x6b0] ;  /* 0x0006b00001307983 */ /* 0x0001280000300a00 */
[----:B------:R0:W4:Y:S04]  /*7a10*/  LDL.LU.64 R46, [R1+0x6a8] ;  /* 0x0006a800012e7983 */ /* 0x0001280000300a00 */
[----:B------:R-:W4:Y:S04]  /*7a20*/  LDL.LU.64 R72, [R1+0x6a0] ;  /* 0x0006a00001487983 */ /* 0x000f280000300a00 */
[----:B------:R0:W4:Y:S04]  /*7a30*/  LDL.LU.64 R38, [R1+0x698] ;  /* 0x0006980001267983 */ /* 0x0001280000300a00 */
[----:B------:R-:W4:Y:S04]  /*7a40*/  LDL.LU.64 R84, [R1+0x690] ;  /* 0x0006900001547983 */ /* 0x000f280000300a00 */
[----:B------:R0:W4:Y:S04]  /*7a50*/  LDL.LU.64 R40, [R1+0x688] ;  /* 0x0006880001287983 */ /* 0x0001280000300a00 */
[----:B------:R0:W4:Y:S04]  /*7a60*/  LDL.LU.64 R44, [R1+0x680] ;  /* 0x00068000012c7983 */ /* 0x0001280000300a00 */
[----:B------:R0:W4:Y:S04]  /*7a70*/  LDL.LU.64 R42, [R1+0x678] ;  /* 0x00067800012a7983 */ /* 0x0001280000300a00 */
[----:B------:R-:W4:Y:S04]  /*7a80*/  LDL.LU.64 R90, [R1+0x670] ;  /* 0x00067000015a7983 */ /* 0x000f280000300a00 */
[----:B------:R-:W4:Y:S04]  /*7a90*/  @P2 LDG.E.U16 R110, desc[UR18][R208.64] ;  /* 0x00000012d06e2981 */ /* 0x000f28000c1e1500 */
[----:B------:R-:W4:Y:S04]  /*7aa0*/  @P2 LDG.E.U16 R109, desc[UR18][R206.64] ;  /* 0x00000012ce6d2981 */ /* 0x000f28000c1e1500 */
[----:B------:R-:W4:Y:S04]  /*7ab0*/  @P2 LDG.E.U16 R108, desc[UR18][R204.64] ;  /* 0x00000012cc6c2981 */ /* 0x000f28000c1e1500 */
[----:B------:R-:W4:Y:S04]  /*7ac0*/  @P2 LDG.E.U16 R107, desc[UR18][R202.64] ;  /* 0x00000012ca6b2981 */ /* 0x000f28000c1e1500 */
[----:B------:R-:W4:Y:S04]  /*7ad0*/  @P2 LDG.E.U16 R106, desc[UR18][R200.64] ;  /* 0x00000012c86a2981 */ /* 0x000f28000c1e1500 */
[----:B--2---:R-:W2:Y:S04]  /*7ae0*/  @P2 LDG.E.U16 R55, desc[UR18][R228.64] ;  /* 0x00000012e4372981 */ /* 0x004ea8000c1e1500 */
[----:B---3--:R-:W3:Y:S04]  /*7af0*/  @P2 LDG.E.U16 R52, desc[UR18][R214.64] ;  /* 0x00000012d6342981 */ /* 0x008ee8000c1e1500 */
[----:B-----5:R-:W5:Y:S04]  /*7b00*/  @P2 LDG.E.U16 R50, desc[UR18][R218.64] ;  /* 0x00000012da322981 */ /* 0x020f68000c1e1500 */
[----:B------:R-:W2:Y:S04]  /*7b10*/  @P2 LDG.E.U16 R51, desc[UR18][R216.64] ;  /* 0x00000012d8332981 */ /* 0x000ea8000c1e1500 */
[----:B------:R-:W2:Y:S04]  /*7b20*/  @P2 LDG.E.U16 R53, desc[UR18][R212.64] ;  /* 0x00000012d4352981 */ /* 0x000ea8000c1e1500 */
[----:B------:R-:W2:Y:S04]  /*7b30*/  @P2 LDG.E.U16 R54, desc[UR18][R210.64] ;  /* 0x00000012d2362981 */ /* 0x000ea8000c1e1500 */
[----:B----4-:R-:W4:Y:S04]  /*7b40*/  @P2 LDG.E.U16 R48, desc[UR18][R222.64] ;  /* 0x00000012de302981 */ /* 0x010f28000c1e1500 */
[----:B------:R-:W2:Y:S04]  /*7b50*/  @P2 LDG.E.U16 R46, desc[UR18][R226.64] ;  /* 0x00000012e22e2981 */ /* 0x000ea8000c1e1500 */
[----:B------:R-:W2:Y:S04]  /*7b60*/  @P2 LDG.E.U16 R73, desc[UR18][R234.64] ;  /* 0x00000012ea492981 */ /* 0x000ea8000c1e1500 */
[----:B------:R-:W2:Y:S04]  /*7b70*/  @P2 LDG.E.U16 R38, desc[UR18][R92.64] ;  /* 0x000000125c262981 */ /* 0x000ea8000c1e1500 */
[----:B------:R-:W2:Y:S04]  /*7b80*/  @P2 LDG.E.U16 R39, desc[UR18][R94.64] ;  /* 0x000000125e272981 */ /* 0x000ea8000c1e1500 */
[----:B------:R-:W2:Y:S04]  /*7b90*/  @P2 LDG.E.U16 R40, desc[UR18][R242.64] ;  /* 0x00000012f2282981 */ /* 0x000ea8000c1e1500 */
[----:B------:R-:W2:Y:S04]  /*7ba0*/  LDL.LU.64 R92, [R1+0x668] ;  /* 0x00066800015c7983 */ /* 0x000ea80000300a00 */
[----:B------:R-:W2:Y:S04]  /*7bb0*/  LDL.LU.64 R94, [R1+0x660] ;  /* 0x00066000015e7983 */ /* 0x000ea80000300a00 */
[----:B------:R-:W2:Y:S04]  /*7bc0*/  LDL.LU.64 R242, [R1+0x658] ;  /* 0x0006580001f27983 */ /* 0x000ea80000300a00 */
[----:B------:R-:W2:Y:S04]  /*7bd0*/  @P2 LDG.E.U16 R41, desc[UR18][R244.64] ;  /* 0x00000012f4292981 */ /* 0x000ea8000c1e1500 */
[----:B------:R-:W2:Y:S04]  /*7be0*/  @P2 LDG.E.U16 R42, desc[UR18][R246.64] ;  /* 0x00000012f62a2981 */ /* 0x000ea8000c1e1500 */
[----:B------:R-:W2:Y:S04]  /*7bf0*/  @P2 LDG.E.U16 R43, desc[UR18][R250.64] ;  /* 0x00000012fa2b2981 */ /* 0x000ea8000c1e1500 */
[----:B------:R-:W2:Y:S04]  /*7c00*/  LDL.LU.64 R244, [R1+0x650] ;  /* 0x0006500001f47983 */ /* 0x000ea80000300a00 */
[----:B------:R-:W2:Y:S04]  /*7c10*/  LDL.LU.64 R246, [R1+0x648] ;  /* 0x0006480001f67983 */ /* 0x000ea80000300a00 */
[----:B------:R-:W3:Y:S04]  /*7c20*/  @P2 LDG.E.U16 R44, desc[UR18][R248.64] ;  /* 0x00000012f82c2981 */ /* 0x000ee8000c1e1500 */
[----:B------:R-:W3:Y:S04]  /*7c30*/  @P2 LDG.E.U16 R45, desc[UR18][R240.64] ;  /* 0x00000012f02d2981 */ /* 0x000ee8000c1e1500 */
[----:B------:R-:W3:Y:S04]  /*7c40*/  @P2 LDG.E.U16 R85, desc[UR18][R238.64] ;  /* 0x00000012ee552981 */ /* 0x000ee8000c1e1500 */
[----:B------:R-:W3:Y:S04]  /*7c50*/  @P2 LDG.E.U16 R47, desc[UR18][R224.64] ;  /* 0x00000012e02f2981 */ /* 0x000ee8000c1e1500 */
[----:B------:R-:W3:Y:S01]  /*7c60*/  @P2 LDG.E.U16 R49, desc[UR18][R220.64] ;  /* 0x00000012dc312981 */ /* 0x000ee2000c1e1500 */
[----:B------:R-:W0:Y:S03]  /*7c70*/  S2R R129, SR_TID.X ;  /* 0x0000000000817919 */ /* 0x000e260000002100 */
[----:B------:R1:W-:Y:S04]  /*7c80*/  STS.U16 [R133+UR7+0xa400], R3 ;  /* 0x00a4000385007988 */ /* 0x0003e80008000407 */
[----:B------:R1:W-:Y:S02]  /*7c90*/  STS.U16 [R133+UR7+0xa800], R4 ;  /* 0x00a8000485007988 */ /* 0x0003e40008000407 */
[----:B-1----:R-:W1:Y:S08]  /*7ca0*/  LDC R3, c[0x0][0x3d8] ;  /* 0x0000f600ff037b82 */ /* 0x002e700000000800 */
[----:B------:R-:W1:Y:S01]  /*7cb0*/  LDC R4, c[0x0][0x3d8] ;  /* 0x0000f600ff047b82 */ /* 0x000e620000000800 */
[----:B------:R0:W-:Y:S01]  /*7cc0*/  STS.U16 [R133+UR7+0xa000], R2 ;  /* 0x00a0000285007988 */ /* 0x0001e20008000407 */
[----:B------:R-:W-:Y:S01]  /*7cd0*/  UIMAD UR4, UR11, UR4, URZ ;  /* 0x000000040b0472a4 */ /* 0x000fe2000f8e02ff */
[----:B0-----:R-:W-:-:S03]  /*7ce0*/  LOP3.LUT R236, R129, 0x7f, RZ, 0xc0, !PT ;  /* 0x0000007f81ec7812 */ /* 0x001fc600078ec0ff */
[----:B------:R-:W-:Y:S02]  /*7cf0*/  USHF.L.U32 UR11, UR4, 0x1, URZ ;  /* 0x00000001040b7899 */ /* 0x000fe400080006ff */
[----:B------:R-:W-:Y:S01]  /*7d00*/  IMAD R2, R236, UR5, RZ ;  /* 0x00000005ec027c24 */ /* 0x000fe2000f8e02ff */
[----:B------:R0:W-:Y:S01]  /*7d10*/  STS.U16 [R133+UR7+0x9c00], R0 ;  /* 0x009c000085007988 */ /* 0x0001e20008000407 */
[----:B------:R-:W-:-:S03]  /*7d20*/  UIMAD.WIDE UR4, UR4, 0x2, URZ ;  /* 0x00000002040478a5 */ /* 0x000fc6000f8e02ff */
[C---:B0-----:R-:W-:Y:S01]  /*7d30*/  SHF.L.U32 R0, R2.reuse, 0x1, RZ ;  /* 0x0000000102007819 */ /* 0x041fe200000006ff */
[----:B------:R-:W-:-:S03]  /*7d40*/  IMAD.HI R2, R2, 0x2, RZ ;  /* 0x0000000202027827 */ /* 0x000fc600078e02ff */
[----:B------:R-:W-:Y:S01]  /*7d50*/  IADD3 R136, P3, P4, R0, UR11, R136 ;  /* 0x0000000b00887c10 */ /* 0x000fe2000fc7e088 */
[----:B------:R1:W-:Y:S03]  /*7d60*/  STS.U16 [R133+UR7+0xac00], R5 ;  /* 0x00ac000585007988 */ /* 0x0003e60008000407 */
[----:B------:R-:W-:Y:S01]  /*7d70*/  IADD3.X R137, PT, PT, R2, UR5, R137, P3, P4 ;  /* 0x0000000502897c10 */ /* 0x000fe20009fe8489 */
[----:B------:R0:W-:Y:S01]  /*7d80*/  STS.U16 [R133+UR7+0xb000], R6 ;  /* 0x00b0000685007988 */ /* 0x0001e20008000407 */
[----:B-1----:R-:W-:-:S03]  /*7d90*/  SHF.L.U32 R5, R4, 0x3, RZ ;  /* 0x0000000304057819 */ /* 0x002fc600000006ff */
[----:B------:R1:W-:Y:S01]  /*7da0*/  STS.U16 [R133+UR7+0xb400], R7 ;  /* 0x00b4000785007988 */ /* 0x0003e20008000407 */
[----:B0-----:R-:W-:-:S04]  /*7db0*/  LEA R6, P4, R3, R136, 0x4 ;  /* 0x0000008803067211 */ /* 0x001fc800078820ff */
[----:B-1----:R-:W-:-:S05]  /*7dc0*/  LEA.HI.X.SX32 R7, R5, R137, 0x1, P4 ;  /* 0x0000008905077211 */ /* 0x002fca00020f0eff */
[----:B------:R0:W-:Y:S01]  /*7dd0*/  STL.64 [R1+0x290], R6 ;  /* 0x0002900601007387 */ /* 0x0001e20000100a00 */
[----:B------:R-:W-:-:S04]  /*7de0*/  @!UP0 UIADD3 UR4, UPT, UPT, -UR6, 0x100000, URZ ;  /* 0x0010000006048890 */ /* 0x000fc8000fffe1ff */
[----:B------:R-:W-:Y:S02]  /*7df0*/  @!UP0 USHF.L.U32 UR5, UR4, 0xb, URZ ;  /* 0x0000000b04058899 */ /* 0x000fe400080006ff */
[----:B------:R-:W-:Y:S01]  /*7e00*/  @!UP0 USHF.L.U32 UR4, UR4, 0x1, URZ ;  /* 0x0000000104048899 */ /* 0x000fe200080006ff */
[----:B------:R-:W-:Y:S01]  /*7e10*/  ISETP.EQ.U32.AND P3, PT, RZ, UR62, P2 ;  /* 0x0000003eff007c0c */ /* 0x000fe20009762070 */
[----:B------:R0:W-:Y:S04]  /*7e20*/  STS.U16 [R133+UR7+0x8400], R90 ;  /* 0x0084005a85007988 */ /* 0x0001e80008000407 */
[----:B------:R0:W-:Y:S04]  /*7e30*/  STS.U16 [R133+UR7+0x8800], R84 ;  /* 0x0088005485007988 */ /* 0x0001e80008000407 */
[----:B------:R0:W-:Y:S04]  /*7e40*/  STS.U16 [R133+UR7+0x9000], R72 ;  /* 0x0090004885007988 */ /* 0x0001e80008000407 */
[----:B------:R0:W-:Y:S04]  /*7e50*/  STS.U16 [R133+UR7+0x8000], R96 ;  /* 0x0080006085007988 */ /* 0x0001e80008000407 */
[----:B------:R0:W-:Y:S04]  /*7e60*/  STS.U16 [R133+UR7+0x8c00], R78 ;  /* 0x008c004e85007988 */ /* 0x0001e80008000407 */
[----:B------:R0:W-:Y:S04]  /*7e70*/  STS.U16 [R133+UR7+0x9400], R66 ;  /* 0x0094004285007988 */ /* 0x0001e80008000407 */
[----:B------:R0:W-:Y:S04]  /*7e80*/  STS.U16 [R133+UR7+0x9800], R60 ;  /* 0x0098003c85007988 */ /* 0x0001e80008000407 */
[----:B------:R0:W-:Y:S04]  /*7e90*/  STS.U16 [R133+UR7+0xb800], R8 ;  /* 0x00b8000885007988 */ /* 0x0001e80008000407 */
[----:B------:R0:W-:Y:S01]  /*7ea0*/  STS.U16 [R133+UR7+0xbc00], R9 ;  /* 0x00bc000985007988 */ /* 0x0001e20008000407 */
[----:B------:R-:W-:Y:S01]  /*7eb0*/  VOTEU.ALL UP1, P1 ;  /* 0x0000000000ff7886 */ /* 0x000fe20000820000 */
[----:B------:R-:W-:-:S02]  /*7ec0*/  UIADD3 UR13, UPT, UPT, UR7, 0x10000, URZ ;  /* 0x00010000070d7890 */ /* 0x000fc4000fffe0ff */
[----:B------:R-:W-:Y:S01]  /*7ed0*/  UIADD3 UR11, UPT, UPT, UR8, 0x80, URZ ;  /* 0x00000080080b7890 */ /* 0x000fe2000fffe0ff */
[----:B------:R-:W-:Y:S02]  /*7ee0*/  PRMT R2, RZ, 0x7610, R2 ;  /* 0x00007610ff027816 */ /* 0x000fe40000000002 */
[----:B------:R-:W-:Y:S01]  /*7ef0*/  PRMT R0, RZ, 0x7610, R0 ;  /* 0x00007610ff007816 */ /* 0x000fe20000000000 */
[----:B--2---:R0:W-:Y:S04]  /*7f00*/  STS.U16 [R247+UR7+0x8080], R95 ;  /* 0x0080805ff7007988 */ /* 0x0041e80008000407 */
        /* <DEDUP_REMOVED lines=61> */
[----:B---3--:R0:W-:Y:S04]  /*82e0*/  STS.U16 [R244+UR7+0xba00], R44 ;  /* 0x00ba002cf4007988 */ /* 0x0081e80008000407 */
        /* <DEDUP_REMOVED lines=10> */
[----:B----4-:R0:W-:Y:S04]  /*8390*/  STS.U16 [R243+UR7+0xa680], R48 ;  /* 0x00a68030f3007988 */ /* 0x0101e80008000407 */
[----:B------:R0:W-:Y:S04]  /*83a0*/  STS.U16 [R243+UR7+0xaa80], R49 ;  /* 0x00aa8031f3007988 */ /* 0x0001e80008000407 */
[----:B-----5:R0:W-:Y:S04]  /*83b0*/  STS.U16 [R243+UR7+0xae80], R50 ;  /* 0x00ae8032f3007988 */ /* 0x0201e80008000407 */
        /* <DEDUP_REMOVED lines=36> */
[----:B------:R1:W-:Y:S06]  /*8600*/  MEMBAR.ALL.CTA ;  /* 0x0000000000007992 */ /* 0x0003ec0000008000 */
[----:B-1----:R-:W-:Y:S04]  /*8610*/  FENCE.VIEW.ASYNC.S ;  /* 0x00000000000073c6 */ /* 0x002fe80000000000 */
[----:B------:R-:W1:Y:S02]  /*8620*/  FENCE.VIEW.ASYNC.S ;  /* 0x00000000000073c6 */ /* 0x000e640000000000 */
[----:B-1----:R0:W1:Y:S02]  /*8630*/  @!UP1 SYNCS.EXCH.64 URZ, [UR7+0x10000], UR4 ;  /* 0x0100000407ff95b2 */ /* 0x0020640008000100 */
[----:B-1----:R-:W-:Y:S06]  /*8640*/  BAR.SYNC.DEFER_BLOCKING 0x0 ;  /* 0x0000000000007b1d */ /* 0x002fec0000010000 */
[----:B0-----:R-:W-:Y:S05]  /*8650*/  @!P3 BRA `(.L_x_6) ;  /* 0x0000000000dcb947 */ /* 0x001fea0003800000 */
[----:B------:R-:W-:Y:S02]  /*8660*/  USHF.R.U32.HI UR12, URZ, 0x4, UR7 ;  /* 0x00000004ff0c7899 */ /* 0x000fe40008011607 */
[----:B------:R-:W-:Y:S02]  /*8670*/  UIADD3 UR5, UPT, UPT, UR7, 0x8000, URZ ;  /* 0x0000800007057890 */ /* 0x000fe4000fffe0ff */
[----:B------:R-:W-:Y:S02]  /*8680*/  USGXT.U32 UR12, UR12, 0xe ;  /* 0x0000000e0c0c789a */ /* 0x000fe40008000000 */
[----:B------:R-:W-:Y:S02]  /*8690*/  USHF.R.U32.HI UR5, URZ, 0x4, UR5 ;  /* 0x00000004ff057899 */ /* 0x000fe40008011605 */
[----:B------:R-:W-:Y:S02]  /*86a0*/  UIADD3 UR30, UP1, UPT, UR12, 0x4000080, URZ ;  /* 0x040000800c1e7890 */ /* 0x000fe4000ff3e0ff */
[----:B------:R-:W-:Y:S01]  /*86b0*/  USGXT.U32 UR14, UR5, 0xe ;  /* 0x0000000e050e789a */ /* 0x000fe20008000000 */
[----:B------:R-:W-:Y:S01]  /*86c0*/  UMOV UR4, URZ ;  /* 0x000000ff00047c82 */ /* 0x000fe20008000000 */
[----:B------:R-:W-:Y:S01]  /*86d0*/  UMOV UR6, URZ ;  /* 0x000000ff00067c82 */ /* 0x000fe20008000000 */
[----:B------:R-:W-:-:S02]  /*86e0*/  UIADD3.X UR31, UPT, UPT, UR4, 0x40004040, URZ, UP1, !UPT ;  /* 0x40004040041f7890 */ /* 0x000fc40008ffe4ff */
[----:B------:R-:W-:Y:S01]  /*86f0*/  UIADD3 UR36, UP1, UPT, UR14, 0x2, URZ ;  /* 0x000000020e247890 */ /* 0x000fe2000ff3e0ff */
[----:B------:R-:W-:Y:S01]  /*8700*/  UMOV UR4, UR13 ;  /* 0x0000000d00047c82 */ /* 0x000fe20008000000 */
[----:B------:R-:W-:Y:S02]  /*8710*/  UMOV UR5, URZ ;  /* 0x000000ff00057c82 */ /* 0x000fe40008000000 */
[----:B------:R-:W-:Y:S01]  /*8720*/  UIADD3.X UR37, UPT, UPT, UR6, 0x40004040, URZ, UP1, !UPT ;  /* 0x4000404006257890 */ /* 0x000fe20008ffe4ff */
[----:B------:R-:W-:Y:S01]  /*8730*/  UMOV UR63, UR4 ;  /* 0x00000004003f7c82 */ /* 0x000fe20008000000 */
[----:B------:R-:W-:Y:S02]  /*8740*/  ULOP3.LUT UR4, UR12, 0x4000000, URZ, 0xfc, !UPT ;  /* 0x040000000c047892 */ /* 0x000fe4000f8efcff */
[----:B------:R-:W-:Y:S02]  /*8750*/  UIADD3.64 UR38, UPT, UPT, UR30, 0x80, URZ ;  /* 0x000000801e267897 */ /* 0x000fe4000fffe0ff */
[----:B------:R-:W-:-:S02]  /*8760*/  UIADD3.64 UR40, UPT, UPT, UR36, 0x2, URZ ;  /* 0x0000000224287897 */ /* 0x000fc4000fffe0ff */
[----:B------:R-:W-:Y:S02]  /*8770*/  UIADD3.64 UR42, UPT, UPT, UR30, 0x100, URZ ;  /* 0x000001001e2a7897 */ /* 0x000fe4000fffe0ff */
[----:B------:R-:W-:Y:S02]  /*8780*/  UIADD3.64 UR44, UPT, UPT, UR36, 0x4, URZ ;  /* 0x00000004242c7897 */ /* 0x000fe4000fffe0ff */
[----:B------:R-:W-:Y:S02]  /*8790*/  UIADD3.64 UR46, UPT, UPT, UR30, 0x180, URZ ;  /* 0x000001801e2e7897 */ /* 0x000fe4000fffe0ff */
[----:B------:R-:W-:Y:S02]  /*87a0*/  UIADD3.64 UR48, UPT, UPT, UR36, 0x3fe, URZ ;  /* 0x000003fe24307897 */ /* 0x000fe4000fffe0ff */
[----:B------:R-:W-:Y:S02]  /*87b0*/  UIADD3.64 UR50, UPT, UPT, UR30, 0x200, URZ ;  /* 0x000002001e327897 */ /* 0x000fe4000fffe0ff */
[----:B------:R-:W-:-:S02]  /*87c0*/  UIADD3.64 UR52, UPT, UPT, UR36, 0x400, URZ ;  /* 0x0000040024347897 */ /* 0x000fc4000fffe0ff */
[----:B------:R-:W-:Y:S02]  /*87d0*/  UIADD3.64 UR54, UPT, UPT, UR30, 0x280, URZ ;  /* 0x000002801e367897 */ /* 0x000fe4000fffe0ff */
[----:B------:R-:W-:Y:S01]  /*87e0*/  UIADD3.64 UR56, UPT, UPT, UR36, 0x402, URZ ;  /* 0x0000040224387897 */ /* 0x000fe2000fffe0ff */
[----:B------:R-:W-:Y:S01]  /*87f0*/  UMOV UR20, 0x0 ;  /* 0x0000000000147882 */ /* 0x000fe20000000000 */
[----:B------:R-:W-:Y:S01]  /*8800*/  UMOV UR21, 0x8208490 ;  /* 0x0820849000157882 */ /* 0x000fe20000000000 */
[----:B------:R-:W-:Y:S01]  /*8810*/  UIADD3.64 UR58, UPT, UPT, UR30, 0x300, URZ ;  /* 0x000003001e3a7897 */ /* 0x000fe2000fffe0ff */
[----:B------:R-:W-:Y:S01]  /*8820*/  UMOV UR5, 0x40004040 ;  /* 0x4000404000057882 */ /* 0x000fe20000000000 */
[----:B------:R-:W-:Y:S01]  /*8830*/  UIADD3.64 UR60, UPT, UPT, UR36, 0x404, URZ ;  /* 0x00000404243c7897 */ /* 0x000fe2000fffe0ff */
[----:B------:R-:W-:Y:S01]  /*8840*/  UMOV UR15, 0x40004040 ;  /* 0x40004040000f7882 */ /* 0x000fe20000000000 */
[----:B------:R-:W-:Y:S01]  /*8850*/  UMOV UR22, 0x0 ;  /* 0x0000000000167882 */ /* 0x000fe20000000000 */
[----:B------:R-:W-:Y:S01]  /*8860*/  UMOV UR23, 0x8208490 ;  /* 0x0820849000177882 */ /* 0x000fe20000000000 */
[----:B------:R-:W-:Y:S01]  /*8870*/  UMOV UR16, 0x0 ;  /* 0x0000000000107882 */ /* 0x000fe20000000000 */
[----:B------:R-:W-:Y:S01]  /*8880*/  UMOV UR17, 0x8208490 ;  /* 0x0820849000117882 */ /* 0x000fe20000000000 */
[----:B------:R0:W-:Y:S01]  /*8890*/  UTCHMMA gdesc[UR4], gdesc[UR14], tmem[UR11], tmem[UR20], idesc[UR21], !UPT ;  /* 0x00ff140e040075ea */ /* 0x0001e2000f80000b */
[----:B------:R-:W-:Y:S01]  /*88a0*/  UMOV UR24, 0x0 ;  /* 0x0000000000187882 */ /* 0x000fe20000000000 */
[----:B------:R-:W-:Y:S01]  /*88b0*/  UMOV UR25, 0x8208490 ;  /* 0x0820849000197882 */ /* 0x000fe20000000000 */
[----:B------:R0:W-:Y:S01]  /*88c0*/  UTCHMMA gdesc[UR30], gdesc[UR36], tmem[UR11], tmem[UR22], idesc[UR23], UPT ;  /* 0x00ff16241e0075ea */ /* 0x0001e2000b80000b */
        /* <DEDUP_REMOVED lines=12> */
[----:B------:R0:W-:Y:S01]  /*8990*/  UTCHMMA gdesc[UR54], gdesc[UR56], tmem[UR11], tmem[UR34], idesc[UR35], UPT ;  /* 0x00ff2238360075ea */ /* 0x0001e2000b80000b */
[----:B------:R0:W-:Y:S01]  /*89a0*/  UTCHMMA gdesc[UR58], gdesc[UR60], tmem[UR11], tmem[UR32], idesc[UR33], UPT ;  /* 0x00ff203c3a0075ea */ /* 0x0001e2000b80000b */
[----:B------:R0:W-:Y:S01]  /*89b0*/  UTCBAR [UR63], URZ ;  /* 0x000000ff3f0073e9 */ /* 0x0001e200080000ff */
[----:B------:R-:W-:Y:S01]  /*89c0*/  NOP ;  /* 0x0000000000007918 */ /* 0x000fe20000000000 */
.L_x_6:
[----:B------:R-:W-:Y:S05]  /*89d0*/  @!P2 BRA `(.L_x_7) ;  /* 0x000000000008a947 */ /* 0x000fea0003800000 */
[----:B------:R-:W1:Y:S02]  /*89e0*/  SYNCS.PHASECHK.TRANS64.TRYWAIT P4, [UR7+0x10000], RZ ;  /* 0x010000ffff0075a7 */ /* 0x000e640008081107 */
[----:B-1----:R-:W-:Y:S05]  /*89f0*/  @!P4 BRA `(.L_x_8) ;  /* 0x000001580044c947 */ /* 0x002fea0003800000 */
.L_x_7:
[----:B------:R-:W2:Y:S01]  /*8a00*/  LDL.64 R138, [R1+0x290] ;  /* 0x00029000018a7983 */ /* 0x000ea20000100a00 */
[----:B0-----:R-:W0:Y:S01]  /*8a10*/  LDCU UR4, c[0x0][0x3a8] ;  /* 0x00007500ff0477ac */ /* 0x001e220008000800 */
[----:B------:R-:W1:Y:S08]  /*8a20*/  LDC R198, c[0x0][0x3d8] ;  /* 0x0000f600ffc67b82 */ /* 0x000e700000000800 */
[----:B------:R-:W-:Y:S08]  /*8a30*/  BAR.SYNC.DEFER_BLOCKING 0x0 ;  /* 0x0000000000007b1d */ /* 0x000ff00000010000 */
[----:B------:R-:W3:Y:S01]  /*8a40*/  LDC R199, c[0x0][0x3d8] ;  /* 0x0000f600ffc77b82 */ /* 0x000ee20000000800 */
[----:B------:R-:W0:Y:S01]  /*8a50*/  LDTM.x128 R4, tmem[UR9+0x80] ;  /* 0x00008009000479ee */ /* 0x000e2200083c0000 */
[----:B------:R-:W-:Y:S04]  /*8a60*/  STL.64 [R1+0x6d0], R246 ;  /* 0x0006d0f601007387 */ /* 0x000fe80000100a00 */
[----:B------:R4:W-:Y:S02]  /*8a70*/  STL.64 [R1+0x6c8], R244 ;  /* 0x0006c8f401007387 */ /* 0x0009e40000100a00 */
[----:B------:R-:W1:Y:S02]  /*8a80*/  LDC R209, c[0x0][0x3d8] ;  /* 0x0000f600ffd17b82 */ /* 0x000e640000000800 */
[----:B------:R-:W-:Y:S04]  /*8a90*/  STL.64 [R1+0x650], R242 ;  /* 0x000650f201007387 */ /* 0x000fe80000100a00 */
[----:B------:R1:W-:Y:S02]  /*8aa0*/  STL.64 [R1+0x648], R134 ;  /* 0x0006488601007387 */ /* 0x0003e40000100a00 */
[----:B------:R-:W1:Y:S01]  /*8ab0*/  LDC R211, c[0x0][0x3d8] ;  /* 0x0000f600ffd37b82 */ /* 0x000e620000000800 */
[----:B------:R-:W1:Y:S01]  /*8ac0*/  @!P1 SYNCS.CCTL.IV [UR7+0x10000] ;  /* 0x01000000ff0099b1 */ /* 0x000e620008000007 */
[----:B------:R-:W-:Y:S01]  /*8ad0*/  NOP ;  /* 0x0000000000007918 */ /* 0x000fe20000000000 */
[----:B0-----:R-:W-:Y:S01]  /*8ae0*/  FMUL R3, R5, UR4 ;  /* 0x0000000405037c20 */ /* 0x001fe20008400000 */
[----:B------:R-:W-:Y:S01]  /*8af0*/  FMUL R132, R6, UR4 ;  /* 0x0000000406847c20 */ /* 0x000fe20008400000 */
[----:B------:R-:W-:Y:S01]  /*8b00*/  FMUL R140, R7, UR4 ;  /* 0x00000004078c7c20 */ /* 0x000fe20008400000 */
[----:B------:R0:W-:Y:S02]  /*8b10*/  STL.64 [R1+0x830], R54 ;  /* 0x0008303601007387 */ /* 0x0001e40000100a00 */
[----:B------:R-:W0:Y:S01]  /*8b20*/  LDC R206, c[0x0][0x3d8] ;  /* 0x0000f600ffce7b82 */ /* 0x000e220000000800 */
[----:B------:R-:W-:-:S02]  /*8b30*/  PRMT R196, RZ, 0x7610, R196 ;  /* 0x00007610ffc47816 */ /* 0x000fc400000000c4 */
[----:B------:R-:W-:Y:S02]  /*8b40*/  PRMT R193, RZ, 0x7610, R193 ;  /* 0x00007610ffc17816 */ /* 0x000fe400000000c1 */
[----:B------:R-:W-:-:S03]  /*8b50*/  PRMT R192, RZ, 0x7610, R192 ;  /* 0x00007610ffc07816 */ /* 0x000fc600000000c0 */
[----:B------:R-:W0:Y:S01]  /*8b60*/  LDC R213, c[0x0][0x3d8] ;  /* 0x0000f600ffd57b82 */ /* 0x000e220000000800 */
[----:B------:R-:W-:Y:S01]  /*8b70*/  PRMT R189, RZ, 0x7610, R189 ;  /* 0x00007610ffbd7816 */ /* 0x000fe200000000bd */
[----:B------:R-:W-:Y:S01]  /*8b80*/  FMUL R141, R127, UR4 ;  /* 0x000000047f8d7c20 */ /* 0x000fe20008400000 */
[----:B------:R-:W-:Y:S02]  /*8b90*/  PRMT R188, RZ, 0x7610, R188 ;  /* 0x00007610ffbc7816 */ /* 0x000fe400000000bc */
[----:B------:R-:W-:-:S03]  /*8ba0*/  PRMT R185, RZ, 0x7610, R185 ;  /* 0x00007610ffb97816 */ /* 0x000fc600000000b9 */
[----:B------:R-:W0:Y:S01]  /*8bb0*/  LDC R218, c[0x0][0x3d8] ;  /* 0x0000f600ffda7b82 */ /* 0x000e220000000800 */
[----:B------:R-:W-:Y:S02]  /*8bc0*/  PRMT R184, RZ, 0x7610, R184 ;  /* 0x00007610ffb87816 */ /* 0x000fe400000000b8 */
[----:B------:R-:W-:Y:S02]  /*8bd0*/  PRMT R181, RZ, 0x7610, R181 ;  /* 0x00007610ffb57816 */ /* 0x000fe400000000b5 */
[----:B------:R-:W-:-:S03]  /*8be0*/  PRMT R180, RZ, 0x7610, R180 ;  /* 0x00007610ffb47816 */ /* 0x000fc600000000b4 */
[----:B------:R-:W0:Y:S01]  /*8bf0*/  LDC R203, c[0x0][0x3d8] ;  /* 0x0000f600ffcb7b82 */ /* 0x000e220000000800 */
[----:B------:R-:W-:Y:S02]  /*8c00*/  PRMT R177, RZ, 0x7610, R177 ;  /* 0x00007610ffb17816 */ /* 0x000fe400000000b1 */
[----:B------:R-:W-:-:S05]  /*8c10*/  PRMT R176, RZ, 0x7610, R176 ;  /* 0x00007610ffb07816 */ /* 0x000fca00000000b0 */
        /* <DEDUP_REMOVED lines=10> */
[----:B-1----:R-:W-:-:S07]  /*8cc0*/  LEA R209, R209, R209, 0x3 ;  /* 0x000000d1d1d17211 */ /* 0x002fce00078e18ff */
[----:B------:R-:W1:Y:S08]  /*8cd0*/  LDC R208, c[0x0][0x3d8] ;  /* 0x0000f600ffd07b82 */ /* 0x000e700000000800 */
        /* <DEDUP_REMOVED lines=17> */
[----:B----4-:R-:W4:Y:S08]  /*8df0*/  LDC R245, c[0x0][0x3d8] ;  /* 0x0000f600fff57b82 */ /* 0x010f300000000800 */
[----:B------:R-:W0:Y:S08]  /*8e00*/  LDC R226, c[0x0][0x3d8] ;  /* 0x0000f600ffe27b82 */ /* 0x000e300000000800 */
[----:B------:R-:W0:Y:S08]  /*8e10*/  LDC R219, c[0x0][0x3d8] ;  /* 0x0000f600ffdb7b82 */ /* 0x000e300000000800 */
[----:B------:R-:W0:Y:S08]  /*8e20*/  LDC R225, c[0x0][0x3d8] ;  /* 0x0000f600ffe17b82 */ /* 0x000e300000000800 */
[----:B------:R-:W0:Y:S08]  /*8e30*/  LDC R231, c[0x0][0x3d8] ;  /* 0x0000f600ffe77b82 */ /* 0x000e300000000800 */
[----:B------:R-:W0:Y:S08]  /*8e40*/  LDC R232, c[0x0][0x3d8] ;  /* 0x0000f600ffe87b82 */ /* 0x000e300000000800 */
[----:B------:R-:W0:Y:S01]  /*8e50*/  LDC R234, c[0x0][0x3d8] ;  /* 0x0000f600ffea7b82 */ /* 0x000e220000000800 */
[----:B--2---:R2:W3:Y:S01]  /*8e60*/  @P2 LDG.E.U16 R0, desc[UR18][R138.64] ;  /* 0x000000128a002981 */ /* 0x0044e2000c1e1500 */
[----:B------:R-:W-:-:S06]  /*8e70*/  SHF.L.U32 R211, R211, 0x4, RZ ;  /* 0x00000004d3d37819 */ /* 0x000fcc00000006ff */
[----:B------:R-:W0:Y:S08]  /*8e80*/  LDC R236, c[0x0][0x3d8] ;  /* 0x0000f600ffec7b82 */ /* 0x000e300000000800 */
[----:B------:R-:W0:Y:S01]  /*8e90*/  LDC R248, c[0x0][0x3d8] ;  /* 0x0000f600fff87b82 */ /* 0x000e220000000800 */
[----:B--2---:R-:W-:Y:S01]  /*8ea0*/  FMUL R138, R4, UR4 ;  /* 0x00000004048a7c20 */ /* 0x004fe20008400000 */
[----:B------:R-:W-:-:S06]  /*8eb0*/  FMUL R139, R8, UR4 ;  /* 0x00000004088b7c20 */ /* 0x000fcc0008400000 */
[----:B------:R-:W2:Y:S01]  /*8ec0*/  LDC R235, c[0x0][0x3d8] ;  /* 0x0000f600ffeb7b82 */ /* 0x000ea20000000800 */
[----:B------:R-:W-:Y:S01]  /*8ed0*/  FMNMX3 R132, R138, R3, R132, !PT ;  /* 0x000000038a847276 */ /* 0x000fe20007800084 */
[----:B------:R-:W-:Y:S01]  /*8ee0*/  FMUL R138, R9, UR4 ;  /* 0x00000004098a7c20 */ /* 0x000fe20008400000 */
[----:B------:R-:W-:-:S05]  /*8ef0*/  FMUL R3, R10, UR4 ;  /* 0x000000040a037c20 */ /* 0x000fca0008400000 */
[----:B------:R-:W0:Y:S01]  /*8f00*/  LDC R241, c[0x0][0x3d8] ;  /* 0x0000f600fff17b82 */ /* 0x000e220000000800 */
        /* <DEDUP_REMOVED lines=18> */
[----:B------:R-:W-:Y:S01]  /*9030*/  FMUL R139, R20, UR4 ;  /* 0x00000004148b7c20 */ /* 0x000fe20008400000 */
[----:B------:R-:W-:Y:S01]  /*9040*/  PRMT R190, RZ, 0x7610, R190 ;  /* 0x00007610ffbe7816 */ /* 0x000fe200000000be */
[----:B------:R-:W2:Y:S01]  /*9050*/  @P2 LDG.E.U16 R2, desc[UR18][R136.64] ;  /* 0x0000001288022981 */ /* 0x000ea2000c1e1500 */
[----:B------:R-:W-:Y:S01]  /*9060*/  FMNMX3 R132, R132, R138, R3, !PT ;  /* 0x0000008a84847276 */ /* 0x000fe20007800003 */
[----:B------:R-:W-:Y:S01]  /*9070*/  FMUL R138, R21, UR4 ;  /* 0x00000004158a7c20 */ /* 0x000fe20008400000 */
[----:B------:R-:W-:Y:S01]  /*9080*/  FMUL R3, R22, UR4 ;  /* 0x0000000416037c20 */ /* 0x000fe20008400000 */
[----:B------:R-:W0:Y:S01]  /*9090*/  LDC R244, c[0x0][0x3d8] ;  /* 0x0000f600fff47b82 */ /* 0x000e220000000800 */
[----:B------:R-:W-:Y:S01]  /*90a0*/  FMNMX3 R132, R132, R140, R139, !PT ;  /* 0x0000008c84847276 */ /* 0x000fe2000780008b */
[----:B------:R-:W-:Y:S01]  /*90b0*/  FMUL R140, R23, UR4 ;  /* 0x00000004178c7c20 */ /* 0x000fe20008400000 */
[----:B------:R-:W-:-:S02]  /*90c0*/  FMUL R139, R24, UR4 ;  /* 0x00000004188b7c20 */ /* 0x000fc40008400000 */
[----:B------:R-:W-:Y:S01]  /*90d0*/  FMNMX3 R132, R132, R138, R3, !PT ;  /* 0x0000008a84847276 */ /* 0x000fe20007800003 */
[----:B------:R-:W-:Y:S01]  /*90e0*/  FMUL R138, R25, UR4 ;  /* 0x00000004198a7c20 */ /* 0x000fe20008400000 */
[----:B------:R-:W-:Y:S01]  /*90f0*/  FMUL R3, R26, UR4 ;  /* 0x000000041a037c20 */ /* 0x000fe20008400000 */
[----:B------:R-:W0:Y:S01]  /*9100*/  LDC R135, c[0x0][0x3d8] ;  /* 0x0000f600ff877b82 */ /* 0x000e220000000800 */
[----:B------:R-:W-:Y:S01]  /*9110*/  FMNMX3 R132, R132, R140, R139, !PT ;  /* 0x0000008c84847276 */ /* 0x000fe2000780008b */
[----:B------:R-:W-:Y:S01]  /*9120*/  FMUL R140, R27, UR4 ;  /* 0x000000041b8c7c20 */ /* 0x000fe20008400000 */
[----:B------:R-:W-:Y:S02]  /*9130*/  FMUL R139, R28, UR4 ;  /* 0x000000041c8b7c20 */ /* 0x000fe40008400000 */
        /* <DEDUP_REMOVED lines=9> */
[----:B------:R-:W-:Y:S02]  /*91d0*/  FMUL R3, R34, UR4 ;  /* 0x0000000422037c20 */ /* 0x000fe40008400000 */
[----:B------:R-:W-:Y:S01]  /*91e0*/  FMNMX3 R132, R132, R140, R139, !PT ;  /* 0x0000008c84847276 */ /* 0x000fe2000780008b */
[----:B------:R-:W-:Y:S01]  /*91f0*/  FMUL R140, R35, UR4 ;  /* 0x00000004238c7c20 */ /* 0x000fe20008400000 */
[----:B------:R-:W-:Y:S02]  /*9200*/  FMUL R139, R36, UR4 ;  /* 0x00000004248b7c20 */ /* 0x000fe40008400000 */
        /* <DEDUP_REMOVED lines=109> */
[----:B------:R-:W-:Y:S01]  /*98e0*/  STL.64 [R1+0x808], R56 ;  /* 0x0008083801007387 */ /* 0x000fe20000100a00 */
[----:B------:R-:W-:Y:S01]  /*98f0*/  FMUL R138, R109, UR4 ;  /* 0x000000046d8a7c20 */ /* 0x000fe20008400000 */
[----:B------:R-:W-:Y:S01]  /*9900*/  FMUL R3, R110, UR4 ;  /* 0x000000046e037c20 */ /* 0x000fe20008400000 */
[----:B------:R-:W-:Y:S01]  /*9910*/  FMNMX3 R132, R132, R140, R139, !PT ;  /* 0x0000008c84847276 */ /* 0x000fe2000780008b */
[----:B------:R-:W-:Y:S01]  /*9920*/  STL.64 [R1+0x7e8], R58 ;  /* 0x0007e83a01007387 */ /* 0x000fe20000100a00 */
[----:B------:R-:W-:Y:S01]  /*9930*/  FMUL R140, R111, UR4 ;  /* 0x000000046f8c7c20 */ /* 0x000fe20008400000 */
[----:B------:R-:W-:-:S02]  /*9940*/  FMUL R139, R112, UR4 ;  /* 0x00000004708b7c20 */ /* 0x000fc40008400000 */
[----:B------:R-:W-:Y:S01]  /*9950*/  STL.64 [R1+0x7b8], R60 ;  /* 0x0007b83c01007387 */ /* 0x000fe20000100a00 */
[----:B------:R-:W-:-:S03]  /*9960*/  FMNMX3 R132, R132, R138, R3, !PT ;  /* 0x0000008a84847276 */ /* 0x000fc60007800003 */
[----:B------:R-:W-:Y:S01]  /*9970*/  STL.64 [R1+0x790], R62 ;  /* 0x0007903e01007387 */ /* 0x000fe20000100a00 */
[----:B0-----:R-:W-:Y:S02]  /*9980*/  IMAD R55, R206, 0x26, RZ ;  /* 0x00000026ce377824 */ /* 0x001fe400078e02ff */
[----:B------:R-:W-:Y:S01]  /*9990*/  IMAD R213, R213, 0x13, RZ ;  /* 0x00000013d5d57824 */ /* 0x000fe200078e02ff */
[----:B------:R0:W-:Y:S01]  /*99a0*/  STL.64 [R1+0x768], R64 ;  /* 0x0007684001007387 */ /* 0x0001e20000100a00 */
[----:B------:R-:W-:-:S03]  /*99b0*/  FMUL R138, R113, UR4 ;  /* 0x00000004718a7c20 */ /* 0x000fc60008400000 */
[----:B---3--:R3:W-:Y:S01]  /*99c0*/  STS.U16 [R133+UR7+0x8400], R0 ;  /* 0x0084000085007988 */ /* 0x0087e20008000407 */
[----:B------:R-:W-:Y:S01]  /*99d0*/  FMUL R3, R114, UR4 ;  /* 0x0000000472037c20 */ /* 0x000fe20008400000 */
[----:B------:R-:W-:Y:S01]  /*99e0*/  FMNMX3 R132, R132, R140, R139, !PT ;  /* 0x0000008c84847276 */ /* 0x000fe2000780008b */
[----:B0-----:R-:W0:Y:S01]  /*99f0*/  LDC R64, c[0x0][0x3d8] ;  /* 0x0000f600ff407b82 */ /* 0x001e220000000800 */
[----:B------:R-:W-:Y:S04]  /*9a00*/  STL.64 [R1+0x738], R66 ;  /* 0x0007384201007387 */ /* 0x000fe80000100a00 */
[----:B------:R-:W-:Y:S03]  /*9a10*/  STL.64 [R1+0x718], R68 ;  /* 0x0007184401007387 */ /* 0x000fe60000100a00 */
[----:B---3--:R-:W3:Y:S01]  /*9a20*/  LDC R0, c[0x0][0x3d8] ;  /* 0x0000f600ff007b82 */ /* 0x008ee20000000800 */
[----:B------:R4:W-:Y:S04]  /*9a30*/  STL.64 [R1+0x6e8], R70 ;  /* 0x0006e84601007387 */ /* 0x0009e80000100a00 */
[----:B------:R-:W-:Y:S01]  /*9a40*/  STL.64 [R1+0x6d8], R72 ;  /* 0x0006d84801007387 */ /* 0x000fe20000100a00 */
[----:B------:R-:W-:Y:S01]  /*9a50*/  FMUL R140, R115, UR4 ;  /* 0x00000004738c7c20 */ /* 0x000fe20008400000 */
[----:B------:R-:W-:Y:S01]  /*9a60*/  FMUL R139, R116, UR4 ;  /* 0x00000004748b7c20 */ /* 0x000fe20008400000 */
[----:B------:R-:W-:Y:S01]  /*9a70*/  FMNMX3 R132, R132, R138, R3, !PT ;  /* 0x0000008a84847276 */ /* 0x000fe20007800003 */
[----:B------:R0:W-:Y:S01]  /*9a80*/  STL.64 [R1+0x6e0], R74 ;  /* 0x0006e04a01007387 */ /* 0x0001e20000100a00 */
[----:B------:R-:W-:Y:S01]  /*9a90*/  IMAD R54, R205, 0x24, RZ ;  /* 0x00000024cd367824 */ /* 0x000fe200078e02ff */
[----:B-1----:R-:W-:Y:S01]  /*9aa0*/  LEA R208, R208, R208, 0x1 ;  /* 0x000000d0d0d07211 */ /* 0x002fe200078e08ff */
[----:B------:R-:W-:Y:S01]  /*9ab0*/  IMAD R247, R202, 0x18, RZ ;  /* 0x00000018caf77824 */ /* 0x000fe200078e02ff */
[----:B------:R-:W-:Y:S01]  /*9ac0*/  STL.64 [R1+0x6f0], R76 ;  /* 0x0006f04c01007387 */ /* 0x000fe20000100a00 */
[----:B----4-:R-:W1:Y:S03]  /*9ad0*/  LDC R70, c[0x0][0x3d8] ;  /* 0x0000f600ff467b82 */ /* 0x010e660000000800 */
[----:B------:R4:W-:Y:S04]  /*9ae0*/  STL.64 [R1+0x6f8], R78 ;  /* 0x0006f84e01007387 */ /* 0x0009e80000100a00 */
[----:B------:R-:W-:Y:S01]  /*9af0*/  STL.64 [R1+0x700], R80 ;  /* 0x0007005001007387 */ /* 0x000fe20000100a00 */
[----:B------:R-:W-:Y:S01]  /*9b00*/  FMUL R138, R117, UR4 ;  /* 0x00000004758a7c20 */ /* 0x000fe20008400000 */
[----:B------:R-:W-:Y:S01]  /*9b10*/  FMUL R3, R118, UR4 ;  /* 0x0000000476037c20 */ /* 0x000fe20008400000 */
[----:B------:R-:W-:Y:S01]  /*9b20*/  FMNMX3 R132, R132, R140, R139, !PT ;  /* 0x0000008c84847276 */ /* 0x000fe2000780008b */
[----:B------:R0:W-:Y:S01]  /*9b30*/  STL.64 [R1+0x708], R82 ;  /* 0x0007085201007387 */ /* 0x0001e20000100a00 */
[----:B---3--:R-:W-:Y:S01]  /*9b40*/  SHF.L.U32 R0, R0, 0x1, RZ ;  /* 0x0000000100007819 */ /* 0x008fe200000006ff */
[----:B0-----:R-:W0:Y:S02]  /*9b50*/  LDC R75, c[0x0][0x3d8] ;  /* 0x0000f600ff4b7b82 */ /* 0x001e240000000800 */
[----:B------:R-:W-:Y:S04]  /*9b60*/  STL.64 [R1+0x710], R84 ;  /* 0x0007105401007387 */ /* 0x000fe80000100a00 */
[----:B------:R-:W-:Y:S02]  /*9b70*/  STL.64 [R1+0x720], R86 ;  /* 0x0007205601007387 */ /* 0x000fe40000100a00 */
[----:B----4-:R-:W3:Y:S02]  /*9b80*/  LDC R78, c[0x0][0x3d8] ;  /* 0x0000f600ff4e7b82 */ /* 0x010ee40000000800 */
[----:B------:R-:W-:Y:S01]  /*9b90*/  STL.64 [R1+0x728], R88 ;  /* 0x0007285801007387 */ /* 0x000fe20000100a00 */
[----:B------:R-:W-:-:S03]  /*9ba0*/  FMUL R140, R119, UR4 ;  /* 0x00000004778c7c20 */ /* 0x000fc60008400000 */
[----:B------:R-:W-:Y:S01]  /*9bb0*/  STL.64 [R1+0x730], R90 ;  /* 0x0007305a01007387 */ /* 0x000fe20000100a00 */
[----:B------:R-:W-:Y:S01]  /*9bc0*/  FMUL R139, R120, UR4 ;  /* 0x00000004788b7c20 */ /* 0x000fe20008400000 */
[----:B------:R-:W-:Y:S01]  /*9bd0*/  FMNMX3 R132, R132, R138, R3, !PT ;  /* 0x0000008a84847276 */ /* 0x000fe20007800003 */
[----:B------:R-:W4:Y:S01]  /*9be0*/  LDC R79, c[0x0][0x3d8] ;  /* 0x0000f600ff4f7b82 */ /* 0x000f220000000800 */
[----:B------:R-:W-:Y:S04]  /*9bf0*/  STL.64 [R1+0x740], R92 ;  /* 0x0007405c01007387 */ /* 0x000fe80000100a00 */
[----:B------:R-:W-:Y:S03]  /*9c00*/  STL.64 [R1+0x748], R94 ;  /* 0x0007485e01007387 */ /* 0x000fe60000100a00 */
[----:B------:R-:W0:Y:S01]  /*9c10*/  LDC R82, c[0x0][0x3d8] ;  /* 0x0000f600ff527b82 */ /* 0x000e220000000800 */
[----:B------:R-:W-:Y:S01]  /*9c20*/  STL.64 [R1+0x750], R96 ;  /* 0x0007506001007387 */ /* 0x000fe20000100a00 */
[----:B------:R-:W-:-:S03]  /*9c30*/  FMUL R138, R121, UR4 ;  /* 0x00000004798a7c20 */ /* 0x000fc60008400000 */
[----:B------:R1:W-:Y:S01]  /*9c40*/  STL.64 [R1+0x758], R98 ;  /* 0x0007586201007387 */ /* 0x0003e20000100a00 */
[----:B------:R-:W-:Y:S01]  /*9c50*/  FMUL R3, R122, UR4 ;  /* 0x000000047a037c20 */ /* 0x000fe20008400000 */
[----:B------:R-:W-:Y:S01]  /*9c60*/  FMNMX3 R132, R132, R140, R139, !PT ;  /* 0x0000008c84847276 */ /* 0x000fe2000780008b */
[----:B------:R-:W0:Y:S01]  /*9c70*/  LDC R83, c[0x0][0x3d8] ;  /* 0x0000f600ff537b82 */ /* 0x000e220000000800 */
[----:B------:R-:W-:Y:S04]  /*9c80*/  STL.64 [R1+0x760], R100 ;  /* 0x0007606401007387 */ /* 0x000fe80000100a00 */
[----:B------:R2:W-:Y:S03]  /*9c90*/  STL.64 [R1+0x770], R102 ;  /* 0x0007706601007387 */ /* 0x0005e60000100a00 */
[----:B------:R-:W0:Y:S01]  /*9ca0*/  LDC R80, c[0x0][0x3d8] ;  /* 0x0000f600ff507b82 */ /* 0x000e220000000800 */
[----:B------:R-:W-:Y:S01]  /*9cb0*/  STL.64 [R1+0x778], R104 ;  /* 0x0007786801007387 */ /* 0x000fe20000100a00 */
[----:B------:R-:W-:-:S03]  /*9cc0*/  FMUL R140, R123, UR4 ;  /* 0x000000047b8c7c20 */ /* 0x000fc60008400000 */
[----:B------:R-:W-:Y:S01]  /*9cd0*/  STL.64 [R1+0x780], R106 ;  /* 0x0007806a01007387 */ /* 0x000fe20000100a00 */
[----:B------:R-:W-:Y:S01]  /*9ce0*/  FMUL R139, R124, UR4 ;  /* 0x000000047c8b7c20 */ /* 0x000fe20008400000 */
[----:B------:R-:W-:Y:S01]  /*9cf0*/  FMNMX3 R132, R132, R138, R3, !PT ;  /* 0x0000008a84847276 */ /* 0x000fe20007800003 */
[----:B-1----:R-:W1:Y:S01]  /*9d00*/  LDC R98, c[0x0][0x3d8] ;  /* 0x0000f600ff627b82 */ /* 0x002e620000000800 */
[----:B------:R-:W-:Y:S04]  /*9d10*/  STL.64 [R1+0x788], R108 ;  /* 0x0007886c01007387 */ /* 0x000fe80000100a00 */
[----:B------:R-:W-:Y:S03]  /*9d20*/  STL.64 [R1+0x798], R110 ;  /* 0x0007986e01007387 */ /* 0x000fe60000100a00 */
[----:B------:R-:W0:Y:S01]  /*9d30*/  LDC R99, c[0x0][0x3d8] ;  /* 0x0000f600ff637b82 */ /* 0x000e220000000800 */
[----:B------:R-:W-:Y:S01]  /*9d40*/  STL.64 [R1+0x7a0], R112 ;  /* 0x0007a07001007387 */ /* 0x000fe20000100a00 */
[----:B------:R-:W-:-:S03]  /*9d50*/  FMUL R138, R125, UR4 ;  /* 0x000000047d8a7c20 */ /* 0x000fc60008400000 */
[----:B------:R-:W-:Y:S01]  /*9d60*/  STL.64 [R1+0x7a8], R114 ;  /* 0x0007a87201007387 */ /* 0x000fe20000100a00 */
[----:B------:R-:W-:Y:S02]  /*9d70*/  FMUL R3, R126, UR4 ;  /* 0x000000047e037c20 */ /* 0x000fe40008400000 */
[----:B--2---:R-:W2:Y:S01]  /*9d80*/  LDC R103, c[0x0][0x3d8] ;  /* 0x0000f600ff677b82 */ /* 0x004ea20000000800 */
[----:B------:R-:W-:Y:S01]  /*9d90*/  STL.64 [R1+0x7b0], R116 ;  /* 0x0007b07401007387 */ /* 0x000fe20000100a00 */
[----:B------:R-:W-:-:S03]  /*9da0*/  FMNMX3 R132, R132, R140, R139, !PT ;  /* 0x0000008c84847276 */ /* 0x000fc6000780008b */
[----:B------:R-:W-:Y:S03]  /*9db0*/  STL.64 [R1+0x7c0], R118 ;  /* 0x0007c07601007387 */ /* 0x000fe60000100a00 */
[----:B------:R-:W0:Y:S01]  /*9dc0*/  LDC R86, c[0x0][0x3d8] ;  /* 0x0000f600ff567b82 */ /* 0x000e220000000800 */
[----:B------:R-:W-:Y:S01]  /*9dd0*/  STL.64 [R1+0x7c8], R120 ;  /* 0x0007c87801007387 */ /* 0x000fe20000100a00 */
[----:B------:R-:W-:-:S03]  /*9de0*/  FMUL R140, R128, UR4 ;  /* 0x00000004808c7c20 */ /* 0x000fc60008400000 */
[----:B------:R-:W-:Y:S01]  /*9df0*/  STL.64 [R1+0x7d0], R122 ;  /* 0x0007d07a01007387 */ /* 0x000fe20000100a00 */
[----:B------:R-:W-:Y:S02]  /*9e00*/  FMNMX3 R132, R132, R138, R3, !PT ;  /* 0x0000008a84847276 */ /* 0x000fe40007800003 */
[----:B------:R-:W0:Y:S01]  /*9e10*/  LDC R84, c[0x0][0x3d8] ;  /* 0x0000f600ff547b82 */ /* 0x000e220000000800 */
[----:B------:R-:W-:Y:S04]  /*9e20*/  STL.64 [R1+0x7d8], R124 ;  /* 0x0007d87c01007387 */ /* 0x000fe80000100a00 */
[----:B------:R-:W-:Y:S03]  /*9e30*/  STL.64 [R1+0x658], R126 ;  /* 0x0006587e01007387 */ /* 0x000fe60000100a00 */
[----:B------:R-:W0:Y:S01]  /*9e40*/  LDC R81, c[0x0][0x3d8] ;  /* 0x0000f600ff517b82 */ /* 0x000e220000000800 */
[----:B------:R-:W-:Y:S01]  /*9e50*/  STL.64 [R1+0x660], R128 ;  /* 0x0006608001007387 */ /* 0x000fe20000100a00 */
[----:B------:R-:W-:-:S03]  /*9e60*/  FMUL R139, R129, UR4 ;  /* 0x00000004818b7c20 */ /* 0x000fc60008400000 */
[----:B------:R1:W-:Y:S01]  /*9e70*/  STL.64 [R1+0x668], R130 ;  /* 0x0006688201007387 */ /* 0x0003e20000100a00 */
[----:B------:R-:W-:Y:S02]  /*9e80*/  FMUL R138, R130, UR4 ;  /* 0x00000004828a7c20 */ /* 0x000fe40008400000 */
[----:B------:R-:W0:Y:S01]  /*9e90*/  LDC R100, c[0x0][0x3d8] ;  /* 0x0000f600ff647b82 */ /* 0x000e220000000800 */
[----:B------:R-:W-:Y:S01]  /*9ea0*/  STL.64 [R1+0x7f8], R196 ;  /* 0x0007f8c401007387 */ /* 0x000fe20000100a00 */
[----:B------:R-:W-:-:S03]  /*9eb0*/  FMNMX3 R132, R132, R141, R140, !PT ;  /* 0x0000008d84847276 */ /* 0x000fc6000780008c */
[----:B------:R-:W-:Y:S03]  /*9ec0*/  STL.64 [R1+0x7f0], R192 ;  /* 0x0007f0c001007387 */ /* 0x000fe60000100a00 */
[----:B------:R-:W0:Y:S01]  /*9ed0*/  LDC R74, c[0x0][0x3d8] ;  /* 0x0000f600ff4a7b82 */ /* 0x000e220000000800 */
[----:B------:R-:W-:Y:S01]  /*9ee0*/  STL.64 [R1+0x800], R188 ;  /* 0x000800bc01007387 */ /* 0x000fe20000100a00 */
[----:B-1----:R-:W-:-:S03]  /*9ef0*/  IMAD R130, R198, 0x6, RZ ;  /* 0x00000006c6827824 */ /* 0x002fc600078e02ff */
[----:B------:R-:W-:Y:S01]  /*9f00*/  STL.64 [R1+0x810], R184 ;  /* 0x000810b801007387 */ /* 0x000fe20000100a00 */
[----:B------:R-:W-:Y:S02]  /*9f10*/  IMAD R198, R199, 0x12, RZ ;  /* 0x00000012c7c67824 */ /* 0x000fe400078e02ff */
[----:B------:R-:W-:Y:S01]  /*9f20*/  FMUL R3, R131, UR4 ;  /* 0x0000000483037c20 */ /* 0x000fe20008400000 */
[----:B------:R-:W1:Y:S01]  /*9f30*/  LDC R101, c[0x0][0x3d8] ;  /* 0x0000f600ff657b82 */ /* 0x000e620000000800 */
[----:B------:R2:W-:Y:S01]  /*9f40*/  STL.64 [R1+0x7e0], R180 ;  /* 0x0007e0b401007387 */ /* 0x0005e20000100a00 */
[----:B------:R-:W-:-:S03]  /*9f50*/  FMNMX3 R132, R132, R139, R138, !PT ;  /* 0x0000008b84847276 */ /* 0x000fc6000780008a */
[----:B------:R-:W-:Y:S01]  /*9f60*/  STL.64 [R1+0x818], R176 ;  /* 0x000818b001007387 */ /* 0x000fe20000100a00 */
[----:B------:R-:W-:Y:S01]  /*9f70*/  FMNMX3 R132, R132, -INF , R3, !PT ;  /* 0xff80000084847876 */ /* 0x000fe20007800003 */
[----:B------:R-:W-:Y:S01]  /*9f80*/  IMAD R71, R218, 0x34, RZ ;  /* 0x00000034da477824 */ /* 0x000fe200078e02ff */
[----:B------:R-:W1:Y:S01]  /*9f90*/  LDC R76, c[0x0][0x3d8] ;  /* 0x0000f600ff4c7b82 */ /* 0x000e620000000800 */
[----:B--2---:R-:W-:Y:S01]  /*9fa0*/  IADD3 R180, P5, PT, R0, R136, RZ ;  /* 0x0000008800b47210 */ /* 0x004fe20007fbe0ff */
[----:B------:R-:W-:Y:S01]  /*9fb0*/  STL.64 [R1+0x820], R172 ;  /* 0x000820ac01007387 */ /* 0x000fe20000100a00 */
[----:B------:R-:W-:Y:S01]  /*9fc0*/  IMAD R205, R249, 0x62, RZ ;  /* 0x00000062f9cd7824 */ /* 0x000fe200078e02ff */
[----:B------:R-:W-:Y:S01]  /*9fd0*/  LEA R230, R230, R230, 0x5 ;  /* 0x000000e6e6e67211 */ /* 0x000fe200078e28ff */
[----:B------:R-:W-:Y:S01]  /*9fe0*/  IMAD R202, R233, 0x50, RZ ;  /* 0x00000050e9ca7824 */ /* 0x000fe200078e02ff */
[----:B------:R-:W-:Y:S02]  /*9ff0*/  LEA.HI.X.SX32 R181, R64, R137, 0x1, P5 ;  /* 0x0000008940b57211 */ /* 0x000fe400028f0eff */
[----:B------:R-:W2:Y:S01]  /*a000*/  LDC R77, c[0x0][0x3d8] ;  /* 0x0000f600ff4d7b82 */ /* 0x000ea20000000800 */
[----:B------:R-:W-:Y:S01]  /*a010*/  IADD3 R124, P5, PT, R198, R136, RZ ;  /* 0x00000088c67c7210 */ /* 0x000fe20007fbe0ff */
[----:B------:R-:W-:Y:S01]  /*a020*/  STL.64 [R1+0x828], R168 ;  /* 0x000828a801007387 */ /* 0x000fe20000100a00 */
[----:B------:R-:W-:-:S02]  /*a030*/  FFMA R4, R4, UR4, -R132 ;  /* 0x0000000404047c23 */ /* 0x000fc40008000884 */
[-C--:B------:R-:W-:Y:S01]  /*a040*/  LEA.HI.X.SX32 R125, R209, R137.reuse, 0x1, P5 ;  /* 0x00000089d17d7211 */ /* 0x080fe200028f0eff */
[----:B------:R0:W-:Y:S01]  /*a050*/  STL.64 [R1+0x838], R164 ;  /* 0x000838a401007387 */ /* 0x0001e20000100a00 */
[----:B---3--:R-:W-:Y:S02]  /*a060*/  IMAD R193, R78, 0xb6, RZ ;  /* 0x000000b64ec17824 */ /* 0x008fe400078e02ff */
[----:B------:R-:W-:Y:S01]  /*a070*/  FMUL R4, R4, 1.4426950216293334961 ;  /* 0x3fb8aa3b04047820 */ /* 0x000fe20000400000 */
[----:B----4-:R-:W-:Y:S01]  /*a080*/  IMAD R107, R79, 0xc0, RZ ;  /* 0x000000c04f6b7824 */ /* 0x010fe200078e02ff */
[----:B------:R-:W3:Y:S01]  /*a090*/  LDC R96, c[0x0][0x3d8] ;  /* 0x0000f600ff607b82 */ /* 0x000ee20000000800 */
[-C--:B0-----:R-:W-:Y:S01]  /*a0a0*/  LEA R164, P5, R70, R136.reuse, 0x5 ;  /* 0x0000008846a47211 */ /* 0x081fe200078a28ff */
[----:B------:R-:W-:Y:S01]  /*a0b0*/  IMAD R65, R200, 0x14, RZ ;  /* 0x00000014c8417824 */ /* 0x000fe200078e02ff */
[----:B------:R-:W-:Y:S01]  /*a0c0*/  LEA R102, P4, R75, R136, 0x2 ;  /* 0x000000884b667211 */ /* 0x000fe200078810ff */
[----:B------:R-:W-:Y:S01]  /*a0d0*/  IMAD R210, R210, 0xb, RZ ;  /* 0x0000000bd2d27824 */ /* 0x000fe200078e02ff */
[----:B------:R-:W-:-:S03]  /*a0e0*/  LEA.HI.X.SX32 R165, R211, R137, 0x1, P5 ;  /* 0x00000089d3a57211 */ /* 0x000fc600028f0eff */
[----:B------:R-:W0:Y:S01]  /*a0f0*/  LDC R94, c[0x0][0x3d8] ;  /* 0x0000f600ff5e7b82 */ /* 0x000e220000000800 */
[-C--:B------:R-:W-:Y:S01]  /*a100*/  IADD3 R78, P5, PT, R55, R136.reuse, RZ ;  /* 0x00000088374e7210 */ /* 0x080fe20007fbe0ff */
[----:B------:R-:W-:Y:S01]  /*a110*/  IMAD R131, R203, 0x1a, RZ ;  /* 0x0000001acb837824 */ /* 0x000fe200078e02ff */
[----:B------:R4:W-:Y:S01]  /*a120*/  MUFU.EX2 R229, R4 ;  /* 0x0000000400e57308 */ /* 0x0009e20000000800 */
[----:B------:R-:W-:Y:S01]  /*a130*/  IMAD R240, R98, 0x3b, RZ ;  /* 0x0000003b62f07824 */ /* 0x000fe200078e02ff */
[-C--:B------:R-:W-:Y:S01]  /*a140*/  LEA.HI.X.SX32 R79, R213, R137.reuse, 0x1, P5 ;  /* 0x00000089d54f7211 */ /* 0x080fe200028f0eff */
[----:B------:R-:W-:Y:S01]  /*a150*/  IMAD R197, R82, 0xa6, RZ ;  /* 0x000000a652c57824 */ /* 0x000fe200078e02ff */
[-C--:B------:R-:W-:Y:S01]  /*a160*/  IADD3 R98, P5, PT, R71, R136.reuse, RZ ;  /* 0x0000008847627210 */ /* 0x080fe20007fbe0ff */
[----:B------:R-:W-:Y:S01]  /*a170*/  IMAD R72, R238, 0x56, RZ ;  /* 0x00000056ee487824 */ /* 0x000fe200078e02ff */
[----:B------:R-:W-:Y:S01]  /*a180*/  SHF.L.U32 R249, R99, 0x6, RZ ;  /* 0x0000000663f97819 */ /* 0x000fe200000006ff */
[----:B------:R-:W-:Y:S01]  /*a190*/  IMAD R126, R201, 0x16, RZ ;  /* 0x00000016c97e7824 */ /* 0x000fe200078e02ff */
[----:B------:R-:W0:Y:S01]  /*a1a0*/  LDC R97, c[0x0][0x3d8] ;  /* 0x0000f600ff617b82 */ /* 0x000e220000000800 */
[----:B----4-:R-:W-:Y:S01]  /*a1b0*/  IMAD R4, R224, 0x42, RZ ;  /* 0x00000042e0047824 */ /* 0x010fe200078e02ff */
[-C--:B------:R-:W-:Y:S01]  /*a1c0*/  LEA.HI.X.SX32 R99, R131, R137.reuse, 0x1, P5 ;  /* 0x0000008983637211 */ /* 0x080fe200028f0eff */
[----:B------:R-:W-:Y:S01]  /*a1d0*/  IMAD R109, R83, 0xb0, RZ ;  /* 0x000000b0536d7824 */ /* 0x000fe200078e02ff */
[-C--:B------:R-:W-:Y:S01]  /*a1e0*/  IADD3 R82, P6, PT, R130, R136.reuse, RZ ;  /* 0x0000008882527210 */ /* 0x080fe20007fde0ff */
[----:B------:R-:W-:Y:S01]  /*a1f0*/  IMAD R128, R207, 0x28, RZ ;  /* 0x00000028cf807824 */ /* 0x000fe200078e02ff */
[-C--:B------:R-:W-:Y:S01]  /*a200*/  IADD3 R118, P5, PT, R4, R136.reuse, RZ ;  /* 0x0000008804767210 */ /* 0x080fe20007fbe0ff */
[----:B------:R-:W-:Y:S01]  /*a210*/  IMAD R192, R80, 0x59, RZ ;  /* 0x0000005950c07824 */ /* 0x000fe200078e02ff */
[-C--:B------:R-:W-:Y:S01]  /*a220*/  LEA.HI.X.SX32 R83, R208, R137.reuse, 0x1, P6 ;  /* 0x00000089d0537211 */ /* 0x080fe200030f0eff */
[----:B------:R-:W-:Y:S01]  /*a230*/  IMAD R206, R103, 0x70, RZ ;  /* 0x0000007067ce7824 */ /* 0x000fe200078e02ff */
        /* <DEDUP_REMOVED lines=8> */
[-C--:B------:R-:W-:Y:S01]  /*a2c0*/  IADD3 R64, P4, PT, R65, R136.reuse, RZ ;  /* 0x0000008841407210 */ /* 0x080fe20007f9e0ff */
[----:B------:R-:W-:Y:S01]  /*a2d0*/  IMAD R86, R84, 0xa4, RZ ;  /* 0x000000a454567824 */ /* 0x000fe200078e02ff */
[----:B------:R-:W4:Y:S01]  /*a2e0*/  LDC R95, c[0x0][0x3d8] ;  /* 0x0000f600ff5f7b82 */ /* 0x000f220000000800 */
[----:B------:R-:W-:Y:S01]  /*a2f0*/  IMAD R108, R81, 0xb2, RZ ;  /* 0x000000b2516c7824 */ /* 0x000fe200078e02ff */
[-C--:B------:R-:W-:Y:S01]  /*a300*/  LEA.HI.X.SX32 R81, R210, R137.reuse, 0x1, P6 ;  /* 0x00000089d2517211 */ /* 0x080fe200030f0eff */
[----:B------:R-:W-:Y:S01]  /*a310*/  IMAD R237, R100, 0x39, RZ ;  /* 0x0000003964ed7824 */ /* 0x000fe200078e02ff */
[-C--:B------:R-:W-:Y:S01]  /*a320*/  LEA.HI.X.SX32 R173, R128, R137.reuse, 0x1, P5 ;  /* 0x0000008980ad7211 */ /* 0x080fe200028f0eff */
[----:B------:R-:W-:Y:S01]  /*a330*/  IMAD R84, R74, 0xd4, RZ ;  /* 0x000000d44a547824 */ /* 0x000fe200078e02ff */
[-C--:B------:R-:W-:Y:S01]  /*a340*/  IADD3 R100, P6, PT, R54, R136.reuse, RZ ;  /* 0x0000008836647210 */ /* 0x080fe20007fde0ff */
[----:B------:R-:W-:Y:S01]  /*a350*/  IMAD R201, R217, 0x32, RZ ;  /* 0x00000032d9c97824 */ /* 0x000fe200078e02ff */
[----:B------:R-:W-:Y:S01]  /*a360*/  IADD3 R74, P5, PT, R72, R136, RZ ;  /* 0x00000088484a7210 */ /* 0x000fe20007fbe0ff */
[----:B------:R-:W-:Y:S01]  /*a370*/  IMAD R129, R214, 0x2a, RZ ;  /* 0x0000002ad6817824 */ /* 0x000fe200078e02ff */
[-C--:B------:R-:W-:Y:S01]  /*a380*/  LEA.HI.X.SX32 R65, R252, R137.reuse, 0x1, P4 ;  /* 0x00000089fc417211 */ /* 0x080fe200020f0eff */
[----:B------:R-:W-:Y:S01]  /*a390*/  IMAD R200, R215, 0x30, RZ ;  /* 0x00000030d7c87824 */ /* 0x000fe200078e02ff */
[----:B------:R-:W-:Y:S01]  /*a3a0*/  LEA R212, R212, R212, 0x4 ;  /* 0x000000d4d4d47211 */ /* 0x000fe200078e20ff */
[----:B-1----:R-:W-:Y:S01]  /*a3b0*/  IMAD R207, R101, 0x72, RZ ;  /* 0x0000007265cf7824 */ /* 0x002fe200078e02ff */
[----:B------:R-:W-:Y:S01]  /*a3c0*/  IADD3 R122, P4, PT, R199, R136, RZ ;  /* 0x00000088c77a7210 */ /* 0x000fe20007f9e0ff */
[----:B------:R-:W1:Y:S01]  /*a3d0*/  LDC R66, c[0x0][0x3d8] ;  /* 0x0000f600ff427b82 */ /* 0x000e620000000800 */
[----:B------:R-:W-:Y:S01]  /*a3e0*/  IMAD R214, R216, 0x19, RZ ;  /* 0x00000019d8d67824 */ /* 0x000fe200078e02ff */
[-C--:B------:R-:W-:Y:S01]  /*a3f0*/  LEA.HI.X.SX32 R101, R198, R137.reuse, 0x1, P6 ;  /* 0x00000089c6657211 */ /* 0x080fe200030f0eff */
[----:B------:R-:W-:Y:S01]  /*a400*/  IMAD R246, R220, 0x36, RZ ;  /* 0x00000036dcf67824 */ /* 0x000fe200078e02ff */
[----:B------:R-:W-:-:S04]  /*a410*/  LEA.HI.X.SX32 R75, R233, R137, 0x1, P5 ;  /* 0x00000089e94b7211 */ /* 0x000fc800028f0eff */
[----:B------:R-:W0:Y:S01]  /*a420*/  LDC R56, c[0x0][0x3d8] ;  /* 0x0000f600ff387b82 */ /* 0x000e220000000800 */
[-C--:B------:R-:W-:Y:S01]  /*a430*/  IADD3 R120, P6, PT, R201, R136.reuse, RZ ;  /* 0x00000088c9787210 */ /* 0x080fe20007fde0ff */
[----:B------:R-:W-:Y:S01]  /*a440*/  IMAD R60, R226, 0x46, RZ ;  /* 0x00000046e23c7824 */ /* 0x000fe200078e02ff */
[----:B------:R-:W-:Y:S01]  /*a450*/  LEA.HI.X.SX32 R123, R212, R137, 0x1, P4 ;  /* 0x00000089d47b7211 */ /* 0x000fe200020f0eff */
[----:B------:R-:W-:Y:S01]  /*a460*/  IMAD R106, R76, 0xc2, RZ ;  /* 0x000000c24c6a7824 */ /* 0x000fe200078e02ff */
[----:B------:R-:W-:-:S03]  /*a470*/  IADD3 R54, P4, PT, R200, R136, RZ ;  /* 0x00000088c8367210 */ /* 0x000fc60007f9e0ff */
[----:B------:R-:W0:Y:S01]  /*a480*/  LDC R57, c[0x0][0x3d8] ;  /* 0x0000f600ff397b82 */ /* 0x000e220000000800 */
[----:B------:R-:W-:Y:S01]  /*a490*/  LEA.HI.X.SX32 R121, R214, R137, 0x1, P6 ;  /* 0x00000089d6797211 */ /* 0x000fe200030f0eff */
[----:B------:R-:W-:Y:S01]  /*a4a0*/  IMAD R61, R225, 0x44, RZ ;  /* 0x00000044e13d7824 */ /* 0x000fe200078e02ff */
[----:B------:R-:W-:Y:S01]  /*a4b0*/  SHF.L.U32 R216, R223, 0x5, RZ ;  /* 0x00000005dfd87819 */ /* 0x000fe200000006ff */
[----:B------:R-:W-:Y:S02]  /*a4c0*/  IMAD R231, R231, 0x23, RZ ;  /* 0x00000023e7e77824 */ /* 0x000fe400078e02ff */
[----:B------:R-:W-:Y:S02]  /*a4d0*/  IMAD R242, R232, 0x4a, RZ ;  /* 0x0000004ae8f27824 */ /* 0x000fe400078e02ff */
[----:B------:R-:W0:Y:S01]  /*a4e0*/  LDC R90, c[0x0][0x3d8] ;  /* 0x0000f600ff5a7b82 */ /* 0x000e220000000800 */
[----:B------:R-:W-:Y:S01]  /*a4f0*/  LEA R168, P6, R245, R136, 0x6 ;  /* 0x00000088f5a87211 */ /* 0x000fe200078c30ff */
[----:B------:R-:W-:-:S02]  /*a500*/  IMAD R73, R236, 0x54, RZ ;  /* 0x00000054ec497824 */ /* 0x000fc400078e02ff */
[----:B--2---:R-:W-:-:S04]  /*a510*/  IMAD R104, R77, 0xd2, RZ ;  /* 0x000000d24d687824 */ /* 0x004fc800078e02ff */
[----:B------:R-:W2:Y:S01]  /*a520*/  LDC R92, c[0x0][0x3d8] ;  /* 0x0000f600ff5c7b82 */ /* 0x000ea20000000800 */
[----:B------:R-:W-:Y:S02]  /*a530*/  IMAD R215, R219, 0x1b, RZ ;  /* 0x0000001bdbd77824 */ /* 0x000fe400078e02ff */
[--C-:B------:R-:W-:Y:S01]  /*a540*/  FFMA R28, R28, UR4, -R132.reuse ;  /* 0x000000041c1c7c23 */ /* 0x100fe20008000884 */
[----:B------:R-:W-:-:S04]  /*a550*/  FFMA R16, R16, UR4, -R132 ;  /* 0x0000000410107c23 */ /* 0x000fc80008000884 */
[----:B------:R-:W0:Y:S01]  /*a560*/  LDC R91, c[0x0][0x3d8] ;  /* 0x0000f600ff5b7b82 */ /* 0x000e220000000800 */
[----:B------:R-:W-:Y:S01]  /*a570*/  LEA.HI.X.SX32 R55, R247, R137, 0x1, P4 ;  /* 0x00000089f7377211 */ /* 0x000fe200020f0eff */
[----:B------:R-:W-:-:S06]  /*a580*/  FFMA R29, R29, UR4, -R132 ;  /* 0x000000041d1d7c23 */ /* 0x000fcc0008000884 */
[----:B------:R-:W0:Y:S08]  /*a590*/  LDC R93, c[0x0][0x3d8] ;  /* 0x0000f600ff5d7b82 */ /* 0x000e300000000800 */
[----:B------:R-:W0:Y:S01]  /*a5a0*/  LDC R63, c[0x0][0x3d8] ;  /* 0x0000f600ff3f7b82 */ /* 0x000e220000000800 */
[----:B------:R-:W-:-:S07]  /*a5b0*/  IMAD R127, R222, 0x3a, RZ ;  /* 0x0000003ade7f7824 */ /* 0x000fce00078e02ff */
[----:B------:R-:W0:Y:S01]  /*a5c0*/  LDC R89, c[0x0][0x3d8] ;  /* 0x0000f600ff597b82 */ /* 0x000e220000000800 */
[----:B------:R-:W-:Y:S02]  /*a5d0*/  IMAD R67, R250, 0x64, RZ ;  /* 0x00000064fa437824 */ /* 0x000fe400078e02ff */
[----:B------:R-:W-:-:S05]  /*a5e0*/  IMAD R243, R227, 0x48, RZ ;  /* 0x00000048e3f37824 */ /* 0x000fca00078e02ff */
[----:B------:R-:W0:Y:S08]  /*a5f0*/  LDC R88, c[0x0][0x3d8] ;  /* 0x0000f600ff587b82 */ /* 0x000e300000000800 */
[----:B------:R-:W0:Y:S08]  /*a600*/  LDC R87, c[0x0][0x3d8] ;  /* 0x0000f600ff577b82 */ /* 0x000e300000000800 */
[----:B------:R-:W1:Y:S08]  /*a610*/  LDC R62, c[0x0][0x3d8] ;  /* 0x0000f600ff3e7b82 */ /* 0x000e700000000800 */
[----:B------:R-:W1:Y:S08]  /*a620*/  LDC R105, c[0x0][0x3d8] ;  /* 0x0000f600ff697b82 */ /* 0x000e700000000800 */
[----:B------:R-:W1:Y:S08]  /*a630*/  LDC R69, c[0x0][0x3d8] ;  /* 0x0000f600ff457b82 */ /* 0x000e700000000800 */
[----:B------:R-:W2:Y:S01]  /*a640*/  LDC R68, c[0x0][0x3d8] ;  /* 0x0000f600ff447b82 */ /* 0x000ea20000000800 */
[--C-:B------:R-:W-:Y:S01]  /*a650*/  FFMA R8, R8, UR4, -R132.reuse ;  /* 0x0000000408087c23 */ /* 0x100fe20008000884 */
[--C-:B------:R-:W-:Y:S01]  /*a660*/  FFMA R13, R13, UR4, -R132.reuse ;  /* 0x000000040d0d7c23 */ /* 0x100fe20008000884 */
[----:B------:R-:W-:Y:S01]  /*a670*/  FFMA R23, R23, UR4, -R132 ;  /* 0x0000000417177c23 */ /* 0x000fe20008000884 */
[----:B------:R-:W-:-:S02]  /*a680*/  IMAD R209, R135, 0x69, RZ ;  /* 0x0000006987d17824 */ /* 0x000fc400078e02ff */
[--C-:B------:R-:W-:Y:S01]  /*a690*/  FFMA R12, R12, UR4, -R132.reuse ;  /* 0x000000040c0c7c23 */ /* 0x100fe20008000884 */
[--C-:B------:R-:W-:Y:S01]  /*a6a0*/  FFMA R21, R21, UR4, -R132.reuse ;  /* 0x0000000415157c23 */ /* 0x100fe20008000884 */
[----:B------:R-:W-:Y:S01]  /*a6b0*/  FFMA R24, R24, UR4, -R132 ;  /* 0x0000000418187c23 */ /* 0x000fe20008000884 */
[----:B------:R-:W2:Y:S01]  /*a6c0*/  LDC R233, c[0x0][0x3d8] ;  /* 0x0000f600ffe97b82 */ /* 0x000ea20000000800 */
[-C--:B------:R-:W-:Y:S01]  /*a6d0*/  IADD3 R76, P4, PT, R246, R136.reuse, RZ ;  /* 0x00000088f64c7210 */ /* 0x080fe20007f9e0ff */
[----:B------:R-:W-:Y:S01]  /*a6e0*/  IMAD R232, R234, 0x29, RZ ;  /* 0x00000029eae87824 */ /* 0x000fe200078e02ff */
[-C--:B------:R-:W-:Y:S01]  /*a6f0*/  LEA.HI.X.SX32 R169, R216, R137.reuse, 0x1, P6 ;  /* 0x00000089d8a97211 */ /* 0x080fe200030f0eff */
[----:B------:R-:W-:Y:S01]  /*a700*/  IMAD R234, R248, 0x31, RZ ;  /* 0x00000031f8ea7824 */ /* 0x000fe200078e02ff */
[----:B------:R-:W-:Y:S01]  /*a710*/  IADD3 R70, P6, PT, R60, R136, RZ ;  /* 0x000000883c467210 */ /* 0x000fe20007fde0ff */
[----:B------:R-:W-:Y:S01]  /*a720*/  IMAD R203, R235, 0x52, RZ ;  /* 0x00000052ebcb7824 */ /* 0x000fe200078e02ff */
[----:B---3--:R-:W-:Y:S01]  /*a730*/  LEA R248, R96, R96, 0x6 ;  /* 0x0000006060f87211 */ /* 0x008fe200078e30ff */
[----:B0-----:R-:W-:Y:S01]  /*a740*/  IMAD R238, R94, 0x84, RZ ;  /* 0x000000845eee7824 */ /* 0x001fe200078e02ff */
[----:B------:R-:W-:Y:S01]  /*a750*/  LEA.HI.X.SX32 R77, R215, R137, 0x1, P4 ;  /* 0x00000089d74d7211 */ /* 0x000fe200020f0eff */
[----:B------:R-:W0:Y:S01]  /*a760*/  LDC R208, c[0x0][0x3d8] ;  /* 0x0000f600ffd07b82 */ /* 0x000e220000000800 */
[----:B------:R-:W-:-:S07]  /*a770*/  IADD3 R96, P4, PT, R61, R136, RZ ;  /* 0x000000883d607210 */ /* 0x000fce0007f9e0ff */
[----:B------:R-:W3:Y:S01]  /*a780*/  LDC R85, c[0x0][0x3d8] ;  /* 0x0000f600ff557b82 */ /* 0x000ee20000000800 */
[-C--:B------:R-:W-:Y:S01]  /*a790*/  LEA.HI.X.SX32 R71, R231, R137.reuse, 0x1, P6 ;  /* 0x00000089e7477211 */ /* 0x080fe200030f0eff */
[----:B------:R-:W-:Y:S01]  /*a7a0*/  IMAD R235, R97, 0x82, RZ ;  /* 0x0000008261eb7824 */ /* 0x000fe200078e02ff */
[-C--:B------:R-:W-:Y:S01]  /*a7b0*/  IADD3 R94, P6, PT, R73, R136.reuse, RZ ;  /* 0x00000088495e7210 */ /* 0x080fe20007fde0ff */
[----:B------:R-:W-:Y:S01]  /*a7c0*/  IMAD R204, R241, 0x60, RZ ;  /* 0x00000060f1cc7824 */ /* 0x000fe200078e02ff */
[-C--:B------:R-:W-:Y:S01]  /*a7d0*/  LEA.HI.X.SX32 R97, R199, R137.reuse, 0x1, P4 ;  /* 0x00000089c7617211 */ /* 0x080fe200020f0eff */
[----:B----4-:R-:W-:Y:S01]  /*a7e0*/  IMAD R239, R95, 0x86, RZ ;  /* 0x000000865fef7824 */ /* 0x010fe200078e02ff */
[-C--:B------:R-:W-:Y:S01]  /*a7f0*/  IADD3 R60, P4, PT, R203, R136.reuse, RZ ;  /* 0x00000088cb3c7210 */ /* 0x080fe20007f9e0ff */
[----:B------:R-:W-:Y:S01]  /*a800*/  FMUL R28, R28, 1.4426950216293334961 ;  /* 0x3fb8aa3b1c1c7820 */ /* 0x000fe20000400000 */
[-C--:B------:R-:W-:Y:S01]  /*a810*/  LEA.HI.X.SX32 R95, R129, R137.reuse, 0x1, P6 ;  /* 0x00000089815f7211 */ /* 0x080fe200030f0eff */
[----:B------:R-:W4:Y:S01]  /*a820*/  LDC R59, c[0x0][0x3d8] ;  /* 0x0000f600ff3b7b82 */ /* 0x000f220000000800 */
[-C--:B------:R-:W-:Y:S01]  /*a830*/  IADD3 R116, P6, PT, R205, R136.reuse, RZ ;  /* 0x00000088cd747210 */ /* 0x080fe20007fde0ff */
[----:B------:R-:W-:Y:S01]  /*a840*/  FMUL R16, R16, 1.4426950216293334961 ;  /* 0x3fb8aa3b10107820 */ /* 0x000fe20000400000 */
[-C--:B------:R-:W-:Y:S01]  /*a850*/  LEA.HI.X.SX32 R61, R232, R137.reuse, 0x1, P4 ;  /* 0x00000089e83d7211 */ /* 0x080fe200020f0eff */
[----:B-1----:R-:W-:Y:S01]  /*a860*/  IMAD R66, R66, 0x66, RZ ;  /* 0x0000006642427824 */ /* 0x002fe200078e02ff */
[----:B------:R-:W-:Y:S01]  /*a870*/  IADD3 R176, P4, PT, R204, R136, RZ ;  /* 0x00000088ccb07210 */ /* 0x000fe20007f9e0ff */
[----:B------:R1:W-:Y:S01]  /*a880*/  MUFU.EX2 R216, R28 ;  /* 0x0000001c00d87308 */ /* 0x0003e20000000800 */
[----:B------:R-:W-:Y:S01]  /*a890*/  FMUL R29, R29, 1.4426950216293334961 ;  /* 0x3fb8aa3b1d1d7820 */ /* 0x000fe20000400000 */
[-C--:B------:R-:W-:Y:S01]  /*a8a0*/  LEA.HI.X.SX32 R117, R234, R137.reuse, 0x1, P6 ;  /* 0x00000089ea757211 */ /* 0x080fe200030f0eff */
[----:B--2---:R-:W-:Y:S01]  /*a8b0*/  IMAD R233, R233, 0x38, RZ ;  /* 0x00000038e9e97824 */ /* 0x004fe200078e02ff */
[----:B------:R-:W2:Y:S01]  /*a8c0*/  LDC R58, c[0x0][0x3d8] ;  /* 0x0000f600ff3a7b82 */ /* 0x000ea20000000800 */
[----:B------:R-:W-:Y:S01]  /*a8d0*/  IMAD R56, R56, 0x76, RZ ;  /* 0x0000007638387824 */ /* 0x000fe200078e02ff */
[----:B------:R-:W-:Y:S01]  /*a8e0*/  LEA.HI.X.SX32 R177, R200, R137, 0x1, P4 ;  /* 0x00000089c8b17211 */ /* 0x000fe200020f0eff */
[----:B------:R-:W-:-:S02]  /*a8f0*/  IMAD R236, R251, 0x33, RZ ;  /* 0x00000033fbec7824 */ /* 0x000fc400078e02ff */
[--C-:B------:R-:W-:Y:S01]  /*a900*/  FFMA R5, R5, UR4, -R132.reuse ;  /* 0x0000000405057c23 */ /* 0x100fe20008000884 */
[-C--:B-1----:R-:W-:Y:S01]  /*a910*/  IADD3 R28, P6, PT, R206, R136.reuse, RZ ;  /* 0x00000088ce1c7210 */ /* 0x082fe20007fde0ff */
[----:B------:R-:W-:Y:S01]  /*a920*/  MUFU.EX2 R222, R16 ;  /* 0x0000001000de7308 */ /* 0x000fe20000000800 */
[----:B------:R-:W-:Y:S01]  /*a930*/  IMAD R57, R57, 0x74, RZ ;  /* 0x0000007439397824 */ /* 0x000fe200078e02ff */
[-C--:B------:R-:W-:Y:S01]  /*a940*/  IADD3 R72, P4, PT, R66, R136.reuse, RZ ;  /* 0x0000008842487210 */ /* 0x080fe20007f9e0ff */
[----:B------:R-:W-:Y:S01]  /*a950*/  IMAD R250, R90, 0x92, RZ ;  /* 0x000000925afa7824 */ /* 0x000fe200078e02ff */
[----:B------:R-:W1:Y:S01]  /*a960*/  LDC R234, c[0x0][0x3d8] ;  /* 0x0000f600ffea7b82 */ /* 0x000e620000000800 */
[--C-:B------:R-:W-:Y:S01]  /*a970*/  FFMA R7, R7, UR4, -R132.reuse ;  /* 0x0000000407077c23 */ /* 0x100fe20008000884 */
[--C-:B------:R-:W-:Y:S01]  /*a980*/  FFMA R34, R34, UR4, -R132.reuse ;  /* 0x0000000422227c23 */ /* 0x100fe20008000884 */
[--C-:B------:R-:W-:Y:S01]  /*a990*/  FFMA R11, R11, UR4, -R132.reuse ;  /* 0x000000040b0b7c23 */ /* 0x100fe20008000884 */
[----:B------:R0:W-:Y:S01]  /*a9a0*/  MUFU.EX2 R16, R29 ;  /* 0x0000001d00107308 */ /* 0x0001e20000000800 */
[----:B------:R-:W-:Y:S01]  /*a9b0*/  LEA.HI.X.SX32 R73, R236, R137, 0x1, P4 ;  /* 0x00000089ec497211 */ /* 0x000fe200020f0eff */
[----:B------:R-:W-:Y:S01]  /*a9c0*/  FFMA R19, R19, UR4, -R132 ;  /* 0x0000000413137c23 */ /* 0x000fe20008000884 */
[----:B------:R-:W-:Y:S01]  /*a9d0*/  IADD3 R66, P4, PT, R57, R136, RZ ;  /* 0x0000008839427210 */ /* 0x000fe20007f9e0ff */
[----:B------:R-:W-:-:S02]  /*a9e0*/  IMAD R241, R92, 0x90, RZ ;  /* 0x000000905cf17824 */ /* 0x000fc400078e02ff */
[--C-:B------:R-:W-:Y:S01]  /*a9f0*/  FFMA R35, R35, UR4, -R132.reuse ;  /* 0x0000000423237c23 */ /* 0x100fe20008000884 */
[----:B------:R-:W-:Y:S02]  /*aa00*/  IMAD R188, R93, 0x49, RZ ;  /* 0x000000495dbc7824 */ /* 0x000fe400078e02ff */
[----:B------:R-:W-:Y:S01]  /*aa10*/  IMAD R134, R134, 0xd6, RZ ;  /* 0x000000d686867824 */ /* 0x000fe200078e02ff */
[-C--:B0-----:R-:W-:Y:S01]  /*aa20*/  LEA.HI.X.SX32 R29, R233, R137.reuse, 0x1, P6 ;  /* 0x00000089e91d7211 */ /* 0x081fe200030f0eff */
        /* <DEDUP_REMOVED lines=18> */
[----:B------:R-:W-:Y:S01]  /*ab50*/  FMUL R8, R8, 1.4426950216293334961 ;  /* 0x3fb8aa3b08087820 */ /* 0x000fe20000400000 */
[-C--:B------:R-:W-:Y:S01]  /*ab60*/  IADD3 R56, P4, PT, R241, R136.reuse, RZ ;  /* 0x00000088f1387210 */ /* 0x080fe20007f9e0ff */
[----:B------:R-:W-:Y:S01]  /*ab70*/  FMUL R13, R13, 1.4426950216293334961 ;  /* 0x3fb8aa3b0d0d7820 */ /* 0x000fe20000400000 */
        /* <DEDUP_REMOVED lines=9> */
[----:B------:R-:W0:Y:S01]  /*ac10*/  LDC R232, c[0x0][0x3d8] ;  /* 0x0000f600ffe87b82 */ /* 0x000e220000000800 */
[-C--:B------:R-:W-:Y:S01]  /*ac20*/  IADD3 R240, P6, PT, R197, R136.reuse, RZ ;  /* 0x00000088c5f07210 */ /* 0x080fe20007fde0ff */
[--C-:B------:R-:W-:Y:S01]  /*ac30*/  FFMA R40, R40, UR4, -R132.reuse ;  /* 0x0000000428287c23 */ /* 0x100fe20008000884 */
[-C--:B------:R-:W-:Y:S01]  /*ac40*/  LEA.HI.X.SX32 R93, R201, R137.reuse, 0x1, P5 ;  /* 0x00000089c95d7211 */ /* 0x080fe200028f0eff */
[--C-:B------:R-:W-:Y:S01]  /*ac50*/  FFMA R30, R30, UR4, -R132.reuse ;  /* 0x000000041e1e7c23 */ /* 0x100fe20008000884 */
[-C--:B------:R-:W-:Y:S01]  /*ac60*/  IADD3 R114, P5, PT, R207, R136.reuse, RZ ;  /* 0x00000088cf727210 */ /* 0x080fe20007fbe0ff */
[--C-:B------:R-:W-:Y:S01]  /*ac70*/  FFMA R22, R22, UR4, -R132.reuse ;  /* 0x0000000416167c23 */ /* 0x100fe20008000884 */
[-C--:B------:R-:W-:Y:S01]  /*ac80*/  LEA.HI.X.SX32 R241, R208, R137.reuse, 0x1, P6 ;  /* 0x00000089d0f17211 */ /* 0x080fe200030f0eff */
[--C-:B------:R-:W-:Y:S01]  /*ac90*/  FFMA R32, R32, UR4, -R132.reuse ;  /* 0x0000000420207c23 */ /* 0x100fe20008000884 */
[----:B------:R-:W0:Y:S01]  /*aca0*/  LDC R208, c[0x0][0x3d8] ;  /* 0x0000f600ffd07b82 */ /* 0x000e220000000800 */
[-C--:B------:R-:W-:Y:S01]  /*acb0*/  LEA.HI.X.SX32 R115, R237, R137.reuse, 0x1, P5 ;  /* 0x00000089ed737211 */ /* 0x080fe200028f0eff */
[--C-:B------:R-:W-:Y:S01]  /*acc0*/  FFMA R41, R41, UR4, -R132.reuse ;  /* 0x0000000429297c23 */ /* 0x100fe20008000884 */
[-C--:B------:R-:W-:Y:S01]  /*acd0*/  LEA R184, P5, R244, R136.reuse, 0x7 ;  /* 0x00000088f4b87211 */ /* 0x080fe200078a38ff */
[--C-:B------:R-:W-:Y:S01]  /*ace0*/  FFMA R14, R14, UR4, -R132.reuse ;  /* 0x000000040e0e7c23 */ /* 0x100fe20008000884 */
[--C-:B------:R-:W-:Y:S01]  /*acf0*/  FFMA R25, R25, UR4, -R132.reuse ;  /* 0x0000000419197c23 */ /* 0x100fe20008000884 */
[--C-:B------:R-:W-:Y:S01]  /*ad00*/  FFMA R26, R26, UR4, -R132.reuse ;  /* 0x000000041a1a7c23 */ /* 0x100fe20008000884 */
[-C--:B------:R-:W-:Y:S01]  /*ad10*/  LEA.HI.X.SX32 R185, R249, R137.reuse, 0x1, P5 ;  /* 0x00000089f9b97211 */ /* 0x080fe200028f0eff */
[--C-:B------:R-:W-:Y:S01]  /*ad20*/  FFMA R10, R10, UR4, -R132.reuse ;  /* 0x000000040a0a7c23 */ /* 0x100fe20008000884 */
[-C--:B------:R-:W-:Y:S01]  /*ad30*/  IADD3 R244, P5, PT, R239, R136.reuse, RZ ;  /* 0x00000088eff47210 */ /* 0x080fe20007fbe0ff */
[--C-:B------:R-:W-:Y:S01]  /*ad40*/  FFMA R17, R17, UR4, -R132.reuse ;  /* 0x0000000411117c23 */ /* 0x100fe20008000884 */
[-C--:B------:R-:W-:Y:S01]  /*ad50*/  LEA.HI.X.SX32 R249, R87, R137.reuse, 0x1, P4 ;  /* 0x0000008957f97211 */ /* 0x080fe200020f0eff */
[--C-:B------:R-:W-:Y:S01]  /*ad60*/  FFMA R36, R36, UR4, -R132.reuse ;  /* 0x0000000424247c23 */ /* 0x100fe20008000884 */
[----:B------:R-:W-:Y:S01]  /*ad70*/  LEA.HI.X.SX32 R245, R88, R137, 0x1, P5 ;  /* 0x0000008958f57211 */ /* 0x000fe200028f0eff */
[----:B------:R-:W-:Y:S01]  /*ad80*/  FFMA R31, R31, UR4, -R132 ;  /* 0x000000041f1f7c23 */ /* 0x000fe20008000884 */
[-C--:B------:R-:W-:Y:S01]  /*ad90*/  IADD3 R88, P5, PT, R251, R136.reuse, RZ ;  /* 0x00000088fb587210 */ /* 0x080fe20007fbe0ff */
[----:B------:R-:W-:Y:S01]  /*ada0*/  STL.64 [R1+0x288], R180 ;  /* 0x000288b401007387 */ /* 0x000fe20000100a00 */
[----:B------:R-:W-:-:S02]  /*adb0*/  IADD3 R86, P4, PT, R86, R136, RZ ;  /* 0x0000008856567210 */ /* 0x000fc40007f9e0ff */
[-C--:B------:R-:W-:Y:S01]  /*adc0*/  LEA.HI.X.SX32 R89, R242, R137.reuse, 0x1, P5 ;  /* 0x00000089f2597211 */ /* 0x080fe200028f0eff */
[--C-:B------:R-:W-:Y:S01]  /*add0*/  FFMA R38, R38, UR4, -R132.reuse ;  /* 0x0000000426267c23 */ /* 0x100fe20008000884 */
[-C--:B------:R-:W-:Y:S01]  /*ade0*/  IADD3 R62, P5, PT, R62, R136.reuse, RZ ;  /* 0x000000883e3e7210 */ /* 0x080fe20007fbe0ff */
[--C-:B------:R-:W-:Y:S01]  /*adf0*/  FFMA R20, R20, UR4, -R132.reuse ;  /* 0x0000000414147c23 */ /* 0x100fe20008000884 */
[-C--:B------:R-:W-:Y:S01]  /*ae00*/  LEA.HI.X.SX32 R87, R203, R137.reuse, 0x1, P4 ;  /* 0x00000089cb577211 */ /* 0x080fe200020f0eff */
[--C-:B------:R-:W-:Y:S01]  /*ae10*/  FFMA R37, R37, UR4, -R132.reuse ;  /* 0x0000000425257c23 */ /* 0x100fe20008000884 */
[-C--:B------:R-:W-:Y:S01]  /*ae20*/  IADD3 R108, P4, PT, R108, R136.reuse, RZ ;  /* 0x000000886c6c7210 */ /* 0x080fe20007f9e0ff */
[----:B-1----:R-:W-:Y:S01]  /*ae30*/  IMAD R234, R234, 0x58, RZ ;  /* 0x00000058eaea7824 */ /* 0x002fe200078e02ff */
[-C--:B------:R-:W-:Y:S01]  /*ae40*/  LEA.HI.X.SX32 R63, R196, R137.reuse, 0x1, P5 ;  /* 0x00000089c43f7211 */ /* 0x080fe200028f0eff */
[--C-:B------:R-:W-:Y:S01]  /*ae50*/  FFMA R18, R18, UR4, -R132.reuse ;  /* 0x0000000412127c23 */ /* 0x100fe20008000884 */
[-C--:B------:R-:W-:Y:S01]  /*ae60*/  IADD3 R196, P5, PT, R109, R136.reuse, RZ ;  /* 0x000000886dc47210 */ /* 0x080fe20007fbe0ff */
[----:B0-----:R-:W-:Y:S01]  /*ae70*/  IMAD R208, R208, 0xc6, RZ ;  /* 0x000000c6d0d07824 */ /* 0x001fe200078e02ff */
[-C--:B------:R-:W-:Y:S01]  /*ae80*/  LEA.HI.X.SX32 R109, R192, R137.reuse, 0x1, P4 ;  /* 0x00000089c06d7211 */ /* 0x080fe200020f0eff */
[--C-:B------:R-:W-:Y:S01]  /*ae90*/  FFMA R33, R33, UR4, -R132.reuse ;  /* 0x0000000421217c23 */ /* 0x100fe20008000884 */
[-C--:B------:R-:W-:Y:S01]  /*aea0*/  IADD3 R192, P4, PT, R107, R136.reuse, RZ ;  /* 0x000000886bc07210 */ /* 0x080fe20007f9e0ff */
[----:B------:R-:W-:Y:S01]  /*aeb0*/  FFMA R39, R39, UR4, -R132 ;  /* 0x0000000427277c23 */ /* 0x000fe20008000884 */
[----:B------:R-:W-:Y:S01]  /*aec0*/  LEA.HI.X.SX32 R197, R234, R137, 0x1, P5 ;  /* 0x00000089eac57211 */ /* 0x000fe200028f0eff */
[----:B------:R-:W2:Y:S01]  /*aed0*/  @P2 LDG.E.U16 R190, desc[UR18][R164.64] ;  /* 0x00000012a4be2981 */ /* 0x000ea2000c1e1500 */
[----:B------:R-:W-:-:S02]  /*aee0*/  IADD3 R238, P5, PT, R193, R136, RZ ;  /* 0x00000088c1ee7210 */ /* 0x000fc40007fbe0ff */
[----:B------:R-:W-:Y:S02]  /*aef0*/  LEA.HI.X.SX32 R193, R204, R137, 0x1, P4 ;  /* 0x00000089ccc17211 */ /* 0x000fe400020f0eff */
[----:B------:R-:W-:Y:S01]  /*af00*/  IADD3 R236, P4, PT, R208, R136, RZ ;  /* 0x00000088d0ec7210 */ /* 0x000fe20007f9e0ff */
[----:B------:R-:W-:-:S05]  /*af10*/  IMAD R208, R105, 0x63, RZ ;  /* 0x0000006369d07824 */ /* 0x000fca00078e02ff */
[-C--:B------:R-:W-:Y:S02]  /*af20*/  LEA.HI.X.SX32 R237, R208, R137.reuse, 0x1, P4 ;  /* 0x00000089d0ed7211 */ /* 0x080fe400020f0eff */
[----:B------:R-:W0:Y:S01]  /*af30*/  LDC R208, c[0x0][0x3d8] ;  /* 0x0000f600ffd07b82 */ /* 0x000e220000000800 */
[-C--:B------:R-:W-:Y:S02]  /*af40*/  LEA.HI.X.SX32 R239, R69, R137.reuse, 0x1, P5 ;  /* 0x0000008945ef7211 */ /* 0x080fe400028f0eff */
[-C--:B------:R-:W-:Y:S01]  /*af50*/  IADD3 R68, P5, PT, R68, R136.reuse, RZ ;  /* 0x0000008844447210 */ /* 0x080fe20007fbe0ff */
[----:B------:R-:W-:Y:S03]  /*af60*/  MUFU.EX2 R226, R8 ;  /* 0x0000000800e27308 */ /* 0x000fe60000000800 */
[----:B------:R-:W-:Y:S02]  /*af70*/  LEA.HI.X.SX32 R69, R205, R137, 0x1, P5 ;  /* 0x00000089cd457211 */ /* 0x000fe400028f0eff */
[----:B------:R-:W-:-:S03]  /*af80*/  IADD3 R104, P5, PT, R104, R136, RZ ;  /* 0x0000008868687210 */ /* 0x000fc60007fbe0ff */
[----:B------:R-:W-:Y:S01]  /*af90*/  MUFU.EX2 R8, R13 ;  /* 0x0000000d00087308 */ /* 0x000fe20000000800 */
[----:B------:R-:W-:-:S07]  /*afa0*/  LEA.HI.X.SX32 R105, R209, R137, 0x1, P5 ;  /* 0x00000089d1697211 */ /* 0x000fce00028f0eff */
[----:B------:R1:W-:Y:S01]  /*afb0*/  MUFU.EX2 R13, R23 ;  /* 0x00000017000d7308 */ /* 0x0003e20000000800 */
[----:B0-----:R-:W-:Y:S01]  /*afc0*/  IMAD R208, R208, 0xe0, RZ ;  /* 0x000000e0d0d07824 */ /* 0x001fe200078e02ff */
[----:B-1----:R-:W0:Y:S04]  /*afd0*/  LDC R23, c[0x0][0x3d8] ;  /* 0x0000f600ff177b82 */ /* 0x002e280000000800 */
[----:B------:R-:W-:-:S04]  /*afe0*/  IADD3 R200, P5, PT, R208, R136, RZ ;  /* 0x00000088d0c87210 */ /* 0x000fc80007fbe0ff */
[----:B------:R-:W1:Y:S01]  /*aff0*/  LDC R208, c[0x0][0x3d8] ;  /* 0x0000f600ffd07b82 */ /* 0x000e620000000800 */
[----:B------:R-:W-:Y:S08]  /*b000*/  MUFU.EX2 R224, R12 ;  /* 0x0000000c00e07308 */ /* 0x000ff00000000800 */
[----:B------:R0:W-:Y:S02]  /*b010*/  MUFU.EX2 R12, R21 ;  /* 0x00000015000c7308 */ /* 0x0001e40000000800 */
[----:B0-----:R-:W-:-:S06]  /*b020*/  IMAD R231, R23, 0x6a, RZ ;  /* 0x0000006a17e77824 */ /* 0x001fcc00078e02ff */
[----:B------:R1:W-:Y:S01]  /*b030*/  MUFU.EX2 R218, R24 ;  /* 0x0000001800da7308 */ /* 0x0003e20000000800 */
[----:B------:R-:W0:Y:S01]  /*b040*/  LDC R21, c[0x0][0x3d8] ;  /* 0x0000f600ff157b82 */ /* 0x000e220000000800 */
[----:B-1----:R-:W-:-:S07]  /*b050*/  IMAD R24, R208, 0xe2, RZ ;  /* 0x000000e2d0187824 */ /* 0x002fce00078e02ff */
[----:B------:R-:W1:Y:S08]  /*b060*/  LDC R23, c[0x0][0x3d8] ;  /* 0x0000f600ff177b82 */ /* 0x000e700000000800 */
[----:B------:R-:W4:Y:S01]  /*b070*/  LDC R208, c[0x0][0x3d8] ;  /* 0x0000f600ffd07b82 */ /* 0x000f220000000800 */
[----:B------:R-:W-:Y:S01]  /*b080*/  IADD3 R84, P4, PT, R84, R136, RZ ;  /* 0x0000008854547210 */ /* 0x000fe20007f9e0ff */
[----:B---3--:R-:W-:-:S02]  /*b090*/  IMAD R230, R85, 0x68, RZ ;  /* 0x0000006855e67824 */ /* 0x008fc400078e02ff */
[----:B------:R-:W-:Y:S01]  /*b0a0*/  FMUL R5, R5, 1.4426950216293334961 ;  /* 0x3fb8aa3b05057820 */ /* 0x000fe20000400000 */
[----:B------:R-:W-:Y:S01]  /*b0b0*/  LEA.HI.X.SX32 R85, R231, R137, 0x1, P4 ;  /* 0x00000089e7557211 */ /* 0x000fe200020f0eff */
[----:B------:R-:W-:Y:S01]  /*b0c0*/  FMUL R7, R7, 1.4426950216293334961 ;  /* 0x3fb8aa3b07077820 */ /* 0x000fe20000400000 */
[----:B------:R-:W-:Y:S01]  /*b0d0*/  IADD3 R198, P4, PT, R24, R136, RZ ;  /* 0x0000008818c67210 */ /* 0x000fe20007f9e0ff */
[----:B------:R-:W-:Y:S01]  /*b0e0*/  FMUL R34, R34, 1.4426950216293334961 ;  /* 0x3fb8aa3b22227820 */ /* 0x000fe20000400000 */
[----:B0-----:R-:W-:Y:S02]  /*b0f0*/  IMAD R21, R21, 0xb4, RZ ;  /* 0x000000b415157824 */ /* 0x001fe400078e02ff */
[----:B------:R-:W-:Y:S01]  /*b100*/  FMUL R11, R11, 1.4426950216293334961 ;  /* 0x3fb8aa3b0b0b7820 */ /* 0x000fe20000400000 */
[----:B------:R-:W-:Y:S01]  /*b110*/  FMUL R19, R19, 1.4426950216293334961 ;  /* 0x3fb8aa3b13137820 */ /* 0x000fe20000400000 */
[----:B------:R-:W0:Y:S01]  /*b120*/  MUFU.EX2 R228, R5 ;  /* 0x0000000500e47308 */ /* 0x000e220000000800 */
[----:B-1----:R-:W-:-:S02]  /*b130*/  IMAD R24, R23, 0x6b, RZ ;  /* 0x0000006b17187824 */ /* 0x002fc400078e02ff */
[----:B------:R-:W-:Y:S01]  /*b140*/  FMUL R35, R35, 1.4426950216293334961 ;  /* 0x3fb8aa3b23237820 */ /* 0x000fe20000400000 */
[----:B------:R-:W-:-:S04]  /*b150*/  IMAD R232, R232, 0x5a, RZ ;  /* 0x0000005ae8e87824 */ /* 0x000fc800078e02ff */
[----:B------:R1:W-:Y:S01]  /*b160*/  MUFU.EX2 R213, R34 ;  /* 0x0000002200d57308 */ /* 0x0003e20000000800 */
[----:B----4-:R-:W-:Y:S02]  /*b170*/  IMAD R23, R208, 0xe4, RZ ;  /* 0x000000e4d0177824 */ /* 0x010fe400078e02ff */
[----:B------:R-:W3:Y:S05]  /*b180*/  LDC R208, c[0x0][0x3d8] ;  /* 0x0000f600ffd07b82 */ /* 0x000eea0000000800 */
[----:B------:R-:W-:Y:S01]  /*b190*/  MUFU.EX2 R5, R7 ;  /* 0x0000000700057308 */ /* 0x000fe20000000800 */
[----:B-1----:R-:W-:Y:S01]  /*b1a0*/  IADD3 R34, P6, PT, R21, R136, RZ ;  /* 0x0000008815227210 */ /* 0x002fe20007fde0ff */
[----:B------:R-:W-:-:S02]  /*b1b0*/  IMAD R59, R59, 0x61, RZ ;  /* 0x000000613b3b7824 */ /* 0x000fc400078e02ff */
[----:B--2---:R-:W-:-:S04]  /*b1c0*/  IMAD R58, R58, 0xd0, RZ ;  /* 0x000000d03a3a7824 */ /* 0x004fc800078e02ff */
[----:B------:R-:W-:Y:S08]  /*b1d0*/  MUFU.EX2 R7, R11 ;  /* 0x0000000b00077308 */ /* 0x000ff00000000800 */
[----:B------:R-:W-:Y:S08]  /*b1e0*/  MUFU.EX2 R11, R19 ;  /* 0x00000013000b7308 */ /* 0x000ff00000000800 */
[----:B------:R1:W-:Y:S02]  /*b1f0*/  MUFU.EX2 R19, R35 ;  /* 0x0000002300137308 */ /* 0x0003e40000000800 */
[----:B-1----:R-:W-:-:S02]  /*b200*/  LEA.HI.X.SX32 R35, R232, R137, 0x1, P6 ;  /* 0x00000089e8237211 */ /* 0x002fc400030f0eff */
[----:B------:R-:W-:-:S04]  /*b210*/  IADD3 R106, P6, PT, R106, R136, RZ ;  /* 0x000000886a6a7210 */ /* 0x000fc80007fde0ff */
[----:B------:R-:W-:Y:S02]  /*b220*/  LEA.HI.X.SX32 R107, R59, R137, 0x1, P6 ;  /* 0x000000893b6b7211 */ /* 0x000fe400030f0eff */
[----:B------:R-:W-:-:S04]  /*b230*/  IADD3 R58, P6, PT, R58, R136, RZ ;  /* 0x000000883a3a7210 */ /* 0x000fc80007fde0ff */
[----:B------:R-:W-:Y:S02]  /*b240*/  LEA.HI.X.SX32 R59, R230, R137, 0x1, P6 ;  /* 0x00000089e63b7211 */ /* 0x000fe400030f0eff */
[----:B------:R-:W-:Y:S01]  /*b250*/  IADD3 R134, P6, PT, R134, R136, RZ ;  /* 0x0000008886867210 */ /* 0x000fe20007fde0ff */
[----:B------:R-:W-:-:S03]  /*b260*/  FMUL R40, R40, 1.4426950216293334961 ;  /* 0x3fb8aa3b28287820 */ /* 0x000fc60000400000 */
[-C--:B------:R-:W-:Y:S02]  /*b270*/  LEA.HI.X.SX32 R135, R24, R137.reuse, 0x1, P6 ;  /* 0x0000008918877211 */ /* 0x080fe400030f0eff */
[-C--:B------:R-:W-:Y:S01]  /*b280*/  IADD3 R250, P6, PT, R23, R136.reuse, RZ ;  /* 0x0000008817fa7210 */ /* 0x080fe20007fde0ff */
[----:B---3--:R-:W-:Y:S01]  /*b290*/  IMAD R23, R208, 0xe6, RZ ;  /* 0x000000e6d0177824 */ /* 0x008fe200078e02ff */
[----:B------:R1:W-:Y:S01]  /*b2a0*/  MUFU.EX2 R210, R40 ;  /* 0x0000002800d27308 */ /* 0x0003e20000000800 */
[----:B------:R-:W-:Y:S01]  /*b2b0*/  LEA.HI.X.SX32 R201, R206, R137, 0x1, P5 ;  /* 0x00000089cec97211 */ /* 0x000fe200028f0eff */
[----:B------:R-:W2:Y:S02]  /*b2c0*/  LDC R208, c[0x0][0x3d8] ;  /* 0x0000f600ffd07b82 */ /* 0x000ea40000000800 */
[----:B-1----:R-:W-:-:S06]  /*b2d0*/  IADD3 R40, P5, PT, R23, R136, RZ ;  /* 0x0000008817287210 */ /* 0x002fcc0007fbe0ff */
[----:B------:R-:W1:Y:S01]  /*b2e0*/  LDC R23, c[0x0][0x3d8] ;  /* 0x0000f600ff177b82 */ /* 0x000e620000000800 */
[----:B------:R-:W-:-:S04]  /*b2f0*/  FMUL R30, R30, 1.4426950216293334961 ;  /* 0x3fb8aa3b1e1e7820 */ /* 0x000fc80000400000 */
[----:B------:R3:W-:Y:S01]  /*b300*/  MUFU.EX2 R215, R30 ;  /* 0x0000001e00d77308 */ /* 0x0007e20000000800 */
[----:B--2---:R-:W-:-:S05]  /*b310*/  IMAD R208, R208, 0x71, RZ ;  /* 0x00000071d0d07824 */ /* 0x004fca00078e02ff */
[----:B------:R-:W-:Y:S02]  /*b320*/  LEA.HI.X.SX32 R199, R208, R137, 0x1, P4 ;  /* 0x00000089d0c77211 */ /* 0x000fe400020f0eff */
[----:B------:R-:W2:Y:S01]  /*b330*/  LDC R208, c[0x0][0x3d8] ;  /* 0x0000f600ffd07b82 */ /* 0x000ea20000000800 */
[----:B-1----:R-:W-:-:S05]  /*b340*/  IMAD R24, R23, 0xf0, RZ ;  /* 0x000000f017187824 */ /* 0x002fca00078e02ff */
[----:B---3--:R-:W-:Y:S02]  /*b350*/  IADD3 R30, P4, PT, R24, R136, RZ ;  /* 0x00000088181e7210 */ /* 0x008fe40007f9e0ff */
[----:B------:R-:W1:Y:S01]  /*b360*/  LDC R24, c[0x0][0x3d8] ;  /* 0x0000f600ff187b82 */ /* 0x000e620000000800 */
[----:B------:R-:W-:Y:S01]  /*b370*/  FMUL R22, R22, 1.4426950216293334961 ;  /* 0x3fb8aa3b16167820 */ /* 0x000fe20000400000 */
[----:B------:R-:W-:Y:S01]  /*b380*/  FMUL R32, R32, 1.4426950216293334961 ;  /* 0x3fb8aa3b20207820 */ /* 0x000fe20000400000 */
[----:B------:R-:W-:Y:S01]  /*b390*/  FMUL R41, R41, 1.4426950216293334961 ;  /* 0x3fb8aa3b29297820 */ /* 0x000fe20000400000 */
[----:B------:R-:W-:Y:S01]  /*b3a0*/  LEA.HI.X.SX32 R251, R207, R137, 0x1, P6 ;  /* 0x00000089cffb7211 */ /* 0x000fe200030f0eff */
[----:B------:R-:W-:Y:S01]  /*b3b0*/  FMUL R14, R14, 1.4426950216293334961 ;  /* 0x3fb8aa3b0e0e7820 */ /* 0x000fe20000400000 */
[----:B------:R3:W-:Y:S01]  /*b3c0*/  MUFU.EX2 R214, R32 ;  /* 0x0000002000d67308 */ /* 0x0007e20000000800 */
[----:B------:R-:W-:Y:S01]  /*b3d0*/  FMUL R25, R25, 1.4426950216293334961 ;  /* 0x3fb8aa3b19197820 */ /* 0x000fe20000400000 */
[----:B--2---:R-:W-:-:S06]  /*b3e0*/  IMAD R208, R208, 0xf2, RZ ;  /* 0x000000f2d0d07824 */ /* 0x004fcc00078e02ff */
[----:B------:R-:W-:Y:S01]  /*b3f0*/  MUFU.EX2 R219, R22 ;  /* 0x0000001600db7308 */ /* 0x000fe20000000800 */
[----:B---3--:R-:W-:Y:S02]  /*b400*/  IADD3 R32, P6, PT, R208, R136, RZ ;  /* 0x00000088d0207210 */ /* 0x008fe40007fde0ff */
[----:B------:R-:W2:Y:S01]  /*b410*/  LDC R208, c[0x0][0x3d8] ;  /* 0x0000f600ffd07b82 */ /* 0x000ea20000000800 */
[----:B-1----:R-:W-:-:S04]  /*b420*/  IMAD R24, R24, 0x73, RZ ;  /* 0x0000007318187824 */ /* 0x002fc800078e02ff */
[----:B------:R1:W-:Y:S02]  /*b430*/  MUFU.EX2 R22, R41 ;  /* 0x0000002900167308 */ /* 0x0003e40000000800 */
[----:B-1----:R-:W-:Y:S02]  /*b440*/  LEA.HI.X.SX32 R41, R24, R137, 0x1, P5 ;  /* 0x0000008918297211 */ /* 0x002fe400028f0eff */
[----:B------:R-:W1:Y:S04]  /*b450*/  LDC R24, c[0x0][0x3d8] ;  /* 0x0000f600ff187b82 */ /* 0x000e680000000800 */
[----:B------:R-:W-:Y:S08]  /*b460*/  MUFU.EX2 R223, R14 ;  /* 0x0000000e00df7308 */ /* 0x000ff00000000800 */
[----:B------:R3:W-:Y:S02]  /*b470*/  MUFU.EX2 R14, R25 ;  /* 0x00000019000e7308 */ /* 0x0007e40000000800 */
[----:B---3--:R-:W3:Y:S01]  /*b480*/  LDC R25, c[0x0][0x3d8] ;  /* 0x0000f600ff197b82 */ /* 0x008ee20000000800 */
[----:B------:R-:W-:Y:S01]  /*b490*/  FMUL R26, R26, 1.4426950216293334961 ;  /* 0x3fb8aa3b1a1a7820 */ /* 0x000fe20000400000 */
[----:B------:R-:W-:Y:S01]  /*b4a0*/  FMUL R10, R10, 1.4426950216293334961 ;  /* 0x3fb8aa3b0a0a7820 */ /* 0x000fe20000400000 */
[----:B------:R-:W-:Y:S01]  /*b4b0*/  FMUL R17, R17, 1.4426950216293334961 ;  /* 0x3fb8aa3b11117820 */ /* 0x000fe20000400000 */
[----:B------:R-:W-:-:S02]  /*b4c0*/  FMUL R36, R36, 1.4426950216293334961 ;  /* 0x3fb8aa3b24247820 */ /* 0x000fc40000400000 */
[----:B------:R2:W-:Y:S01]  /*b4d0*/  MUFU.EX2 R217, R26 ;  /* 0x0000001a00d97308 */ /* 0x0005e20000000800 */
[----:B------:R-:W-:Y:S01]  /*b4e0*/  FMUL R31, R31, 1.4426950216293334961 ;  /* 0x3fb8aa3b1f1f7820 */ /* 0x000fe20000400000 */
[----:B-1----:R-:W-:Y:S02]  /*b4f0*/  IMAD R24, R24, 0x78, RZ ;  /* 0x0000007818187824 */ /* 0x002fe400078e02ff */
[----:B--2---:R-:W-:-:S04]  /*b500*/  IMAD R26, R208, 0xf4, RZ ;  /* 0x000000f4d01a7824 */ /* 0x004fc800078e02ff */
[----:B------:R-:W-:Y:S01]  /*b510*/  MUFU.EX2 R225, R10 ;  /* 0x0000000a00e17308 */ /* 0x000fe20000000800 */
[----:B------:R-:W-:Y:S07]  /*b520*/  STL.64 [R1+0x280], R102 ;  /* 0x0002806601007387 */ /* 0x000fee0000100a00 */
[----:B------:R1:W-:Y:S01]  /*b530*/  MUFU.EX2 R212, R36 ;  /* 0x0000002400d47308 */ /* 0x0003e20000000800 */
[----:B------:R-:W-:Y:S07]  /*b540*/  STL.64 [R1+0x278], R82 ;  /* 0x0002785201007387 */ /* 0x000fee0000100a00 */
[----:B------:R-:W-:Y:S01]  /*b550*/  MUFU.EX2 R10, R17 ;  /* 0x00000011000a7308 */ /* 0x000fe20000000800 */
[----:B-1----:R-:W-:Y:S01]  /*b560*/  IADD3 R36, P5, PT, R26, R136, RZ ;  /* 0x000000881a247210 */ /* 0x002fe20007fbe0ff */
[----:B---3--:R-:W-:-:S02]  /*b570*/  IMAD R26, R25, 0xf6, RZ ;  /* 0x000000f6191a7824 */ /* 0x008fc400078e02ff */
[----:B------:R-:W1:Y:S01]  /*b580*/  LDC R25, c[0x0][0x3d8] ;  /* 0x0000f600ff197b82 */ /* 0x000e620000000800 */
[----:B------:R-:W-:Y:S03]  /*b590*/  STL.64 [R1+0x270], R124 ;  /* 0x0002707c01007387 */ /* 0x000fe60000100a00 */
[----:B------:R2:W-:Y:S01]  /*b5a0*/  MUFU.EX2 R17, R31 ;  /* 0x0000001f00117308 */ /* 0x0005e20000000800 */
[----:B------:R-:W-:Y:S04]  /*b5b0*/  STL.64 [R1+0x268], R64 ;  /* 0x0002684001007387 */ /* 0x000fe80000100a00 */
[----:B------:R-:W-:Y:S01]  /*b5c0*/  STL.64 [R1+0x260], R80 ;  /* 0x0002605001007387 */ /* 0x000fe20000100a00 */
[----:B--2---:R-:W-:-:S02]  /*b5d0*/  LEA.HI.X.SX32 R31, R24, R137, 0x1, P4 ;  /* 0x00000089181f7211 */ /* 0x004fc400020f0eff */
[----:B------:R-:W2:Y:S01]  /*b5e0*/  LDC R24, c[0x0][0x3d8] ;  /* 0x0000f600ff187b82 */ /* 0x000ea20000000800 */
[----:B------:R3:W-:Y:S04]  /*b5f0*/  STL.64 [R1+0x258], R164 ;  /* 0x000258a401007387 */ /* 0x0007e80000100a00 */
[----:B------:R-:W-:Y:S04]  /*b600*/  STL.64 [R1+0x250], R122 ;  /* 0x0002507a01007387 */ /* 0x000fe80000100a00 */
[----:B------:R-:W-:Y:S04]  /*b610*/  STL.64 [R1+0x248], R100 ;  /* 0x0002486401007387 */ /* 0x000fe80000100a00 */
[----:B------:R-:W-:Y:S04]  /*b620*/  STL.64 [R1+0x240], R78 ;  /* 0x0002404e01007387 */ /* 0x000fe80000100a00 */
[----:B------:R4:W-:Y:S04]  /*b630*/  STL.64 [R1+0x238], R54 ;  /* 0x0002383601007387 */ /* 0x0009e80000100a00 */
[----:B------:R-:W-:Y:S04]  /*b640*/  STL.64 [R1+0x230], R120 ;  /* 0x0002307801007387 */ /* 0x000fe80000100a00 */
[----:B------:R-:W-:Y:S04]  /*b650*/  STL.64 [R1+0x228], R98 ;  /* 0x0002286201007387 */ /* 0x000fe80000100a00 */
[----:B------:R-:W-:Y:S04]  /*b660*/  STL.64 [R1+0x220], R76 ;  /* 0x0002204c01007387 */ /* 0x000fe80000100a00 */
[----:B------:R0:W-:Y:S04]  /*b670*/  STL.64 [R1+0x218], R168 ;  /* 0x000218a801007387 */ /* 0x0001e80000100a00 */
[----:B------:R-:W-:Y:S01]  /*b680*/  STL.64 [R1+0x210], R118 ;  /* 0x0002107601007387 */ /* 0x000fe20000100a00 */
[----:B------:R-:W-:-:S03]  /*b690*/  FMUL R38, R38, 1.4426950216293334961 ;  /* 0x3fb8aa3b26267820 */ /* 0x000fc60000400000 */
[----:B------:R-:W-:Y:S04]  /*b6a0*/  STL.64 [R1+0x208], R96 ;  /* 0x0002086001007387 */ /* 0x000fe80000100a00 */
[----:B------:R-:W-:Y:S04]  /*b6b0*/  STL.64 [R1+0x200], R70 ;  /* 0x0002004601007387 */ /* 0x000fe80000100a00 */
[----:B------:R0:W-:Y:S04]  /*b6c0*/  STL.64 [R1+0x1f8], R172 ;  /* 0x0001f8ac01007387 */ /* 0x0001e80000100a00 */
[----:B------:R-:W-:Y:S01]  /*b6d0*/  STL.64 [R1+0x1f0], R60 ;  /* 0x0001f03c01007387 */ /* 0x000fe20000100a00 */
[----:B------:R0:W-:Y:S03]  /*b6e0*/  MUFU.EX2 R211, R38 ;  /* 0x0000002600d37308 */ /* 0x0001e60000000800 */
[----:B------:R-:W-:Y:S04]  /*b6f0*/  STL.64 [R1+0x1e8], R94 ;  /* 0x0001e85e01007387 */ /* 0x000fe80000100a00 */
[----:B------:R-:W-:Y:S01]  /*b700*/  STL.64 [R1+0x1e0], R74 ;  /* 0x0001e04a01007387 */ /* 0x000fe20000100a00 */
[----:B0-----:R-:W-:-:S03]  /*b710*/  IADD3 R38, P4, PT, R26, R136, RZ ;  /* 0x000000881a267210 */ /* 0x001fc60007f9e0ff */
[----:B------:R0:W-:Y:S01]  /*b720*/  STL.64 [R1+0x1d8], R176 ;  /* 0x0001d8b001007387 */ /* 0x0001e20000100a00 */
[----:B-1----:R-:W-:-:S03]  /*b730*/  IMAD R26, R25, 0x79, RZ ;  /* 0x00000079191a7824 */ /* 0x002fc600078e02ff */
[----:B------:R-:W-:Y:S01]  /*b740*/  STL.64 [R1+0x1d0], R116 ;  /* 0x0001d07401007387 */ /* 0x000fe20000100a00 */
[----:B--2---:R-:W-:Y:S02]  /*b750*/  IMAD R25, R24, 0x7a, RZ ;  /* 0x0000007a18197824 */ /* 0x004fe400078e02ff */
[----:B------:R-:W1:Y:S01]  /*b760*/  LDC R24, c[0x0][0x3d8] ;  /* 0x0000f600ff187b82 */ /* 0x000e620000000800 */
[----:B------:R-:W-:Y:S04]  /*b770*/  STL.64 [R1+0x1c8], R92 ;  /* 0x0001c85c01007387 */ /* 0x000fe80000100a00 */
[----:B------:R-:W-:Y:S04]  /*b780*/  STL.64 [R1+0x1c0], R72 ;  /* 0x0001c04801007387 */ /* 0x000fe80000100a00 */
[----:B------:R-:W-:Y:S04]  /*b790*/  STL.64 [R1+0x1b8], R28 ;  /* 0x0001b81c01007387 */ /* 0x000fe80000100a00 */
        /* <DEDUP_REMOVED lines=15> */
[----:B------:R-:W-:Y:S01]  /*b890*/  STL.64 [R1+0x140], R240 ;  /* 0x000140f001007387 */ /* 0x000fe20000100a00 */
[----:B------:R-:W-:-:S03]  /*b8a0*/  FMUL R37, R37, 1.4426950216293334961 ;  /* 0x3fb8aa3b25257820 */ /* 0x000fc60000400000 */
[----:B------:R0:W-:Y:S04]  /*b8b0*/  STL.64 [R1+0x138], R196 ;  /* 0x000138c401007387 */ /* 0x0001e80000100a00 */
[----:B------:R-:W-:Y:S01]  /*b8c0*/  STL.64 [R1+0x130], R108 ;  /* 0x0001306c01007387 */ /* 0x000fe20000100a00 */
[----:B------:R-:W-:-:S03]  /*b8d0*/  FMUL R18, R18, 1.4426950216293334961 ;  /* 0x3fb8aa3b12127820 */ /* 0x000fc60000400000 */
[----:B------:R-:W-:Y:S01]  /*b8e0*/  STL.64 [R1+0x128], R34 ;  /* 0x0001282201007387 */ /* 0x000fe20000100a00 */
[----:B------:R-:W-:Y:S03]  /*b8f0*/  MUFU.EX2 R220, R20 ;  /* 0x0000001400dc7308 */ /* 0x000fe60000000800 */
[----:B------:R-:W-:Y:S01]  /*b900*/  STL.64 [R1+0x120], R238 ;  /* 0x000120ee01007387 */ /* 0x000fe20000100a00 */
[----:B------:R-:W-:-:S03]  /*b910*/  FMUL R33, R33, 1.4426950216293334961 ;  /* 0x3fb8aa3b21217820 */ /* 0x000fc60000400000 */
[----:B------:R0:W-:Y:S01]  /*b920*/  STL.64 [R1+0x118], R192 ;  /* 0x000118c001007387 */ /* 0x0001e20000100a00 */
[----:B------:R1:W-:Y:S03]  /*b930*/  MUFU.EX2 R20, R37 ;  /* 0x0000002500147308 */ /* 0x0003e60000000800 */
[----:B------:R-:W-:Y:S01]  /*b940*/  STL.64 [R1+0x110], R106 ;  /* 0x0001106a01007387 */ /* 0x000fe20000100a00 */
[----:B------:R-:W-:-:S03]  /*b950*/  FMUL R39, R39, 1.4426950216293334961 ;  /* 0x3fb8aa3b27277820 */ /* 0x000fc60000400000 */
[----:B------:R-:W-:Y:S01]  /*b960*/  STL.64 [R1+0x108], R68 ;  /* 0x0001084401007387 */ /* 0x000fe20000100a00 */
[----:B-1----:R-:W-:-:S03]  /*b970*/  LEA.HI.X.SX32 R37, R25, R137, 0x1, P5 ;  /* 0x0000008919257211 */ /* 0x002fc600028f0eff */
[----:B------:R-:W-:Y:S01]  /*b980*/  STL.64 [R1+0x100], R236 ;  /* 0x000100ec01007387 */ /* 0x000fe20000100a00 */
[----:B------:R-:W-:Y:S01]  /*b990*/  IMAD R25, R24, 0x7b, RZ ;  /* 0x0000007b18197824 */ /* 0x000fe200078e02ff */
[----:B------:R-:W-:Y:S02]  /*b9a0*/  MUFU.EX2 R221, R18 ;  /* 0x0000001200dd7308 */ /* 0x000fe40000000800 */
[----:B------:R1:W-:Y:S04]  /*b9b0*/  STL.64 [R1+0xf8], R58 ;  /* 0x0000f83a01007387 */ /* 0x0003e80000100a00 */
[----:B------:R-:W-:Y:S02]  /*b9c0*/  STL.64 [R1+0xf0], R104 ;  /* 0x0000f06801007387 */ /* 0x000fe40000100a00 */
[----:B------:R0:W-:Y:S02]  /*b9d0*/  MUFU.EX2 R18, R33 ;  /* 0x0000002100127308 */ /* 0x0001e40000000800 */
[----:B------:R-:W-:Y:S01]  /*b9e0*/  STL.64 [R1+0xe8], R84 ;  /* 0x0000e85401007387 */ /* 0x000fe20000100a00 */
[----:B------:R-:W-:-:S03]  /*b9f0*/  PRMT R186, RZ, 0x7610, R186 ;  /* 0x00007610ffba7816 */ /* 0x000fc600000000ba */
[----:B------:R-:W-:Y:S02]  /*ba00*/  STL.64 [R1+0xe0], R134 ;  /* 0x0000e08601007387 */ /* 0x000fe40000100a00 */
[----:B------:R1:W-:Y:S01]  /*ba10*/  MUFU.EX2 R21, R39 ;  /* 0x0000002700157308 */ /* 0x0003e20000000800 */
[----:B0-----:R-:W-:Y:S01]  /*ba20*/  LEA.HI.X.SX32 R33, R26, R137, 0x1, P6 ;  /* 0x000000891a217211 */ /* 0x001fe200030f0eff */
[----:B------:R-:W-:Y:S01]  /*ba30*/  STL.64 [R1+0xd8], R200 ;  /* 0x0000d8c801007387 */ /* 0x000fe20000100a00 */
[----:B------:R-:W-:-:S03]  /*ba40*/  PRMT R182, RZ, 0x7610, R182 ;  /* 0x00007610ffb67816 */ /* 0x000fc600000000b6 */
[----:B------:R-:W-:Y:S01]  /*ba50*/  STL.64 [R1+0xd0], R198 ;  /* 0x0000d0c601007387 */ /* 0x000fe20000100a00 */
[----:B------:R-:W-:Y:S02]  /*ba60*/  PRMT R178, RZ, 0x7610, R178 ;  /* 0x00007610ffb27816 */ /* 0x000fe400000000b2 */
[----:B-1----:R-:W-:Y:S01]  /*ba70*/  LEA.HI.X.SX32 R39, R25, R137, 0x1, P4 ;  /* 0x0000008919277211 */ /* 0x002fe200020f0eff */
[----:B------:R-:W-:Y:S01]  /*ba80*/  STL.64 [R1+0xc8], R250 ;  /* 0x0000c8fa01007387 */ /* 0x000fe20000100a00 */
[----:B------:R-:W-:-:S03]  /*ba90*/  PRMT R174, RZ, 0x7610, R174 ;  /* 0x00007610ffae7816 */ /* 0x000fc600000000ae */
        /* <DEDUP_REMOVED lines=8> */
[----:B------:R-:W-:Y:S04]  /*bb20*/  STL.64 [R1+0xa0], R38 ;  /* 0x0000a02601007387 */ /* 0x000fe80000100a00 */
[----:B---3--:R-:W3:Y:S04]  /*bb30*/  LDL.LU.64 R164, [R1+0x838] ;  /* 0x0008380001a47983 */ /* 0x008ee80000300a00 */
[----:B------:R0:W3:Y:S04]  /*bb40*/  @P2 LDG.E.U16 R186, desc[UR18][R54.64] ;  /* 0x0000001236ba2981 */ /* 0x0000e8000c1e1500 */
[----:B------:R-:W3:Y:S04]  /*bb50*/  @P2 LDG.E.U16 R182, desc[UR18][R168.64] ;  /* 0x00000012a8b62981 */ /* 0x000ee8000c1e1500 */
[----:B------:R-:W3:Y:S04]  /*bb60*/  @P2 LDG.E.U16 R178, desc[UR18][R172.64] ;  /* 0x00000012acb22981 */ /* 0x000ee8000c1e1500 */
[----:B----4-:R-:W0:Y:S04]  /*bb70*/  LDL.LU.64 R54, [R1+0x830] ;  /* 0x0008300001367983 */ /* 0x010e280000300a00 */
[----:B------:R-:W4:Y:S04]  /*bb80*/  LDL.LU.64 R168, [R1+0x828] ;  /* 0x0008280001a87983 */ /* 0x000f280000300a00 */
[----:B------:R-:W4:Y:S04]  /*bb90*/  LDL.LU.64 R172, [R1+0x820] ;  /* 0x0008200001ac7983 */ /* 0x000f280000300a00 */
[----:B------:R-:W4:Y:S04]  /*bba0*/  @P2 LDG.E.U16 R174, desc[UR18][R176.64] ;  /* 0x00000012b0ae2981 */ /* 0x000f28000c1e1500 */
[----:B------:R-:W4:Y:S04]  /*bbb0*/  @P2 LDG.E.U16 R166, desc[UR18][R184.64] ;  /* 0x00000012b8a62981 */ /* 0x000f28000c1e1500 */
[----:B------:R1:W4:Y:S04]  /*bbc0*/  @P2 LDG.E.U16 R162, desc[UR18][R56.64] ;  /* 0x0000001238a22981 */ /* 0x000328000c1e1500 */
[----:B------:R-:W4:Y:S04]  /*bbd0*/  LDL.LU.64 R176, [R1+0x818] ;  /* 0x0008180001b07983 */ /* 0x000f280000300a00 */
[----:B--2---:R-:W2:Y:S04]  /*bbe0*/  LDL.LU.64 R184, [R1+0x810] ;  /* 0x0008100001b87983 */ /* 0x004ea80000300a00 */
[----:B------:R-:W1:Y:S04]  /*bbf0*/  LDL.LU.64 R56, [R1+0x808] ;  /* 0x0008080001387983 */ /* 0x000e680000300a00 */
[----:B------:R-:W2:Y:S04]  /*bc00*/  @P2 LDG.E.U16 R158, desc[UR18][R188.64] ;  /* 0x00000012bc9e2981 */ /* 0x000ea8000c1e1500 */
[----:B------:R-:W2:Y:S04]  /*bc10*/  @P2 LDG.E.U16 R154, desc[UR18][R196.64] ;  /* 0x00000012c49a2981 */ /* 0x000ea8000c1e1500 */
[----:B------:R-:W2:Y:S04]  /*bc20*/  LDL.LU.64 R188, [R1+0x800] ;  /* 0x0008000001bc7983 */ /* 0x000ea80000300a00 */
[----:B------:R-:W2:Y:S01]  /*bc30*/  LDL.LU.64 R196, [R1+0x7f8] ;  /* 0x0007f80001c47983 */ /* 0x000ea20000300a00 */
[----:B------:R-:W-:-:S02]  /*bc40*/  PRMT R150, RZ, 0x7610, R150 ;  /* 0x00007610ff967816 */ /* 0x000fc40000000096 */
[----:B------:R-:W-:-:S04]  /*bc50*/  PRMT R146, RZ, 0x7610, R146 ;  /* 0x00007610ff927816 */ /* 0x000fc80000000092 */
[----:B------:R-:W2:Y:S04]  /*bc60*/  @P2 LDG.E.U16 R150, desc[UR18][R192.64] ;  /* 0x00000012c0962981 */ /* 0x000ea8000c1e1500 */
[----:B------:R-:W2:Y:S04]  /*bc70*/  @P2 LDG.E.U16 R146, desc[UR18][R58.64] ;  /* 0x000000123a922981 */ /* 0x000ea8000c1e1500 */
[----:B------:R-:W2:Y:S04]  /*bc80*/  LDL.LU.64 R192, [R1+0x7f0] ;  /* 0x0007f00001c07983 */ /* 0x000ea80000300a00 */
[----:B------:R-:W2:Y:S01]  /*bc90*/  LDL.LU.64 R58, [R1+0x7e8] ;  /* 0x0007e800013a7983 */ /* 0x000ea20000300a00 */
[----:B------:R-:W-:-:S02]  /*bca0*/  PRMT R161, RZ, 0x7610, R161 ;  /* 0x00007610ffa17816 */ /* 0x000fc400000000a1 */
[----:B------:R-:W-:Y:S02]  /*bcb0*/  PRMT R157, RZ, 0x7610, R157 ;  /* 0x00007610ff9d7816 */ /* 0x000fe4000000009d */
[----:B------:R-:W-:Y:S02]  /*bcc0*/  PRMT R153, RZ, 0x7610, R153 ;  /* 0x00007610ff997816 */ /* 0x000fe40000000099 */
[----:B------:R-:W-:Y:S01]  /*bcd0*/  PRMT R149, RZ, 0x7610, R149 ;  /* 0x00007610ff957816 */ /* 0x000fe20000000095 */
[----:B------:R-:W2:Y:S01]  /*bce0*/  @P2 LDG.E.U16 R161, desc[UR18][R110.64] ;  /* 0x000000126ea12981 */ /* 0x000ea2000c1e1500 */
[----:B------:R-:W-:Y:S02]  /*bcf0*/  PRMT R145, RZ, 0x7610, R145 ;  /* 0x00007610ff917816 */ /* 0x000fe40000000091 */
[----:B------:R-:W-:Y:S01]  /*bd00*/  PRMT R195, RZ, 0x7610, R195 ;  /* 0x00007610ffc37816 */ /* 0x000fe200000000c3 */
[----:B------:R-:W2:Y:S04]  /*bd10*/  @P2 LDG.E.U16 R157, desc[UR18][R62.64] ;  /* 0x000000123e9d2981 */ /* 0x000ea8000c1e1500 */
[----:B------:R-:W2:Y:S04]  /*bd20*/  @P2 LDG.E.U16 R153, desc[UR18][R108.64] ;  /* 0x000000126c992981 */ /* 0x000ea8000c1e1500 */
[----:B------:R-:W2:Y:S04]  /*bd30*/  @P2 LDG.E.U16 R149, desc[UR18][R106.64] ;  /* 0x000000126a952981 */ /* 0x000ea8000c1e1500 */
[----:B------:R-:W2:Y:S04]  /*bd40*/  @P2 LDG.E.U16 R145, desc[UR18][R104.64] ;  /* 0x0000001268912981 */ /* 0x000ea8000c1e1500 */
[----:B------:R-:W2:Y:S01]  /*bd50*/  @P2 LDG.E.U16 R195, desc[UR18][R102.64] ;  /* 0x0000001266c32981 */ /* 0x000ea2000c1e1500 */
[----:B------:R-:W-:-:S02]  /*bd60*/  PRMT R160, RZ, 0x7610, R160 ;  /* 0x00007610ffa07816 */ /* 0x000fc400000000a0 */
[----:B------:R-:W-:Y:S02]  /*bd70*/  PRMT R156, RZ, 0x7610, R156 ;  /* 0x00007610ff9c7816 */ /* 0x000fe4000000009c */
[----:B------:R-:W-:Y:S02]  /*bd80*/  PRMT R148, RZ, 0x7610, R148 ;  /* 0x00007610ff947816 */ /* 0x000fe40000000094 */
[----:B------:R-:W-:Y:S01]  /*bd90*/  PRMT R144, RZ, 0x7610, R144 ;  /* 0x00007610ff907816 */ /* 0x000fe20000000090 */
[----:B------:R-:W2:Y:S01]  /*bda0*/  @P2 LDG.E.U16 R160, desc[UR18][R88.64] ;  /* 0x0000001258a02981 */ /* 0x000ea2000c1e1500 */
[----:B------:R-:W-:Y:S02]  /*bdb0*/  PRMT R194, RZ, 0x7610, R194 ;  /* 0x00007610ffc27816 */ /* 0x000fe400000000c2 */
[----:B------:R-:W-:Y:S01]  /*bdc0*/  PRMT R191, RZ, 0x7610, R191 ;  /* 0x00007610ffbf7816 */ /* 0x000fe200000000bf */
[----:B------:R-:W2:Y:S01]  /*bdd0*/  @P2 LDG.E.U16 R156, desc[UR18][R86.64] ;  /* 0x00000012569c2981 */ /* 0x000ea2000c1e1500 */
[----:B------:R-:W-:-:S02]  /*bde0*/  PRMT R187, RZ, 0x7610, R187 ;  /* 0x00007610ffbb7816 */ /* 0x000fc400000000bb */
[----:B------:R-:W-:Y:S01]  /*bdf0*/  PRMT R183, RZ, 0x7610, R183 ;  /* 0x00007610ffb77816 */ /* 0x000fe200000000b7 */
[----:B------:R-:W2:Y:S01]  /*be00*/  @P2 LDG.E.U16 R148, desc[UR18][R68.64] ;  /* 0x0000001244942981 */ /* 0x000ea2000c1e1500 */
[----:B------:R-:W-:-:S03]  /*be10*/  PRMT R179, RZ, 0x7610, R179 ;  /* 0x00007610ffb37816 */ /* 0x000fc600000000b3 */
[----:B------:R-:W2:Y:S01]  /*be20*/  @P2 LDG.E.U16 R144, desc[UR18][R84.64] ;  /* 0x0000001254902981 */ /* 0x000ea2000c1e1500 */
[----:B------:R-:W-:-:S03]  /*be30*/  PRMT R175, RZ, 0x7610, R175 ;  /* 0x00007610ffaf7816 */ /* 0x000fc600000000af */
[----:B------:R-:W2:Y:S01]  /*be40*/  @P2 LDG.E.U16 R194, desc[UR18][R82.64] ;  /* 0x0000001252c22981 */ /* 0x000ea2000c1e1500 */
[----:B------:R-:W-:-:S03]  /*be50*/  PRMT R171, RZ, 0x7610, R171 ;  /* 0x00007610ffab7816 */ /* 0x000fc600000000ab */
[----:B------:R-:W2:Y:S04]  /*be60*/  @P2 LDG.E.U16 R191, desc[UR18][R80.64] ;  /* 0x0000001250bf2981 */ /* 0x000ea8000c1e1500 */
        /* <DEDUP_REMOVED lines=9> */
[----:B------:R0:W2:Y:S01]  /*bf00*/  @P2 LDG.E.U16 R170, desc[UR18][R28.64] ;  /* 0x000000121caa2981 */ /* 0x0000a2000c1e1500 */
[----:B------:R-:W-:-:S03]  /*bf10*/  PRMT R3, RZ, 0x7610, R3 ;  /* 0x00007610ff037816 */ /* 0x000fc60000000003 */
[----:B------:R-:W2:Y:S04]  /*bf20*/  @P2 LDG.E.U16 R142, desc[UR18][R200.64] ;  /* 0x00000012c88e2981 */ /* 0x000ea8000c1e1500 */
[----:B------:R-:W2:Y:S04]  /*bf30*/  @P2 LDG.E.U16 R138, desc[UR18][R30.64] ;  /* 0x000000121e8a2981 */ /* 0x000ea8000c1e1500 */
[----:B------:R-:W2:Y:S04]  /*bf40*/  @P2 LDG.E.U16 R167, desc[UR18][R246.64] ;  /* 0x00000012f6a72981 */ /* 0x000ea8000c1e1500 */
[----:B------:R-:W2:Y:S01]  /*bf50*/  @P2 LDG.E.U16 R3, desc[UR18][R32.64] ;  /* 0x0000001220032981 */ /* 0x000ea2000c1e1500 */
[----:B------:R-:W-:Y:S01]  /*bf60*/  FFMA R6, R6, UR4, -R132 ;  /* 0x0000000406067c23 */ /* 0x000fe20008000884 */
[----:B------:R-:W-:-:S02]  /*bf70*/  PRMT R141, RZ, 0x7610, R141 ;  /* 0x00007610ff8d7816 */ /* 0x000fc4000000008d */
[----:B------:R0:W-:Y:S01]  /*bf80*/  STS.U16 [R133+UR7+0x8000], R2 ;  /* 0x0080000285007988 */ /* 0x0001e20008000407 */
[----:B------:R-:W-:Y:S01]  /*bf90*/  FFMA R9, R9, UR4, -R132 ;  /* 0x0000000409097c23 */ /* 0x000fe20008000884 */
[----:B------:R-:W-:Y:S02]  /*bfa0*/  FADD R4, R229, R228 ;  /* 0x000000e4e5047221 */ /* 0x000fe40000000000 */
[----:B---3--:R-:W3:Y:S04]  /*bfb0*/  @P2 LDG.E.U16 R165, desc[UR18][R112.64] ;  /* 0x0000001270a52981 */ /* 0x008ee8000c1e1500 */
[----:B------:R-:W3:Y:S04]  /*bfc0*/  @P2 LDG.E.U16 R164, desc[UR18][R90.64] ;  /* 0x000000125aa42981 */ /* 0x000ee8000c1e1500 */
[----:B----4-:R-:W4:Y:S04]  /*bfd0*/  @P2 LDG.E.U16 R169, desc[UR18][R114.64] ;  /* 0x0000001272a92981 */ /* 0x010f28000c1e1500 */
[----:B------:R-:W3:Y:S04]  /*bfe0*/  @P2 LDG.E.U16 R173, desc[UR18][R116.64] ;  /* 0x0000001274ad2981 */ /* 0x000ee8000c1e1500 */
[----:B------:R-:W3:Y:S04]  /*bff0*/  @P2 LDG.E.U16 R172, desc[UR18][R92.64] ;  /* 0x000000125cac2981 */ /* 0x000ee8000c1e1500 */
[----:B------:R-:W3:Y:S04]  /*c000*/  @P2 LDG.E.U16 R168, desc[UR18][R66.64] ;  /* 0x0000001242a82981 */ /* 0x000ee8000c1e1500 */
[----:B------:R0:W3:Y:S04]  /*c010*/  @P2 LDG.E.U16 R177, desc[UR18][R60.64] ;  /* 0x000000123cb12981 */ /* 0x0000e8000c1e1500 */
[----:B--2---:R-:W2:Y:S04]  /*c020*/  @P2 LDG.E.U16 R185, desc[UR18][R120.64] ;  /* 0x0000001278b92981 */ /* 0x004ea8000c1e1500 */
[----:B------:R-:W2:Y:S04]  /*c030*/  @P2 LDG.E.U16 R184, desc[UR18][R98.64] ;  /* 0x0000001262b82981 */ /* 0x000ea8000c1e1500 */
[----:B------:R-:W2:Y:S04]  /*c040*/  @P2 LDG.E.U16 R176, desc[UR18][R94.64] ;  /* 0x000000125eb02981 */ /* 0x000ea8000c1e1500 */
[----:B------:R-:W2:Y:S04]  /*c050*/  @P2 LDG.E.U16 R189, desc[UR18][R122.64] ;  /* 0x000000127abd2981 */ /* 0x000ea8000c1e1500 */
[----:B------:R-:W2:Y:S04]  /*c060*/  @P2 LDG.E.U16 R196, desc[UR18][R180.64] ;  /* 0x00000012b4c42981 */ /* 0x000ea8000c1e1500 */
[----:B------:R-:W2:Y:S04]  /*c070*/  @P2 LDG.E.U16 R188, desc[UR18][R100.64] ;  /* 0x0000001264bc2981 */ /* 0x000ea8000c1e1500 */
[----:B------:R-:W2:Y:S04]  /*c080*/  @P2 LDG.E.U16 R193, desc[UR18][R124.64] ;  /* 0x000000127cc12981 */ /* 0x000ea8000c1e1500 */
[----:B------:R-:W2:Y:S04]  /*c090*/  LDL.LU.64 R180, [R1+0x7e0] ;  /* 0x0007e00001b47983 */ /* 0x000ea80000300a00 */
[----:B------:R0:W3:Y:S04]  /*c0a0*/  @P2 LDG.E.U16 R192, desc[UR18][R64.64] ;  /* 0x0000001240c02981 */ /* 0x0000e8000c1e1500 */
[----:B------:R-:W3:Y:S04]  /*c0b0*/  LDL.LU.64 R124, [R1+0x7d8] ;  /* 0x0007d800017c7983 */ /* 0x000ee80000300a00 */
[----:B------:R-:W3:Y:S04]  /*c0c0*/  LDL.LU.64 R122, [R1+0x7d0] ;  /* 0x0007d000017a7983 */ /* 0x000ee80000300a00 */
[----:B------:R-:W3:Y:S01]  /*c0d0*/  LDL.LU.64 R120, [R1+0x7c8] ;  /* 0x0007c80001787983 */ /* 0x000ee20000300a00 */
[----:B------:R-:W-:Y:S01]  /*c0e0*/  FMUL R6, R6, 1.4426950216293334961 ;  /* 0x3fb8aa3b06067820 */ /* 0x000fe20000400000 */
[----:B0-----:R-:W-:-:S02]  /*c0f0*/  PRMT R2, RZ, 0x7610, R2 ;  /* 0x00007610ff027816 */ /* 0x001fc40000000002 */
[----:B------:R0:W3:Y:S01]  /*c100*/  @P2 LDG.E.U16 R141, desc[UR18][R198.64] ;  /* 0x00000012c68d2981 */ /* 0x0000e2000c1e1500 */
[----:B------:R-:W0:Y:S01]  /*c110*/  MUFU.EX2 R227, R6 ;  /* 0x0000000600e37308 */ /* 0x000e220000000800 */
[----:B------:R-:W-:Y:S02]  /*c120*/  FMUL R9, R9, 1.4426950216293334961 ;  /* 0x3fb8aa3b09097820 */ /* 0x000fe40000400000 */
[----:B------:R-:W3:Y:S05]  /*c130*/  @P2 LDG.E.U16 R2, desc[UR18][R36.64] ;  /* 0x0000001224022981 */ /* 0x000eea000c1e1500 */
[----:B------:R-:W1:Y:S01]  /*c140*/  MUFU.EX2 R6, R9 ;  /* 0x0000000900067308 */ /* 0x000e620000000800 */
[----:B0-----:R-:W-:-:S04]  /*c150*/  FADD R4, R227, R4 ;  /* 0x00000004e3047221 */ /* 0x001fc80000000000 */
[----:B------:R-:W-:Y:S01]  /*c160*/  FADD R4, R5, R4 ;  /* 0x0000000405047221 */ /* 0x000fe20000000000 */
[----:B------:R-:W-:-:S03]  /*c170*/  FFMA R15, R15, UR4, -R132 ;  /* 0x000000040f0f7c23 */ /* 0x000fc60008000884 */
[----:B------:R-:W-:Y:S01]  /*c180*/  FADD R4, R226, R4 ;  /* 0x00000004e2047221 */ /* 0x000fe20000000000 */
[----:B------:R-:W-:-:S03]  /*c190*/  FMUL R15, R15, 1.4426950216293334961 ;  /* 0x3fb8aa3b0f0f7820 */ /* 0x000fc60000400000 */
[----:B-1----:R-:W-:Y:S01]  /*c1a0*/  FADD R4, R6, R4 ;  /* 0x0000000406047221 */ /* 0x002fe20000000000 */
[----:B------:R-:W0:Y:S03]  /*c1b0*/  MUFU.EX2 R9, R15 ;  /* 0x0000000f00097308 */ /* 0x000e260000000800 */
[----:B------:R-:W-:-:S04]  /*c1c0*/  FADD R4, R225, R4 ;  /* 0x00000004e1047221 */ /* 0x000fc80000000000 */
[----:B------:R-:W-:-:S04]  /*c1d0*/  FADD R4, R7, R4 ;  /* 0x0000000407047221 */ /* 0x000fc80000000000 */
[----:B------:R-:W-:Y:S01]  /*c1e0*/  FADD R4, R224, R4 ;  /* 0x00000004e0047221 */ /* 0x000fe20000000000 */
[----:B------:R-:W-:Y:S02]  /*c1f0*/  PRMT R152, RZ, 0x7610, R152 ;  /* 0x00007610ff987816 */ /* 0x000fe40000000098 */
[----:B------:R-:W-:Y:S01]  /*c200*/  PRMT R140, RZ, 0x7610, R140 ;  /* 0x00007610ff8c7816 */ /* 0x000fe2000000008c */
[----:B------:R-:W-:Y:S01]  /*c210*/  FADD R4, R8, R4 ;  /* 0x0000000408047221 */ /* 0x000fe20000000000 */
[----:B------:R-:W-:Y:S02]  /*c220*/  PRMT R163, RZ, 0x7610, R163 ;  /* 0x00007610ffa37816 */ /* 0x000fe400000000a3 */
[----:B------:R-:W-:Y:S01]  /*c230*/  PRMT R0, RZ, 0x7610, R0 ;  /* 0x00007610ff007816 */ /* 0x000fe20000000000 */
[----:B------:R-:W-:Y:S01]  /*c240*/  FADD R4, R223, R4 ;  /* 0x00000004df047221 */ /* 0x000fe20000000000 */
[----:B------:R1:W3:Y:S04]  /*c250*/  @P2 LDG.E.U16 R152, desc[UR18][R34.64] ;  /* 0x0000001222982981 */ /* 0x0002e8000c1e1500 */
[----:B------:R-:W3:Y:S01]  /*c260*/  @P2 LDG.E.U16 R140, desc[UR18][R250.64] ;  /* 0x00000012fa8c2981 */ /* 0x000ee2000c1e1500 */
[----:B0-----:R-:W-:-:S03]  /*c270*/  FADD R4, R9, R4 ;  /* 0x0000000409047221 */ /* 0x001fc60000000000 */
[----:B------:R-:W3:Y:S04]  /*c280*/  @P2 LDG.E.U16 R163, desc[UR18][R244.64] ;  /* 0x00000012f4a32981 */ /* 0x000ee8000c1e1500 */
[----:B------:R0:W3:Y:S01]  /*c290*/  @P2 LDG.E.U16 R0, desc[UR18][R38.64] ;  /* 0x0000001226002981 */ /* 0x0000e2000c1e1500 */
[----:B------:R-:W-:-:S04]  /*c2a0*/  FADD R4, R222, R4 ;  /* 0x00000004de047221 */ /* 0x000fc80000000000 */
[----:B------:R-:W-:-:S04]  /*c2b0*/  FADD R4, R10, R4 ;  /* 0x000000040a047221 */ /* 0x000fc80000000000 */
[----:B------:R-:W-:-:S04]  /*c2c0*/  FADD R4, R221, R4 ;  /* 0x00000004dd047221 */ /* 0x000fc80000000000 */
[----:B------:R-:W-:Y:S01]  /*c2d0*/  FADD R4, R11, R4 ;  /* 0x000000040b047221 */ /* 0x000fe20000000000 */
[----:B------:R-:W-:-:S03]  /*c2e0*/  FFMA R27, R27, UR4, -R132 ;  /* 0x000000041b1b7c23 */ /* 0x000fc60008000884 */
[----:B------:R-:W-:Y:S01]  /*c2f0*/  FADD R4, R220, R4 ;  /* 0x00000004dc047221 */ /* 0x000fe20000000000 */
[----:B------:R-:W-:-:S03]  /*c300*/  FMUL R27, R27, 1.4426950216293334961 ;  /* 0x3fb8aa3b1b1b7820 */ /* 0x000fc60000400000 */
[----:B------:R-:W-:Y:S01]  /*c310*/  FADD R4, R12, R4 ;  /* 0x000000040c047221 */ /* 0x000fe20000000000 */
[----:B------:R-:W0:Y:S03]  /*c320*/  MUFU.EX2 R15, R27 ;  /* 0x0000001b000f7308 */ /* 0x000e260000000800 */
[----:B------:R-:W-:-:S04]  /*c330*/  FADD R4, R219, R4 ;  /* 0x00000004db047221 */ /* 0x000fc80000000000 */
[----:B------:R-:W-:-:S04]  /*c340*/  FADD R4, R13, R4 ;  /* 0x000000040d047221 */ /* 0x000fc80000000000 */
[----:B------:R-:W-:Y:S01]  /*c350*/  FADD R4, R218, R4 ;  /* 0x00000004da047221 */ /* 0x000fe20000000000 */
[----:B--2---:R-:W2:Y:S04]  /*c360*/  @P2 LDG.E.U16 R181, desc[UR18][R118.64] ;  /* 0x0000001276b52981 */ /* 0x004ea8000c1e1500 */
[----:B------:R-:W2:Y:S04]  /*c370*/  @P2 LDG.E.U16 R180, desc[UR18][R96.64] ;  /* 0x0000001260b42981 */ /* 0x000ea8000c1e1500 */
[----:B------:R-:W2:Y:S04]  /*c380*/  LDL.LU.64 R118, [R1+0x7c0] ;  /* 0x0007c00001767983 */ /* 0x000ea80000300a00 */
[----:B------:R-:W2:Y:S04]  /*c390*/  LDL.LU.64 R60, [R1+0x7b8] ;  /* 0x0007b800013c7983 */ /* 0x000ea80000300a00 */
[----:B------:R-:W3:Y:S04]  /*c3a0*/  LDL.LU.64 R116, [R1+0x7b0] ;  /* 0x0007b00001747983 */ /* 0x000ee80000300a00 */
[----:B------:R-:W3:Y:S04]  /*c3b0*/  LDL.LU.64 R114, [R1+0x7a8] ;  /* 0x0007a80001727983 */ /* 0x000ee80000300a00 */
[----:B------:R-:W3:Y:S04]  /*c3c0*/  LDL.LU.64 R112, [R1+0x7a0] ;  /* 0x0007a00001707983 */ /* 0x000ee80000300a00 */
[----:B------:R-:W3:Y:S04]  /*c3d0*/  LDL.LU.64 R110, [R1+0x798] ;  /* 0x00079800016e7983 */ /* 0x000ee80000300a00 */
[----:B------:R-:W3:Y:S04]  /*c3e0*/  LDL.LU.64 R62, [R1+0x790] ;  /* 0x00079000013e7983 */ /* 0x000ee80000300a00 */
[----:B------:R-:W4:Y:S04]  /*c3f0*/  LDL.LU.64 R108, [R1+0x788] ;  /* 0x00078800016c7983 */ /* 0x000f280000300a00 */
        /* <DEDUP_REMOVED lines=23> */
[----:B------:R-:W4:Y:S01]  /*c570*/  LDL.LU.64 R244, [R1+0x6c8] ;  /* 0x0006c80001f47983 */ /* 0x000f220000300a00 */
[----:B------:R-:W-:-:S04]  /*c580*/  FADD R4, R14, R4 ;  /* 0x000000040e047221 */ /* 0x000fc80000000000 */
[----:B------:R-:W-:-:S04]  /*c590*/  FADD R4, R217, R4 ;  /* 0x00000004d9047221 */ /* 0x000fc80000000000 */
[----:B0-----:R-:W-:-:S04]  /*c5a0*/  FADD R4, R15, R4 ;  /* 0x000000040f047221 */ /* 0x001fc80000000000 */
[----:B------:R-:W-:-:S04]  /*c5b0*/  FADD R4, R216, R4 ;  /* 0x00000004d8047221 */ /* 0x000fc80000000000 */
[----:B------:R-:W-:-:S04]  /*c5c0*/  FADD R4, R16, R4 ;  /* 0x0000000410047221 */ /* 0x000fc80000000000 */
[----:B------:R-:W-:-:S04]  /*c5d0*/  FADD R4, R215, R4 ;  /* 0x00000004d7047221 */ /* 0x000fc80000000000 */
        /* <DEDUP_REMOVED lines=8> */
[----:B------:R-:W-:-:S03]  /*c660*/  FFMA R43, R43, UR4, -R132 ;  /* 0x000000042b2b7c23 */ /* 0x000fc60008000884 */
[----:B------:R-:W-:Y:S01]  /*c670*/  FADD R4, R20, R4 ;  /* 0x0000000414047221 */ /* 0x000fe20000000000 */
[----:B------:R-:W0:Y:S01]  /*c680*/  MUFU.EX2 R209, R42 ;  /* 0x0000002a00d17308 */ /* 0x000e220000000800 */
[----:B------:R-:W-:Y:S01]  /*c690*/  FMUL R43, R43, 1.4426950216293334961 ;  /* 0x3fb8aa3b2b2b7820 */ /* 0x000fe20000400000 */
[----:B------:R-:W-:Y:S01]  /*c6a0*/  FFMA R44, R44, UR4, -R132 ;  /* 0x000000042c2c7c23 */ /* 0x000fe20008000884 */
[----:B------:R-:W-:Y:S01]  /*c6b0*/  FADD R4, R211, R4 ;  /* 0x00000004d3047221 */ /* 0x000fe20000000000 */
[----:B------:R-:W-:Y:S02]  /*c6c0*/  FFMA R45, R45, UR4, -R132 ;  /* 0x000000042d2d7c23 */ /* 0x000fe40008000884 */
[----:B------:R-:W-:Y:S01]  /*c6d0*/  FMUL R44, R44, 1.4426950216293334961 ;  /* 0x3fb8aa3b2c2c7820 */ /* 0x000fe20000400000 */
[----:B------:R-:W-:Y:S01]  /*c6e0*/  FADD R4, R21, R4 ;  /* 0x0000000415047221 */ /* 0x000fe20000000000 */
[----:B------:R-:W0:Y:S01]  /*c6f0*/  MUFU.EX2 R23, R43 ;  /* 0x0000002b00177308 */ /* 0x000e220000000800 */
[----:B------:R-:W-:Y:S01]  /*c700*/  FMUL R45, R45, 1.4426950216293334961 ;  /* 0x3fb8aa3b2d2d7820 */ /* 0x000fe20000400000 */
[----:B------:R-:W-:Y:S01]  /*c710*/  FFMA R46, R46, UR4, -R132 ;  /* 0x000000042e2e7c23 */ /* 0x000fe20008000884 */
[----:B------:R-:W-:Y:S01]  /*c720*/  FADD R4, R210, R4 ;  /* 0x00000004d2047221 */ /* 0x000fe20000000000 */
[----:B------:R-:W-:-:S04]  /*c730*/  FFMA R47, R47, UR4, -R132 ;  /* 0x000000042f2f7c23 */ /* 0x000fc80008000884 */
[----:B------:R-:W1:Y:S01]  /*c740*/  MUFU.EX2 R208, R44 ;  /* 0x0000002c00d07308 */ /* 0x000e620000000800 */
[----:B------:R-:W-:Y:S01]  /*c750*/  FMUL R46, R46, 1.4426950216293334961 ;  /* 0x3fb8aa3b2e2e7820 */ /* 0x000fe20000400000 */
[----:B------:R-:W-:Y:S01]  /*c760*/  FADD R4, R22, R4 ;  /* 0x0000000416047221 */ /* 0x000fe20000000000 */
[----:B------:R-:W-:Y:S01]  /*c770*/  FMUL R47, R47, 1.4426950216293334961 ;  /* 0x3fb8aa3b2f2f7820 */ /* 0x000fe20000400000 */
[----:B------:R-:W-:-:S04]  /*c780*/  FFMA R48, R48, UR4, -R132 ;  /* 0x0000000430307c23 */ /* 0x000fc80008000884 */
[----:B------:R-:W1:Y:S01]  /*c790*/  MUFU.EX2 R24, R45 ;  /* 0x0000002d00187308 */ /* 0x000e620000000800 */
[----:B0-----:R-:W-:Y:S01]  /*c7a0*/  FADD R4, R209, R4 ;  /* 0x00000004d1047221 */ /* 0x001fe20000000000 */
[----:B------:R-:W-:Y:S01]  /*c7b0*/  FMUL R48, R48, 1.4426950216293334961 ;  /* 0x3fb8aa3b30307820 */ /* 0x000fe20000400000 */
[----:B------:R-:W-:-:S05]  /*c7c0*/  FFMA R49, R49, UR4, -R132 ;  /* 0x0000000431317c23 */ /* 0x000fca0008000884 */
[----:B------:R-:W0:Y:S01]  /*c7d0*/  MUFU.EX2 R207, R46 ;  /* 0x0000002e00cf7308 */ /* 0x000e220000000800 */
[----:B------:R-:W-:Y:S01]  /*c7e0*/  FADD R4, R23, R4 ;  /* 0x0000000417047221 */ /* 0x000fe20000000000 */
[----:B------:R-:W-:Y:S01]  /*c7f0*/  FMUL R49, R49, 1.4426950216293334961 ;  /* 0x3fb8aa3b31317820 */ /* 0x000fe20000400000 */
[----:B------:R-:W-:-:S05]  /*c800*/  FFMA R50, R50, UR4, -R132 ;  /* 0x0000000432327c23 */ /* 0x000fca0008000884 */
[----:B------:R-:W0:Y:S01]  /*c810*/  MUFU.EX2 R25, R47 ;  /* 0x0000002f00197308 */ /* 0x000e220000000800 */
[----:B-1----:R-:W-:Y:S01]  /*c820*/  FADD R4, R208, R4 ;  /* 0x00000004d0047221 */ /* 0x002fe20000000000 */
[----:B------:R-:W-:Y:S01]  /*c830*/  FMUL R50, R50, 1.4426950216293334961 ;  /* 0x3fb8aa3b32327820 */ /* 0x000fe20000400000 */
[----:B------:R-:W-:-:S05]  /*c840*/  FFMA R51, R51, UR4, -R132 ;  /* 0x0000000433337c23 */ /* 0x000fca0008000884 */
[----:B------:R-:W1:Y:S01]  /*c850*/  MUFU.EX2 R206, R48 ;  /* 0x0000003000ce7308 */ /* 0x000e620000000800 */
[----:B------:R-:W-:Y:S01]  /*c860*/  FADD R4, R24, R4 ;  /* 0x0000000418047221 */ /* 0x000fe20000000000 */
[----:B------:R-:W-:Y:S01]  /*c870*/  FMUL R51, R51, 1.4426950216293334961 ;  /* 0x3fb8aa3b33337820 */ /* 0x000fe20000400000 */
[----:B------:R-:W-:-:S05]  /*c880*/  FFMA R52, R52, UR4, -R132 ;  /* 0x0000000434347c23 */ /* 0x000fca0008000884 */
        /* <DEDUP_REMOVED lines=10> */
[----:B------:R-:W-:Y:S01]  /*c930*/  PRMT R147, RZ, 0x7610, R147 ;  /* 0x00007610ff937816 */ /* 0x000fe20000000093 */
[----:B------:R-:W-:Y:S01]  /*c940*/  FMUL R54, R54, 1.4426950216293334961 ;  /* 0x3fb8aa3b36367820 */ /* 0x000fe20000400000 */
[----:B------:R-:W-:-:S04]  /*c950*/  FFMA R55, R55, UR4, -R132 ;  /* 0x0000000437377c23 */ /* 0x000fc80008000884 */
[----:B------:R-:W1:Y:S01]  /*c960*/  MUFU.EX2 R204, R52 ;  /* 0x0000003400cc7308 */ /* 0x000e620000000800 */
[----:B------:R-:W-:Y:S01]  /*c970*/  FADD R4, R26, R4 ;  /* 0x000000041a047221 */ /* 0x000fe20000000000 */
[----:B------:R-:W-:Y:S01]  /*c980*/  FMUL R55, R55, 1.4426950216293334961 ;  /* 0x3fb8aa3b37377820 */ /* 0x000fe20000400000 */
[----:B------:R-:W-:Y:S01]  /*c990*/  FFMA R56, R56, UR4, -R132 ;  /* 0x0000000438387c23 */ /* 0x000fe20008000884 */
[----:B------:R-:W4:Y:S04]  /*c9a0*/  @P2 LDG.E.U16 R147, desc[UR18][R236.64] ;  /* 0x00000012ec932981 */ /* 0x000f28000c1e1500 */
[----:B------:R-:W1:Y:S01]  /*c9b0*/  MUFU.EX2 R28, R53 ;  /* 0x00000035001c7308 */ /* 0x000e620000000800 */
[----:B0-----:R-:W-:Y:S01]  /*c9c0*/  FADD R4, R205, R4 ;  /* 0x00000004cd047221 */ /* 0x001fe20000000000 */
[----:B------:R-:W-:Y:S01]  /*c9d0*/  FMUL R56, R56, 1.4426950216293334961 ;  /* 0x3fb8aa3b38387820 */ /* 0x000fe20000400000 */
[----:B------:R-:W-:-:S05]  /*c9e0*/  FFMA R57, R57, UR4, -R132 ;  /* 0x0000000439397c23 */ /* 0x000fca0008000884 */
[----:B------:R-:W0:Y:S01]  /*c9f0*/  MUFU.EX2 R203, R54 ;  /* 0x0000003600cb7308 */ /* 0x000e220000000800 */
[----:B------:R-:W-:Y:S01]  /*ca00*/  FADD R4, R27, R4 ;  /* 0x000000041b047221 */ /* 0x000fe20000000000 */
[----:B------:R-:W-:Y:S01]  /*ca10*/  FMUL R57, R57, 1.4426950216293334961 ;  /* 0x3fb8aa3b39397820 */ /* 0x000fe20000400000 */
[--C-:B------:R-:W-:Y:S01]  /*ca20*/  FFMA R58, R58, UR4, -R132.reuse ;  /* 0x000000043a3a7c23 */ /* 0x100fe20008000884 */
[----:B------:R-:W-:-:S04]  /*ca30*/  FFMA R59, R59, UR4, -R132 ;  /* 0x000000043b3b7c23 */ /* 0x000fc80008000884 */
[----:B------:R-:W0:Y:S01]  /*ca40*/  MUFU.EX2 R29, R55 ;  /* 0x00000037001d7308 */ /* 0x000e220000000800 */
[----:B-1----:R-:W-:Y:S01]  /*ca50*/  FADD R4, R204, R4 ;  /* 0x00000004cc047221 */ /* 0x002fe20000000000 */
[----:B------:R-:W-:Y:S01]  /*ca60*/  FMUL R58, R58, 1.4426950216293334961 ;  /* 0x3fb8aa3b3a3a7820 */ /* 0x000fe20000400000 */
[----:B--2---:R-:W-:-:S05]  /*ca70*/  FFMA R60, R60, UR4, -R132 ;  /* 0x000000043c3c7c23 */ /* 0x004fca0008000884 */
[----:B------:R-:W1:Y:S01]  /*ca80*/  MUFU.EX2 R202, R56 ;  /* 0x0000003800ca7308 */ /* 0x000e620000000800 */
[----:B------:R-:W-:Y:S01]  /*ca90*/  FADD R4, R28, R4 ;  /* 0x000000041c047221 */ /* 0x000fe20000000000 */
[----:B------:R-:W-:Y:S01]  /*caa0*/  FMUL R59, R59, 1.4426950216293334961 ;  /* 0x3fb8aa3b3b3b7820 */ /* 0x000fe20000400000 */
[--C-:B------:R-:W-:Y:S01]  /*cab0*/  FFMA R61, R61, UR4, -R132.reuse ;  /* 0x000000043d3d7c23 */ /* 0x100fe20008000884 */
[----:B---3--:R-:W-:-:S04]  /*cac0*/  FFMA R62, R62, UR4, -R132 ;  /* 0x000000043e3e7c23 */ /* 0x008fc80008000884 */
[----:B------:R-:W2:Y:S01]  /*cad0*/  MUFU.EX2 R30, R57 ;  /* 0x00000039001e7308 */ /* 0x000ea20000000800 */
[----:B0-----:R-:W-:Y:S01]  /*cae0*/  FADD R4, R203, R4 ;  /* 0x00000004cb047221 */ /* 0x001fe20000000000 */
[----:B------:R-:W-:Y:S01]  /*caf0*/  FMUL R60, R60, 1.4426950216293334961 ;  /* 0x3fb8aa3b3c3c7820 */ /* 0x000fe20000400000 */
[--C-:B------:R-:W-:Y:S01]  /*cb00*/  FFMA R63, R63, UR4, -R132.reuse ;  /* 0x000000043f3f7c23 */ /* 0x100fe20008000884 */
[----:B----4-:R-:W-:-:S04]  /*cb10*/  FFMA R64, R64, UR4, -R132 ;  /* 0x0000000440407c23 */ /* 0x010fc80008000884 */
[----:B------:R-:W0:Y:S01]  /*cb20*/  MUFU.EX2 R201, R58 ;  /* 0x0000003a00c97308 */ /* 0x000e220000000800 */
[----:B------:R-:W-:Y:S01]  /*cb30*/  FADD R4, R29, R4 ;  /* 0x000000041d047221 */ /* 0x000fe20000000000 */
[----:B------:R-:W-:Y:S01]  /*cb40*/  FMUL R61, R61, 1.4426950216293334961 ;  /* 0x3fb8aa3b3d3d7820 */ /* 0x000fe20000400000 */
[--C-:B------:R-:W-:Y:S01]  /*cb50*/  FFMA R65, R65, UR4, -R132.reuse ;  /* 0x0000000441417c23 */ /* 0x100fe20008000884 */
[----:B------:R-:W-:-:S04]  /*cb60*/  FFMA R66, R66, UR4, -R132 ;  /* 0x0000000442427c23 */ /* 0x000fc80008000884 */
[----:B------:R-:W3:Y:S01]  /*cb70*/  MUFU.EX2 R31, R59 ;  /* 0x0000003b001f7308 */ /* 0x000ee20000000800 */
[----:B-1----:R-:W-:Y:S01]  /*cb80*/  FADD R4, R202, R4 ;  /* 0x00000004ca047221 */ /* 0x002fe20000000000 */
[----:B------:R-:W-:Y:S01]  /*cb90*/  FMUL R62, R62, 1.4426950216293334961 ;  /* 0x3fb8aa3b3e3e7820 */ /* 0x000fe20000400000 */
[--C-:B------:R-:W-:Y:S01]  /*cba0*/  FFMA R67, R67, UR4, -R132.reuse ;  /* 0x0000000443437c23 */ /* 0x100fe20008000884 */
[----:B------:R-:W-:-:S04]  /*cbb0*/  FFMA R68, R68, UR4, -R132 ;  /* 0x0000000444447c23 */ /* 0x000fc80008000884 */
[----:B------:R-:W1:Y:S01]  /*cbc0*/  MUFU.EX2 R200, R60 ;  /* 0x0000003c00c87308 */ /* 0x000e620000000800 */
[----:B--2---:R-:W-:Y:S01]  /*cbd0*/  FADD R4, R30, R4 ;  /* 0x000000041e047221 */ /* 0x004fe20000000000 */
[----:B------:R-:W-:Y:S01]  /*cbe0*/  FMUL R63, R63, 1.4426950216293334961 ;  /* 0x3fb8aa3b3f3f7820 */ /* 0x000fe20000400000 */
[----:B------:R-:W-:Y:S01]  /*cbf0*/  FFMA R69, R69, UR4, -R132 ;  /* 0x0000000445457c23 */ /* 0x000fe20008000884 */
[----:B------:R-:W-:Y:S02]  /*cc00*/  PRMT R159, RZ, 0x7610, R159 ;  /* 0x00007610ff9f7816 */ /* 0x000fe4000000009f */
[----:B------:R-:W-:Y:S02]  /*cc10*/  PRMT R155, RZ, 0x7610, R155 ;  /* 0x00007610ff9b7816 */ /* 0x000fe4000000009b */
[----:B------:R-:W-:Y:S01]  /*cc20*/  PRMT R151, RZ, 0x7610, R151 ;  /* 0x00007610ff977816 */ /* 0x000fe20000000097 */
[----:B------:R-:W2:Y:S01]  /*cc30*/  MUFU.EX2 R32, R61 ;  /* 0x0000003d00207308 */ /* 0x000ea20000000800 */
[----:B0-----:R-:W-:Y:S01]  /*cc40*/  FADD R4, R201, R4 ;  /* 0x00000004c9047221 */ /* 0x001fe20000000000 */
[----:B------:R-:W-:Y:S01]  /*cc50*/  FMUL R64, R64, 1.4426950216293334961 ;  /* 0x3fb8aa3b40407820 */ /* 0x000fe20000400000 */
[----:B------:R-:W-:-:S02]  /*cc60*/  PRMT R143, RZ, 0x7610, R143 ;  /* 0x00007610ff8f7816 */ /* 0x000fc4000000008f */
[----:B------:R-:W-:Y:S01]  /*cc70*/  PRMT R139, RZ, 0x7610, R139 ;  /* 0x00007610ff8b7816 */ /* 0x000fe2000000008b */
[----:B------:R-:W-:Y:S02]  /*cc80*/  FFMA R70, R70, UR4, -R132 ;  /* 0x0000000446467c23 */ /* 0x000fe40008000884 */
[----:B------:R-:W0:Y:S01]  /*cc90*/  MUFU.EX2 R199, R62 ;  /* 0x0000003e00c77308 */ /* 0x000e220000000800 */
[----:B---3--:R-:W-:Y:S01]  /*cca0*/  FADD R4, R31, R4 ;  /* 0x000000041f047221 */ /* 0x008fe20000000000 */
[----:B------:R-:W-:Y:S01]  /*ccb0*/  FMUL R65, R65, 1.4426950216293334961 ;  /* 0x3fb8aa3b41417820 */ /* 0x000fe20000400000 */
[--C-:B------:R-:W-:Y:S01]  /*ccc0*/  FFMA R71, R71, UR4, -R132.reuse ;  /* 0x0000000447477c23 */ /* 0x100fe20008000884 */
[----:B------:R-:W-:-:S04]  /*ccd0*/  FFMA R72, R72, UR4, -R132 ;  /* 0x0000000448487c23 */ /* 0x000fc80008000884 */
[----:B------:R-:W3:Y:S01]  /*cce0*/  MUFU.EX2 R33, R63 ;  /* 0x0000003f00217308 */ /* 0x000ee20000000800 */
[----:B-1----:R-:W-:Y:S01]  /*ccf0*/  FADD R4, R200, R4 ;  /* 0x00000004c8047221 */ /* 0x002fe20000000000 */
[----:B------:R-:W-:Y:S01]  /*cd00*/  FMUL R66, R66, 1.4426950216293334961 ;  /* 0x3fb8aa3b42427820 */ /* 0x000fe20000400000 */
[----:B------:R-:W-:Y:S01]  /*cd10*/  FMUL R67, R67, 1.4426950216293334961 ;  /* 0x3fb8aa3b43437820 */ /* 0x000fe20000400000 */
[----:B------:R-:W-:Y:S01]  /*cd20*/  FMUL R68, R68, 1.4426950216293334961 ;  /* 0x3fb8aa3b44447820 */ /* 0x000fe20000400000 */
[----:B------:R-:W-:Y:S01]  /*cd30*/  FMUL R69, R69, 1.4426950216293334961 ;  /* 0x3fb8aa3b45457820 */ /* 0x000fe20000400000 */
[--C-:B------:R-:W-:Y:S01]  /*cd40*/  FFMA R73, R73, UR4, -R132.reuse ;  /* 0x0000000449497c23 */ /* 0x100fe20008000884 */
[----:B------:R-:W-:Y:S01]  /*cd50*/  FFMA R74, R74, UR4, -R132 ;  /* 0x000000044a4a7c23 */ /* 0x000fe20008000884 */
[----:B------:R-:W1:Y:S01]  /*cd60*/  MUFU.EX2 R198, R64 ;  /* 0x0000004000c67308 */ /* 0x000e620000000800 */
[----:B--2---:R-:W-:Y:S01]  /*cd70*/  FADD R4, R32, R4 ;  /* 0x0000000420047221 */ /* 0x004fe20000000000 */
[----:B------:R-:W2:Y:S04]  /*cd80*/  @P2 LDG.E.U16 R159, desc[UR18][R248.64] ;  /* 0x00000012f89f2981 */ /* 0x000ea8000c1e1500 */
[----:B------:R-:W-:Y:S04]  /*cd90*/  STS.U16 [R133+UR7+0x8800], R190 ;  /* 0x008800be85007988 */ /* 0x000fe80008000407 */
[----:B------:R-:W-:Y:S01]  /*cda0*/  STS.U16 [R133+UR7+0x8c00], R186 ;  /* 0x008c00ba85007988 */ /* 0x000fe20008000407 */
[----:B------:R-:W4:Y:S01]  /*cdb0*/  MUFU.EX2 R34, R65 ;  /* 0x0000004100227308 */ /* 0x000f220000000800 */
[----:B0-----:R-:W-:-:S02]  /*cdc0*/  FADD R4, R199, R4 ;  /* 0x00000004c7047221 */ /* 0x001fc40000000000 */
[----:B------:R-:W-:Y:S04]  /*cdd0*/  STS.U16 [R133+UR7+0x9000], R182 ;  /* 0x009000b685007988 */ /* 0x000fe80008000407 */
[----:B------:R-:W-:Y:S01]  /*cde0*/  STS.U16 [R133+UR7+0x9400], R178 ;  /* 0x009400b285007988 */ /* 0x000fe20008000407 */
[----:B------:R-:W0:Y:S01]  /*cdf0*/  MUFU.EX2 R64, R66 ;  /* 0x0000004200407308 */ /* 0x000e220000000800 */
[----:B---3--:R-:W-:Y:S02]  /*ce00*/  FADD R4, R33, R4 ;  /* 0x0000000421047221 */ /* 0x008fe40000000000 */
[----:B------:R-:W-:Y:S04]  /*ce10*/  STS.U16 [R133+UR7+0x9800], R174 ;  /* 0x009800ae85007988 */ /* 0x000fe80008000407 */
[----:B------:R-:W-:Y:S01]  /*ce20*/  STS.U16 [R133+UR7+0x9c00], R170 ;  /* 0x009c00aa85007988 */ /* 0x000fe20008000407 */
[----:B------:R-:W3:Y:S01]  /*ce30*/  MUFU.EX2 R35, R67 ;  /* 0x0000004300237308 */ /* 0x000ee20000000800 */
[----:B-1----:R-:W-:Y:S01]  /*ce40*/  FADD R4, R198, R4 ;  /* 0x00000004c6047221 */ /* 0x002fe20000000000 */
[----:B------:R-:W-:Y:S01]  /*ce50*/  FMUL R70, R70, 1.4426950216293334961 ;  /* 0x3fb8aa3b46467820 */ /* 0x000fe20000400000 */
[----:B------:R-:W2:Y:S04]  /*ce60*/  @P2 LDG.E.U16 R155, desc[UR18][R240.64] ;  /* 0x00000012f09b2981 */ /* 0x000ea8000c1e1500 */
[----:B------:R-:W-:Y:S01]  /*ce70*/  STS.U16 [R133+UR7+0xa000], R166 ;  /* 0x00a000a685007988 */ /* 0x000fe20008000407 */
[----:B------:R-:W1:Y:S01]  /*ce80*/  MUFU.EX2 R63, R68 ;  /* 0x00000044003f7308 */ /* 0x000e620000000800 */
[----:B----4-:R-:W-:Y:S01]  /*ce90*/  FADD R4, R34, R4 ;  /* 0x0000000422047221 */ /* 0x010fe20000000000 */
[----:B------:R-:W-:Y:S01]  /*cea0*/  FMUL R71, R71, 1.4426950216293334961 ;  /* 0x3fb8aa3b47477820 */ /* 0x000fe20000400000 */
[----:B------:R-:W4:Y:S04]  /*ceb0*/  @P2 LDG.E.U16 R151, desc[UR18][R238.64] ;  /* 0x00000012ee972981 */ /* 0x000f28000c1e1500 */
[----:B------:R-:W-:Y:S01]  /*cec0*/  STS.U16 [R133+UR7+0xa400], R162 ;  /* 0x00a400a285007988 */ /* 0x000fe20008000407 */
[----:B------:R-:W1:Y:S01]  /*ced0*/  MUFU.EX2 R36, R69 ;  /* 0x0000004500247308 */ /* 0x000e620000000800 */
[----:B0-----:R-:W-:Y:S01]  /*cee0*/  FADD R4, R64, R4 ;  /* 0x0000000440047221 */ /* 0x001fe20000000000 */
[----:B------:R-:W-:Y:S01]  /*cef0*/  FMUL R72, R72, 1.4426950216293334961 ;  /* 0x3fb8aa3b48487820 */ /* 0x000fe20000400000 */
[----:B------:R-:W2:Y:S01]  /*cf00*/  @P2 LDG.E.U16 R143, desc[UR18][R134.64] ;  /* 0x00000012868f2981 */ /* 0x000ea2000c1e1500 */
[----:B------:R-:W-:-:S03]  /*cf10*/  FMUL R73, R73, 1.4426950216293334961 ;  /* 0x3fb8aa3b49497820 */ /* 0x000fc60000400000 */
[----:B------:R-:W-:Y:S01]  /*cf20*/  STS.U16 [R133+UR7+0xa800], R158 ;  /* 0x00a8009e85007988 */ /* 0x000fe20008000407 */
[----:B------:R-:W0:Y:S01]  /*cf30*/  MUFU.EX2 R62, R70 ;  /* 0x00000046003e7308 */ /* 0x000e220000000800 */
[----:B---3--:R-:W-:Y:S02]  /*cf40*/  FADD R4, R35, R4 ;  /* 0x0000000423047221 */ /* 0x008fe40000000000 */
[----:B------:R-:W-:Y:S01]  /*cf50*/  STS.U16 [R133+UR7+0xac00], R154 ;  /* 0x00ac009a85007988 */ /* 0x000fe20008000407 */
[----:B------:R-:W-:-:S03]  /*cf60*/  FMUL R74, R74, 1.4426950216293334961 ;  /* 0x3fb8aa3b4a4a7820 */ /* 0x000fc60000400000 */
[----:B------:R-:W-:Y:S01]  /*cf70*/  STS.U16 [R133+UR7+0xb000], R150 ;  /* 0x00b0009685007988 */ /* 0x000fe20008000407 */
[----:B------:R-:W3:Y:S03]  /*cf80*/  MUFU.EX2 R37, R71 ;  /* 0x0000004700257308 */ /* 0x000ee60000000800 */
[----:B------:R-:W-:Y:S04]  /*cf90*/  STS.U16 [R133+UR7+0xb400], R146 ;  /* 0x00b4009285007988 */ /* 0x000fe80008000407 */
[----:B------:R-:W-:Y:S01]  /*cfa0*/  STS.U16 [R133+UR7+0xb800], R142 ;  /* 0x00b8008e85007988 */ /* 0x000fe20008000407 */
[----:B------:R-:W0:Y:S03]  /*cfb0*/  MUFU.EX2 R72, R72 ;  /* 0x0000004800487308 */ /* 0x000e260000000800 */
[----:B------:R-:W-:Y:S01]  /*cfc0*/  STS.U16 [R133+UR7+0xbc00], R138 ;  /* 0x00bc008a85007988 */ /* 0x000fe20008000407 */
[--C-:B------:R-:W-:Y:S01]  /*cfd0*/  FFMA R75, R75, UR4, -R132.reuse ;  /* 0x000000044b4b7c23 */ /* 0x100fe20008000884 */
[--C-:B------:R-:W-:Y:S01]  /*cfe0*/  FFMA R76, R76, UR4, -R132.reuse ;  /* 0x000000044c4c7c23 */ /* 0x100fe20008000884 */
[--C-:B------:R-:W-:Y:S01]  /*cff0*/  FFMA R77, R77, UR4, -R132.reuse ;  /* 0x000000044d4d7c23 */ /* 0x100fe20008000884 */
[----:B------:R0:W2:Y:S01]  /*d000*/  @P2 LDG.E.U16 R139, desc[UR18][R40.64] ;  /* 0x00000012288b2981 */ /* 0x0000a2000c1e1500 */
[----:B------:R-:W0:Y:S01]  /*d010*/  MUFU.EX2 R38, R73 ;  /* 0x0000004900267308 */ /* 0x000e220000000800 */
[--C-:B------:R-:W-:Y:S01]  /*d020*/  FFMA R78, R78, UR4, -R132.reuse ;  /* 0x000000044e4e7c23 */ /* 0x100fe20008000884 */
[--C-:B------:R-:W-:Y:S01]  /*d030*/  FFMA R79, R79, UR4, -R132.reuse ;  /* 0x000000044f4f7c23 */ /* 0x100fe20008000884 */
[----:B------:R1:W-:Y:S01]  /*d040*/  STS.U16 [R247+UR7+0xbc80], R3 ;  /* 0x00bc8003f7007988 */ /* 0x0003e20008000407 */
[----:B------:R-:W-:Y:S01]  /*d050*/  FMUL R75, R75, 1.4426950216293334961 ;  /* 0x3fb8aa3b4b4b7820 */ /* 0x000fe20000400000 */
[--C-:B------:R-:W-:Y:S01]  /*d060*/  FFMA R80, R80, UR4, -R132.reuse ;  /* 0x0000000450507c23 */ /* 0x100fe20008000884 */
[--C-:B------:R-:W-:Y:S01]  /*d070*/  FFMA R81, R81, UR4, -R132.reuse ;  /* 0x0000000451517c23 */ /* 0x100fe20008000884 */
[--C-:B------:R-:W-:Y:S01]  /*d080*/  FFMA R82, R82, UR4, -R132.reuse ;  /* 0x0000000452527c23 */ /* 0x100fe20008000884 */
[----:B------:R-:W3:Y:S01]  /*d090*/  MUFU.EX2 R74, R74 ;  /* 0x0000004a004a7308 */ /* 0x000ee20000000800 */
[--C-:B------:R-:W-:Y:S01]  /*d0a0*/  FFMA R83, R83, UR4, -R132.reuse ;  /* 0x0000000453537c23 */ /* 0x100fe20008000884 */
[--C-:B------:R-:W-:Y:S01]  /*d0b0*/  FFMA R84, R84, UR4, -R132.reuse ;  /* 0x0000000454547c23 */ /* 0x100fe20008000884 */
[--C-:B------:R-:W-:Y:S01]  /*d0c0*/  FFMA R85, R85, UR4, -R132.reuse ;  /* 0x0000000455557c23 */ /* 0x100fe20008000884 */
[----:B------:R-:W-:Y:S01]  /*d0d0*/  FFMA R86, R86, UR4, -R132 ;  /* 0x0000000456567c23 */ /* 0x000fe20008000884 */
[----:B-1----:R-:W-:Y:S01]  /*d0e0*/  FADD R3, R63, R4 ;  /* 0x000000043f037221 */ /* 0x002fe20000000000 */
[--C-:B------:R-:W-:Y:S01]  /*d0f0*/  FFMA R87, R87, UR4, -R132.reuse ;  /* 0x0000000457577c23 */ /* 0x100fe20008000884 */
[--C-:B------:R-:W-:Y:S01]  /*d100*/  FFMA R88, R88, UR4, -R132.reuse ;  /* 0x0000000458587c23 */ /* 0x100fe20008000884 */
[--C-:B------:R-:W-:Y:S01]  /*d110*/  FFMA R89, R89, UR4, -R132.reuse ;  /* 0x0000000459597c23 */ /* 0x100fe20008000884 */
[----:B------:R-:W-:Y:S01]  /*d120*/  FADD R3, R36, R3 ;  /* 0x0000000324037221 */ /* 0x000fe20000000000 */
[----:B------:R-:W-:Y:S01]  /*d130*/  FMUL R76, R76, 1.4426950216293334961 ;  /* 0x3fb8aa3b4c4c7820 */ /* 0x000fe20000400000 */
[--C-:B------:R-:W-:Y:S01]  /*d140*/  FFMA R90, R90, UR4, -R132.reuse ;  /* 0x000000045a5a7c23 */ /* 0x100fe20008000884 */
[--C-:B------:R-:W-:Y:S01]  /*d150*/  FFMA R91, R91, UR4, -R132.reuse ;  /* 0x000000045b5b7c23 */ /* 0x100fe20008000884 */
[----:B0-----:R-:W-:Y:S01]  /*d160*/  FADD R3, R62, R3 ;  /* 0x000000033e037221 */ /* 0x001fe20000000000 */
[----:B------:R-:W0:Y:S01]  /*d170*/  MUFU.EX2 R39, R75 ;  /* 0x0000004b00277308 */ /* 0x000e220000000800 */
[--C-:B------:R-:W-:Y:S01]  /*d180*/  FFMA R92, R92, UR4, -R132.reuse ;  /* 0x000000045c5c7c23 */ /* 0x100fe20008000884 */
[--C-:B------:R-:W-:Y:S01]  /*d190*/  FFMA R93, R93, UR4, -R132.reuse ;  /* 0x000000045d5d7c23 */ /* 0x100fe20008000884 */
[----:B---3--:R-:W-:Y:S01]  /*d1a0*/  FADD R3, R37, R3 ;  /* 0x0000000325037221 */ /* 0x008fe20000000000 */
[----:B------:R-:W-:Y:S01]  /*d1b0*/  FMUL R77, R77, 1.4426950216293334961 ;  /* 0x3fb8aa3b4d4d7820 */ /* 0x000fe20000400000 */
[----:B------:R-:W-:Y:S01]  /*d1c0*/  FMUL R78, R78, 1.4426950216293334961 ;  /* 0x3fb8aa3b4e4e7820 */ /* 0x000fe20000400000 */
[--C-:B------:R-:W-:Y:S01]  /*d1d0*/  FFMA R94, R94, UR4, -R132.reuse ;  /* 0x000000045e5e7c23 */ /* 0x100fe20008000884 */
[----:B------:R-:W-:Y:S01]  /*d1e0*/  FADD R3, R72, R3 ;  /* 0x0000000348037221 */ /* 0x000fe20000000000 */
[----:B------:R-:W1:Y:S01]  /*d1f0*/  MUFU.EX2 R76, R76 ;  /* 0x0000004c004c7308 */ /* 0x000e620000000800 */
[----:B------:R-:W-:Y:S01]  /*d200*/  FMUL R79, R79, 1.4426950216293334961 ;  /* 0x3fb8aa3b4f4f7820 */ /* 0x000fe20000400000 */
[----:B------:R-:W-:Y:S01]  /*d210*/  FMUL R80, R80, 1.4426950216293334961 ;  /* 0x3fb8aa3b50507820 */ /* 0x000fe20000400000 */
[----:B------:R-:W-:Y:S01]  /*d220*/  FADD R3, R38, R3 ;  /* 0x0000000326037221 */ /* 0x000fe20000000000 */
[----:B------:R-:W-:Y:S01]  /*d230*/  FMUL R81, R81, 1.4426950216293334961 ;  /* 0x3fb8aa3b51517820 */ /* 0x000fe20000400000 */
[----:B------:R-:W-:Y:S01]  /*d240*/  FMUL R82, R82, 1.4426950216293334961 ;  /* 0x3fb8aa3b52527820 */ /* 0x000fe20000400000 */
[----:B------:R-:W-:Y:S01]  /*d250*/  FMUL R83, R83, 1.4426950216293334961 ;  /* 0x3fb8aa3b53537820 */ /* 0x000fe20000400000 */
[----:B------:R-:W-:Y:S01]  /*d260*/  FMUL R84, R84, 1.4426950216293334961 ;  /* 0x3fb8aa3b54547820 */ /* 0x000fe20000400000 */
[----:B------:R-:W3:Y:S01]  /*d270*/  MUFU.EX2 R40, R77 ;  /* 0x0000004d00287308 */ /* 0x000ee20000000800 */
[----:B------:R-:W-:Y:S01]  /*d280*/  FADD R3, R74, R3 ;  /* 0x000000034a037221 */ /* 0x000fe20000000000 */
[----:B------:R-:W-:Y:S01]  /*d290*/  STS.U16 [R247+UR7+0x8080], R196 ;  /* 0x008080c4f7007988 */ /* 0x000fe20008000407 */
[--C-:B------:R-:W-:Y:S01]  /*d2a0*/  FFMA R95, R95, UR4, -R132.reuse ;  /* 0x000000045f5f7c23 */ /* 0x100fe20008000884 */
[--C-:B------:R-:W-:Y:S01]  /*d2b0*/  FFMA R96, R96, UR4, -R132.reuse ;  /* 0x0000000460607c23 */ /* 0x100fe20008000884 */
[--C-:B------:R-:W-:Y:S01]  /*d2c0*/  FFMA R97, R97, UR4, -R132.reuse ;  /* 0x0000000461617c23 */ /* 0x100fe20008000884 */
[----:B------:R-:W-:Y:S01]  /*d2d0*/  STS.U16 [R247+UR7+0x8480], R193 ;  /* 0x008480c1f7007988 */ /* 0x000fe20008000407 */
[--C-:B------:R-:W-:Y:S01]  /*d2e0*/  FFMA R98, R98, UR4, -R132.reuse ;  /* 0x0000000462627c23 */ /* 0x100fe20008000884 */
[----:B------:R-:W3:Y:S01]  /*d2f0*/  MUFU.EX2 R78, R78 ;  /* 0x0000004e004e7308 */ /* 0x000ee20000000800 */
[----:B0-----:R-:W-:Y:S01]  /*d300*/  FADD R3, R39, R3 ;  /* 0x0000000327037221 */ /* 0x001fe20000000000 */
[----:B------:R-:W-:Y:S01]  /*d310*/  STS.U16 [R247+UR7+0x8880], R189 ;  /* 0x008880bdf7007988 */ /* 0x000fe20008000407 */
[--C-:B------:R-:W-:Y:S01]  /*d320*/  FFMA R99, R99, UR4, -R132.reuse ;  /* 0x0000000463637c23 */ /* 0x100fe20008000884 */
[--C-:B------:R-:W-:Y:S01]  /*d330*/  FFMA R100, R100, UR4, -R132.reuse ;  /* 0x0000000464647c23 */ /* 0x100fe20008000884 */
[--C-:B------:R-:W-:Y:S01]  /*d340*/  FFMA R101, R101, UR4, -R132.reuse ;  /* 0x0000000465657c23 */ /* 0x100fe20008000884 */
[----:B------:R-:W-:Y:S01]  /*d350*/  STS.U16 [R247+UR7+0x8c80], R185 ;  /* 0x008c80b9f7007988 */ /* 0x000fe20008000407 */
[--C-:B------:R-:W-:Y:S01]  /*d360*/  FFMA R102, R102, UR4, -R132.reuse ;  /* 0x0000000466667c23 */ /* 0x100fe20008000884 */
[----:B------:R-:W0:Y:S01]  /*d370*/  MUFU.EX2 R41, R79 ;  /* 0x0000004f00297308 */ /* 0x000e220000000800 */
[----:B-1----:R-:W-:Y:S01]  /*d380*/  FADD R3, R76, R3 ;  /* 0x000000034c037221 */ /* 0x002fe20000000000 */
[----:B------:R-:W-:Y:S01]  /*d390*/  STS.U16 [R247+UR7+0x9080], R181 ;  /* 0x009080b5f7007988 */ /* 0x000fe20008000407 */
[--C-:B------:R-:W-:Y:S01]  /*d3a0*/  FFMA R103, R103, UR4, -R132.reuse ;  /* 0x0000000467677c23 */ /* 0x100fe20008000884 */
[--C-:B------:R-:W-:Y:S01]  /*d3b0*/  FFMA R104, R104, UR4, -R132.reuse ;  /* 0x0000000468687c23 */ /* 0x100fe20008000884 */
[--C-:B------:R-:W-:Y:S01]  /*d3c0*/  FFMA R105, R105, UR4, -R132.reuse ;  /* 0x0000000469697c23 */ /* 0x100fe20008000884 */
[----:B------:R-:W-:Y:S01]  /*d3d0*/  STS.U16 [R247+UR7+0x9480], R177 ;  /* 0x009480b1f7007988 */ /* 0x000fe20008000407 */
[--C-:B------:R-:W-:Y:S01]  /*d3e0*/  FFMA R106, R106, UR4, -R132.reuse ;  /* 0x000000046a6a7c23 */ /* 0x100fe20008000884 */
[----:B------:R-:W1:Y:S01]  /*d3f0*/  MUFU.EX2 R80, R80 ;  /* 0x0000005000507308 */ /* 0x000e620000000800 */
[----:B---3--:R-:W-:Y:S01]  /*d400*/  FADD R3, R40, R3 ;  /* 0x0000000328037221 */ /* 0x008fe20000000000 */
[----:B------:R-:W-:Y:S01]  /*d410*/  STS.U16 [R247+UR7+0x9880], R173 ;  /* 0x009880adf7007988 */ /* 0x000fe20008000407 */
[--C-:B------:R-:W-:Y:S01]  /*d420*/  FFMA R107, R107, UR4, -R132.reuse ;  /* 0x000000046b6b7c23 */ /* 0x100fe20008000884 */
[--C-:B------:R-:W-:Y:S01]  /*d430*/  FFMA R108, R108, UR4, -R132.reuse ;  /* 0x000000046c6c7c23 */ /* 0x100fe20008000884 */
[--C-:B------:R-:W-:Y:S01]  /*d440*/  FFMA R109, R109, UR4, -R132.reuse ;  /* 0x000000046d6d7c23 */ /* 0x100fe20008000884 */
[----:B------:R-:W-:Y:S01]  /*d450*/  STS.U16 [R247+UR7+0x9c80], R169 ;  /* 0x009c80a9f7007988 */ /* 0x000fe20008000407 */
[--C-:B------:R-:W-:Y:S01]  /*d460*/  FFMA R110, R110, UR4, -R132.reuse ;  /* 0x000000046e6e7c23 */ /* 0x100fe20008000884 */
        /* <DEDUP_REMOVED lines=8> */
[----:B------:R-:W0:Y:S01]  /*d4f0*/  MUFU.EX2 R82, R82 ;  /* 0x0000005200527308 */ /* 0x000e220000000800 */
[--C-:B------:R-:W-:Y:S01]  /*d500*/  FFMA R115, R115, UR4, -R132.reuse ;  /* 0x0000000473737c23 */ /* 0x100fe20008000884 */
        /* <DEDUP_REMOVED lines=14> */
[----:B------:R-:W-:Y:S01]  /*d5f0*/  FFMA R125, R125, UR4, -R132 ;  /* 0x000000047d7d7c23 */ /* 0x000fe20008000884 */
[----:B------:R-:W-:Y:S01]  /*d600*/  F2FP.BF16.F32.PACK_AB R35, R35, R64 ;  /* 0x000000402323723e */ /* 0x000fe200000010ff */
[----:B------:R-:W-:Y:S01]  /*d610*/  STS.U16 [R247+UR7+0xb880], R141 ;  /* 0x00b8808df7007988 */ /* 0x000fe20008000407 */
[----:B------:R-:W1:Y:S01]  /*d620*/  MUFU.EX2 R84, R84 ;  /* 0x0000005400547308 */ /* 0x000e620000000800 */
[----:B------:R-:W-:Y:S01]  /*d630*/  FMUL R85, R85, 1.4426950216293334961 ;  /* 0x3fb8aa3b55557820 */ /* 0x000fe20000400000 */
[----:B------:R-:W-:Y:S01]  /*d640*/  FMUL R86, R86, 1.4426950216293334961 ;  /* 0x3fb8aa3b56567820 */ /* 0x000fe20000400000 */
[----:B------:R0:W-:Y:S01]  /*d650*/  STS.U16 [R246+UR7+0xbd00], R2 ;  /* 0x00bd0002f6007988 */ /* 0x0001e20008000407 */
[----:B------:R-:W-:Y:S01]  /*d660*/  FMUL R87, R87, 1.4426950216293334961 ;  /* 0x3fb8aa3b57577820 */ /* 0x000fe20000400000 */
        /* <DEDUP_REMOVED lines=8> */
[----:B0-----:R-:W-:Y:S01]  /*d6f0*/  FADD R2, R41, R3 ;  /* 0x0000000329027221 */ /* 0x001fe20000000000 */
[----:B------:R-:W0:Y:S01]  /*d700*/  MUFU.EX2 R44, R85 ;  /* 0x00000055002c7308 */ /* 0x000e220000000800 */
[----:B------:R-:W-:Y:S01]  /*d710*/  FMUL R96, R96, 1.4426950216293334961 ;  /* 0x3fb8aa3b60607820 */ /* 0x000fe20000400000 */
[----:B------:R-:W-:Y:S01]  /*d720*/  FMUL R97, R97, 1.4426950216293334961 ;  /* 0x3fb8aa3b61617820 */ /* 0x000fe20000400000 */
[----:B-1----:R-:W-:Y:S01]  /*d730*/  FADD R2, R80, R2 ;  /* 0x0000000250027221 */ /* 0x002fe20000000000 */
[----:B------:R-:W-:Y:S01]  /*d740*/  FMUL R98, R98, 1.4426950216293334961 ;  /* 0x3fb8aa3b62627820 */ /* 0x000fe20000400000 */
[----:B------:R-:W-:Y:S01]  /*d750*/  FMUL R99, R99, 1.4426950216293334961 ;  /* 0x3fb8aa3b63637820 */ /* 0x000fe20000400000 */
[----:B------:R-:W-:Y:S01]  /*d760*/  FMUL R100, R100, 1.4426950216293334961 ;  /* 0x3fb8aa3b64647820 */ /* 0x000fe20000400000 */
[----:B---3--:R-:W-:Y:S01]  /*d770*/  FADD R2, R42, R2 ;  /* 0x000000022a027221 */ /* 0x008fe20000000000 */
[----:B------:R-:W1:Y:S01]  /*d780*/  MUFU.EX2 R86, R86 ;  /* 0x0000005600567308 */ /* 0x000e620000000800 */
[----:B------:R-:W-:Y:S01]  /*d790*/  FMUL R101, R101, 1.4426950216293334961 ;  /* 0x3fb8aa3b65657820 */ /* 0x000fe20000400000 */
[----:B------:R-:W-:Y:S01]  /*d7a0*/  FMUL R102, R102, 1.4426950216293334961 ;  /* 0x3fb8aa3b66667820 */ /* 0x000fe20000400000 */
[----:B------:R-:W-:Y:S01]  /*d7b0*/  FADD R2, R82, R2 ;  /* 0x0000000252027221 */ /* 0x000fe20000000000 */
[----:B------:R-:W-:Y:S01]  /*d7c0*/  FMUL R103, R103, 1.4426950216293334961 ;  /* 0x3fb8aa3b67677820 */ /* 0x000fe20000400000 */
[----:B------:R-:W-:Y:S01]  /*d7d0*/  FMUL R104, R104, 1.4426950216293334961 ;  /* 0x3fb8aa3b68687820 */ /* 0x000fe20000400000 */
[----:B------:R-:W-:Y:S01]  /*d7e0*/  FMUL R105, R105, 1.4426950216293334961 ;  /* 0x3fb8aa3b69697820 */ /* 0x000fe20000400000 */
[----:B------:R-:W-:Y:S01]  /*d7f0*/  FADD R2, R43, R2 ;  /* 0x000000022b027221 */ /* 0x000fe20000000000 */
[----:B------:R-:W3:Y:S01]  /*d800*/  MUFU.EX2 R45, R87 ;  /* 0x00000057002d7308 */ /* 0x000ee20000000800 */
        /* <DEDUP_REMOVED lines=8> */
[----:B0-----:R-:W-:Y:S01]  /*d890*/  FADD R2, R44, R2 ;  /* 0x000000022c027221 */ /* 0x001fe20000000000 */
[----:B------:R-:W-:Y:S01]  /*d8a0*/  FMUL R69, R112, 1.4426950216293334961 ;  /* 0x3fb8aa3b70457820 */ /* 0x000fe20000400000 */
[----:B------:R-:W-:Y:S01]  /*d8b0*/  FMUL R58, R113, 1.4426950216293334961 ;  /* 0x3fb8aa3b713a7820 */ /* 0x000fe20000400000 */
[----:B------:R-:W-:Y:S01]  /*d8c0*/  FMUL R68, R114, 1.4426950216293334961 ;  /* 0x3fb8aa3b72447820 */ /* 0x000fe20000400000 */
[----:B------:R-:W-:Y:S01]  /*d8d0*/  FMUL R59, R115, 1.4426950216293334961 ;  /* 0x3fb8aa3b733b7820 */ /* 0x000fe20000400000 */
[----:B------:R-:W-:Y:S01]  /*d8e0*/  FMUL R67, R116, 1.4426950216293334961 ;  /* 0x3fb8aa3b74437820 */ /* 0x000fe20000400000 */
[----:B------:R-:W-:Y:S01]  /*d8f0*/  FMUL R60, R117, 1.4426950216293334961 ;  /* 0x3fb8aa3b753c7820 */ /* 0x000fe20000400000 */
[----:B------:R-:W0:Y:S01]  /*d900*/  MUFU.EX2 R46, R89 ;  /* 0x00000059002e7308 */ /* 0x000e220000000800 */
[----:B-1----:R-:W-:Y:S01]  /*d910*/  FADD R2, R86, R2 ;  /* 0x0000000256027221 */ /* 0x002fe20000000000 */
[----:B------:R-:W-:Y:S01]  /*d920*/  FMUL R66, R118, 1.4426950216293334961 ;  /* 0x3fb8aa3b76427820 */ /* 0x000fe20000400000 */
[----:B------:R-:W-:Y:S01]  /*d930*/  FMUL R61, R119, 1.4426950216293334961 ;  /* 0x3fb8aa3b773d7820 */ /* 0x000fe20000400000 */
[----:B------:R-:W-:Y:S01]  /*d940*/  FMUL R65, R120, 1.4426950216293334961 ;  /* 0x3fb8aa3b78417820 */ /* 0x000fe20000400000 */
[----:B------:R-:W-:Y:S01]  /*d950*/  F2FP.BF16.F32.PACK_AB R37, R37, R62 ;  /* 0x0000003e2525723e */ /* 0x000fe200000010ff */
[----:B------:R-:W1:Y:S02]  /*d960*/  LDC R83, c[0x0][0x3d8] ;  /* 0x0000f600ff537b82 */ /* 0x000e640000000800 */
[----:B------:R-:W0:Y:S01]  /*d970*/  MUFU.EX2 R90, R90 ;  /* 0x0000005a005a7308 */ /* 0x000e220000000800 */
[----:B---3--:R-:W-:Y:S01]  /*d980*/  FADD R2, R45, R2 ;  /* 0x000000022d027221 */ /* 0x008fe20000000000 */
[----:B------:R-:W-:-:S02]  /*d990*/  F2FP.BF16.F32.PACK_AB R36, R36, R63 ;  /* 0x0000003f2424723e */ /* 0x000fc400000010ff */
[----:B------:R-:W-:Y:S02]  /*d9a0*/  F2FP.BF16.F32.PACK_AB R4, R228, R229 ;  /* 0x000000e5e404723e */ /* 0x000fe400000010ff */
[----:B------:R-:W-:Y:S01]  /*d9b0*/  F2FP.BF16.F32.PACK_AB R5, R5, R227 ;  /* 0x000000e30505723e */ /* 0x000fe200000010ff */
[----:B------:R-:W-:Y:S01]  /*d9c0*/  STL [R1+0x670], R197 ;  /* 0x000670c501007387 */ /* 0x000fe20000100800 */
[----:B------:R-:W3:Y:S01]  /*d9d0*/  MUFU.EX2 R47, R91 ;  /* 0x0000005b002f7308 */ /* 0x000ee20000000800 */
[----:B------:R-:W-:Y:S01]  /*d9e0*/  FADD R2, R88, R2 ;  /* 0x0000000258027221 */ /* 0x000fe20000000000 */
[----:B------:R-:W-:Y:S01]  /*d9f0*/  F2FP.BF16.F32.PACK_AB R6, R6, R226 ;  /* 0x000000e20606723e */ /* 0x000fe200000010ff */
[----:B------:R-:W1:Y:S05]  /*da00*/  LDC R236, c[0x0][0x3d8] ;  /* 0x0000f600ffec7b82 */ /* 0x000e6a0000000800 */
[----:B------:R-:W1:Y:S01]  /*da10*/  MUFU.EX2 R92, R92 ;  /* 0x0000005c005c7308 */ /* 0x000e620000000800 */
[----:B0-----:R-:W-:Y:S01]  /*da20*/  FADD R2, R46, R2 ;  /* 0x000000022e027221 */ /* 0x001fe20000000000 */
[----:B------:R-:W-:Y:S01]  /*da30*/  STS.U16 [R246+UR7+0x8100], R195 ;  /* 0x008100c3f6007988 */ /* 0x000fe20008000407 */
[----:B------:R-:W-:Y:S01]  /*da40*/  F2FP.BF16.F32.PACK_AB R7, R7, R225 ;  /* 0x000000e10707723e */ /* 0x000fe200000010ff */
[----:B------:R-:W0:Y:S04]  /*da50*/  LDC R185, c[0x0][0x3d8] ;  /* 0x0000f600ffb97b82 */ /* 0x000e280000000800 */
[----:B------:R-:W0:Y:S01]  /*da60*/  MUFU.EX2 R48, R93 ;  /* 0x0000005d00307308 */ /* 0x000e220000000800 */
[----:B------:R-:W-:Y:S01]  /*da70*/  STS.U16 [R246+UR7+0x8500], R192 ;  /* 0x008500c0f6007988 */ /* 0x000fe20008000407 */
[----:B------:R-:W-:-:S02]  /*da80*/  F2FP.BF16.F32.PACK_AB R8, R8, R224 ;  /* 0x000000e00808723e */ /* 0x000fc400000010ff */
[----:B------:R-:W-:Y:S01]  /*da90*/  F2FP.BF16.F32.PACK_AB R9, R9, R223 ;  /* 0x000000df0909723e */ /* 0x000fe200000010ff */
[----:B------:R-:W-:Y:S01]  /*daa0*/  STS.U16 [R246+UR7+0x8900], R188 ;  /* 0x008900bcf6007988 */ /* 0x000fe20008000407 */
[----:B------:R-:W-:Y:S01]  /*dab0*/  F2FP.BF16.F32.PACK_AB R10, R10, R222 ;  /* 0x000000de0a0a723e */ /* 0x000fe200000010ff */
[----:B------:R-:W0:Y:S01]  /*dac0*/  LDC R189, c[0x0][0x3d8] ;  /* 0x0000f600ffbd7b82 */ /* 0x000e220000000800 */
[----:B------:R-:W0:Y:S01]  /*dad0*/  MUFU.EX2 R94, R94 ;  /* 0x0000005e005e7308 */ /* 0x000e220000000800 */
[----:B------:R-:W-:Y:S04]  /*dae0*/  STS.U16 [R246+UR7+0x8d00], R184 ;  /* 0x008d00b8f6007988 */ /* 0x000fe80008000407 */
[----:B------:R-:W-:Y:S01]  /*daf0*/  STS.U16 [R246+UR7+0x9100], R180 ;  /* 0x009100b4f6007988 */ /* 0x000fe20008000407 */
[----:B------:R-:W-:Y:S01]  /*db00*/  F2FP.BF16.F32.PACK_AB R11, R11, R221 ;  /* 0x000000dd0b0b723e */ /* 0x000fe200000010ff */
[----:B------:R-:W0:Y:S02]  /*db10*/  LDC R75, c[0x0][0x3d8] ;  /* 0x0000f600ff4b7b82 */ /* 0x000e240000000800 */
        /* <DEDUP_REMOVED lines=11> */
[----:B------:R-:W2:Y:S02]  /*dbd0*/  LDC R186, c[0x0][0x3d8] ;  /* 0x0000f600ffba7b82 */ /* 0x000ea40000000800 */
[----:B------:R-:W-:Y:S04]  /*dbe0*/  STS.U16 [R246+UR7+0xad00], R152 ;  /* 0x00ad0098f6007988 */ /* 0x000fe80008000407 */
[----:B------:R-:W-:Y:S01]  /*dbf0*/  STS.U16 [R246+UR7+0xb100], R148 ;  /* 0x00b10094f6007988 */ /* 0x000fe20008000407 */
[----:B------:R-:W-:Y:S01]  /*dc00*/  F2FP.BF16.F32.PACK_AB R15, R15, R217 ;  /* 0x000000d90f0f723e */ /* 0x000fe200000010ff */
[----:B------:R-:W2:Y:S02]  /*dc10*/  LDC R182, c[0x0][0x3d8] ;  /* 0x0000f600ffb67b82 */ /* 0x000ea40000000800 */
[----:B------:R-:W-:Y:S04]  /*dc20*/  STS.U16 [R246+UR7+0xb500], R144 ;  /* 0x00b50090f6007988 */ /* 0x000fe80008000407 */
[----:B------:R-:W-:Y:S01]  /*dc30*/  STS.U16 [R246+UR7+0xb900], R140 ;  /* 0x00b9008cf6007988 */ /* 0x000fe20008000407 */
[----:B------:R-:W0:Y:S01]  /*dc40*/  MUFU.EX2 R49, R95 ;  /* 0x0000005f00317308 */ /* 0x000e220000000800 */
[----:B------:R-:W-:Y:S01]  /*dc50*/  FMUL R3, R122, 1.4426950216293334961 ;  /* 0x3fb8aa3b7a037820 */ /* 0x000fe20000400000 */
[----:B------:R-:W-:Y:S01]  /*dc60*/  FMUL R64, R125, 1.4426950216293334961 ;  /* 0x3fb8aa3b7d407820 */ /* 0x000fe20000400000 */
[----:B------:R1:W-:Y:S01]  /*dc70*/  STS.U16 [R245+UR7+0xbd80], R0 ;  /* 0x00bd8000f5007988 */ /* 0x0003e20008000407 */
[----:B------:R-:W-:Y:S01]  /*dc80*/  F2FP.BF16.F32.PACK_AB R16, R16, R216 ;  /* 0x000000d81010723e */ /* 0x000fe200000010ff */
[----:B------:R-:W2:Y:S01]  /*dc90*/  LDC R87, c[0x0][0x3d8] ;  /* 0x0000f600ff577b82 */ /* 0x000ea20000000800 */
[----:B-1----:R-:W-:-:S02]  /*dca0*/  FADD R0, R90, R2 ;  /* 0x000000025a007221 */ /* 0x002fc40000000000 */
[----:B------:R-:W1:Y:S01]  /*dcb0*/  MUFU.EX2 R96, R96 ;  /* 0x0000006000607308 */ /* 0x000e620000000800 */
[----:B------:R-:W-:-:S04]  /*dcc0*/  F2FP.BF16.F32.PACK_AB R17, R17, R215 ;  /* 0x000000d71111723e */ /* 0x000fc800000010ff */
[----:B------:R-:W2:Y:S01]  /*dcd0*/  LDC R107, c[0x0][0x3d8] ;  /* 0x0000f600ff6b7b82 */ /* 0x000ea20000000800 */
[----:B---3--:R-:W-:-:S04]  /*dce0*/  FADD R0, R47, R0 ;  /* 0x000000002f007221 */ /* 0x008fc80000000000 */
[----:B------:R-:W-:Y:S01]  /*dcf0*/  FADD R0, R92, R0 ;  /* 0x000000005c007221 */ /* 0x000fe20000000000 */
[----:B------:R-:W3:Y:S01]  /*dd00*/  MUFU.EX2 R50, R97 ;  /* 0x0000006100327308 */ /* 0x000ee20000000800 */
[----:B------:R-:W-:Y:S01]  /*dd10*/  F2FP.BF16.F32.PACK_AB R18, R18, R214 ;  /* 0x000000d61212723e */ /* 0x000fe200000010ff */
[----:B------:R-:W2:Y:S01]  /*dd20*/  LDC R110, c[0x0][0x3d8] ;  /* 0x0000f600ff6e7b82 */ /* 0x000ea20000000800 */
[----:B0-----:R-:W-:-:S04]  /*dd30*/  FADD R0, R48, R0 ;  /* 0x0000000030007221 */ /* 0x001fc80000000000 */
[----:B------:R-:W-:Y:S01]  /*dd40*/  FADD R0, R94, R0 ;  /* 0x000000005e007221 */ /* 0x000fe20000000000 */
[----:B------:R-:W0:Y:S01]  /*dd50*/  MUFU.EX2 R98, R98 ;  /* 0x0000006200627308 */ /* 0x000e220000000800 */
[----:B------:R-:W-:Y:S01]  /*dd60*/  F2FP.BF16.F32.PACK_AB R19, R19, R213 ;  /* 0x000000d51313723e */ /* 0x000fe200000010ff */
[----:B------:R-:W2:Y:S01]  /*dd70*/  LDC R114, c[0x0][0x3d8] ;  /* 0x0000f600ff727b82 */ /* 0x000ea20000000800 */
[----:B------:R-:W-:-:S05]  /*dd80*/  FADD R0, R49, R0 ;  /* 0x0000000031007221 */ /* 0x000fca0000000000 */
[----:B------:R-:W0:Y:S01]  /*dd90*/  MUFU.EX2 R51, R99 ;  /* 0x0000006300337308 */ /* 0x000e220000000800 */
[----:B-1----:R-:W-:Y:S01]  /*dda0*/  FADD R0, R96, R0 ;  /* 0x0000000060007221 */ /* 0x002fe20000000000 */
[----:B------:R-:W-:Y:S01]  /*ddb0*/  F2FP.BF16.F32.PACK_AB R38, R38, R72 ;  /* 0x000000482626723e */ /* 0x000fe200000010ff */
[----:B------:R-:W1:Y:S05]  /*ddc0*/  LDC R111, c[0x0][0x3d8] ;  /* 0x0000f600ff6f7b82 */ /* 0x000e6a0000000800 */
[----:B------:R-:W4:Y:S01]  /*ddd0*/  MUFU.EX2 R100, R100 ;  /* 0x0000006400647308 */ /* 0x000f220000000800 */
[----:B---3--:R-:W-:Y:S01]  /*dde0*/  FADD R0, R50, R0 ;  /* 0x0000000032007221 */ /* 0x008fe20000000000 */
[----:B------:R-:W-:Y:S01]  /*ddf0*/  F2FP.BF16.F32.PACK_AB R40, R40, R76 ;  /* 0x0000004c2828723e */ /* 0x000fe200000010ff */
[----:B------:R-:W3:Y:S05]  /*de00*/  LDC R115, c[0x0][0x3d8] ;  /* 0x0000f600ff737b82 */ /* 0x000eea0000000800 */
[----:B------:R-:W4:Y:S01]  /*de10*/  MUFU.EX2 R52, R101 ;  /* 0x0000006500347308 */ /* 0x000f220000000800 */
[----:B0-----:R-:W-:Y:S01]  /*de20*/  FADD R0, R98, R0 ;  /* 0x0000000062007221 */ /* 0x001fe20000000000 */
[----:B------:R-:W-:Y:S01]  /*de30*/  F2FP.BF16.F32.PACK_AB R39, R39, R74 ;  /* 0x0000004a2727723e */ /* 0x000fe200000010ff */
[----:B------:R-:W0:Y:S05]  /*de40*/  LDC R169, c[0x0][0x3d8] ;  /* 0x0000f600ffa97b82 */ /* 0x000e2a0000000800 */
[----:B------:R-:W2:Y:S01]  /*de50*/  MUFU.EX2 R102, R102 ;  /* 0x0000006600667308 */ /* 0x000ea20000000800 */
[----:B------:R-:W-:Y:S01]  /*de60*/  FADD R0, R51, R0 ;  /* 0x0000000033007221 */ /* 0x000fe20000000000 */
[----:B------:R-:W-:Y:S01]  /*de70*/  F2FP.BF16.F32.PACK_AB R20, R20, R212 ;  /* 0x000000d41414723e */ /* 0x000fe200000010ff */
[----:B------:R-:W0:Y:S05]  /*de80*/  LDC R118, c[0x0][0x3d8] ;  /* 0x0000f600ff767b82 */ /* 0x000e2a0000000800 */
[----:B------:R-:W1:Y:S01]  /*de90*/  MUFU.EX2 R53, R103 ;  /* 0x0000006700357308 */ /* 0x000e620000000800 */
[----:B----4-:R-:W-:Y:S01]  /*dea0*/  FADD R0, R100, R0 ;  /* 0x0000000064007221 */ /* 0x010fe20000000000 */
[----:B------:R-:W-:Y:S01]  /*deb0*/  F2FP.BF16.F32.PACK_AB R26, R26, R206 ;  /* 0x000000ce1a1a723e */ /* 0x000fe200000010ff */
[----:B------:R-:W4:Y:S05]  /*dec0*/  LDC R173, c[0x0][0x3d8] ;  /* 0x0000f600ffad7b82 */ /* 0x000f2a0000000800 */
[----:B------:R-:W1:Y:S01]  /*ded0*/  MUFU.EX2 R104, R104 ;  /* 0x0000006800687308 */ /* 0x000e620000000800 */
[----:B------:R-:W-:Y:S01]  /*dee0*/  FADD R0, R52, R0 ;  /* 0x0000000034007221 */ /* 0x000fe20000000000 */
[----:B------:R-:W-:Y:S01]  /*def0*/  F2FP.BF16.F32.PACK_AB R24, R24, R208 ;  /* 0x000000d01818723e */ /* 0x000fe200000010ff */
[----:B------:R-:W0:Y:S05]  /*df00*/  LDC R170, c[0x0][0x3d8] ;  /* 0x0000f600ffaa7b82 */ /* 0x000e2a0000000800 */
[----:B------:R-:W3:Y:S01]  /*df10*/  MUFU.EX2 R54, R105 ;  /* 0x0000006900367308 */ /* 0x000ee20000000800 */
[----:B--2---:R-:W-:Y:S01]  /*df20*/  FADD R0, R102, R0 ;  /* 0x0000000066007221 */ /* 0x004fe20000000000 */
[----:B------:R-:W-:Y:S01]  /*df30*/  F2FP.BF16.F32.PACK_AB R22, R22, R210 ;  /* 0x000000d21616723e */ /* 0x000fe200000010ff */
[----:B------:R-:W2:Y:S05]  /*df40*/  LDC R178, c[0x0][0x3d8] ;  /* 0x0000f600ffb27b82 */ /* 0x000eaa0000000800 */
[----:B------:R-:W3:Y:S01]  /*df50*/  MUFU.EX2 R106, R106 ;  /* 0x0000006a006a7308 */ /* 0x000ee20000000800 */
[----:B-1----:R-:W-:Y:S01]  /*df60*/  FADD R0, R53, R0 ;  /* 0x0000000035007221 */ /* 0x002fe20000000000 */
[----:B------:R-:W-:Y:S01]  /*df70*/  F2FP.BF16.F32.PACK_AB R32, R32, R200 ;  /* 0x000000c82020723e */ /* 0x000fe200000010ff */
[----:B------:R-:W1:Y:S05]  /*df80*/  LDC R174, c[0x0][0x3d8] ;  /* 0x0000f600ffae7b82 */ /* 0x000e6a0000000800 */
[----:B------:R-:W4:Y:S01]  /*df90*/  MUFU.EX2 R55, R55 ;  /* 0x0000003700377308 */ /* 0x000f220000000800 */
[----:B------:R-:W-:Y:S01]  /*dfa0*/  FADD R0, R104, R0 ;  /* 0x0000000068007221 */ /* 0x000fe20000000000 */
[----:B------:R-:W-:Y:S01]  /*dfb0*/  F2FP.BF16.F32.PACK_AB R30, R30, R202 ;  /* 0x000000ca1e1e723e */ /* 0x000fe200000010ff */
[----:B------:R-:W0:Y:S05]  /*dfc0*/  LDC R138, c[0x0][0x3d8] ;  /* 0x0000f600ff8a7b82 */ /* 0x000e2a0000000800 */
[----:B------:R-:W4:Y:S01]  /*dfd0*/  MUFU.EX2 R71, R71 ;  /* 0x0000004700477308 */ /* 0x000f220000000800 */
[----:B---3--:R-:W-:Y:S01]  /*dfe0*/  FADD R0, R54, R0 ;  /* 0x0000000036007221 */ /* 0x008fe20000000000 */
[----:B------:R-:W-:Y:S01]  /*dff0*/  F2FP.BF16.F32.PACK_AB R28, R28, R204 ;  /* 0x000000cc1c1c723e */ /* 0x000fe200000010ff */
[----:B------:R-:W3:Y:S05]  /*e000*/  LDC R162, c[0x0][0x3d8] ;  /* 0x0000f600ffa27b82 */ /* 0x000eea0000000800 */
        /* <DEDUP_REMOVED lines=34> */
[----:B------:R-:W-:Y:S01]  /*e230*/  FMUL R62, R121, 1.4426950216293334961 ;  /* 0x3fb8aa3b793e7820 */ /* 0x000fe20000400000 */
[----:B------:R-:W-:Y:S01]  /*e240*/  F2FP.BF16.F32.PACK_AB R44, R44, R84 ;  /* 0x000000542c2c723e */ /* 0x000fe200000010ff */
[----:B------:R-:W4:Y:S04]  /*e250*/  LDC R119, c[0x0][0x3d8] ;  /* 0x0000f600ff777b82 */ /* 0x000f280000000800 */
[----:B------:R-:W1:Y:S01]  /*e260*/  MUFU.EX2 R66, R66 ;  /* 0x0000004200427308 */ /* 0x000e620000000800 */
[----:B------:R-:W-:-:S03]  /*e270*/  FADD R0, R59, R0 ;  /* 0x000000003b007221 */ /* 0x000fc60000000000 */
[----:B------:R-:W0:Y:S04]  /*e280*/  LDC R145, c[0x0][0x3d8] ;  /* 0x0000f600ff917b82 */ /* 0x000e280000000800 */
[----:B------:R-:W3:Y:S01]  /*e290*/  MUFU.EX2 R61, R61 ;  /* 0x0000003d003d7308 */ /* 0x000ee20000000800 */
[----:B--2---:R-:W-:Y:S01]  /*e2a0*/  FADD R0, R67, R0 ;  /* 0x0000000043007221 */ /* 0x004fe20000000000 */
[----:B------:R-:W-:-:S06]  /*e2b0*/  FMUL R63, R123, 1.4426950216293334961 ;  /* 0x3fb8aa3b7b3f7820 */ /* 0x000fcc0000400000 */
[----:B------:R-:W2:Y:S01]  /*e2c0*/  MUFU.EX2 R65, R65 ;  /* 0x0000004100417308 */ /* 0x000ea20000000800 */
[----:B-1----:R-:W-:Y:S01]  /*e2d0*/  FADD R0, R60, R0 ;  /* 0x000000003c007221 */ /* 0x002fe20000000000 */
[----:B------:R-:W-:Y:S01]  /*e2e0*/  FMUL R2, R124, 1.4426950216293334961 ;  /* 0x3fb8aa3b7c027820 */ /* 0x000fe20000400000 */
[----:B------:R1:W-:Y:S01]  /*e2f0*/  STS.U16 [R245+UR7+0xb180], R147 ;  /* 0x00b18093f5007988 */ /* 0x0003e20008000407 */
[----:B------:R-:W-:-:S03]  /*e300*/  F2FP.BF16.F32.PACK_AB R45, R45, R86 ;  /* 0x000000562d2d723e */ /* 0x000fc600000010ff */
[----:B------:R-:W-:Y:S01]  /*e310*/  STL.64 [R1+0x678], R246 ;  /* 0x000678f601007387 */ /* 0x000fe20000100a00 */
[----:B------:R-:W2:Y:S01]  /*e320*/  MUFU.EX2 R62, R62 ;  /* 0x0000003e003e7308 */ /* 0x000ea20000000800 */
[----:B------:R-:W-:Y:S01]  /*e330*/  FADD R0, R66, R0 ;  /* 0x0000000042007221 */ /* 0x000fe20000000000 */
[----:B------:R-:W0:Y:S06]  /*e340*/  LDC R86, c[0x0][0x3d8] ;  /* 0x0000f600ff567b82 */ /* 0x000e2c0000000800 */
[----:B------:R-:W4:Y:S01]  /*e350*/  MUFU.EX2 R3, R3 ;  /* 0x0000000300037308 */ /* 0x000f220000000800 */
[----:B---3--:R-:W-:Y:S01]  /*e360*/  FADD R0, R61, R0 ;  /* 0x000000003d007221 */ /* 0x008fe20000000000 */
[----:B-1----:R-:W1:Y:S06]  /*e370*/  LDC R147, c[0x0][0x3d8] ;  /* 0x0000f600ff937b82 */ /* 0x002e6c0000000800 */
[----:B------:R-:W3:Y:S01]  /*e380*/  MUFU.EX2 R63, R63 ;  /* 0x0000003f003f7308 */ /* 0x000ee20000000800 */
[----:B--2---:R-:W-:Y:S01]  /*e390*/  FADD R0, R65, R0 ;  /* 0x0000000041007221 */ /* 0x004fe20000000000 */
[----:B------:R-:W-:Y:S01]  /*e3a0*/  SHF.L.U32 R83, R83, 0x2, RZ ;  /* 0x0000000253537819 */ /* 0x000fe200000006ff */
[----:B------:R-:W2:Y:S05]  /*e3b0*/  LDC R84, c[0x0][0x3d8] ;  /* 0x0000f600ff547b82 */ /* 0x000eaa0000000800 */
[----:B------:R-:W3:Y:S01]  /*e3c0*/  MUFU.EX2 R2, R2 ;  /* 0x0000000200027308 */ /* 0x000ee20000000800 */
[----:B------:R-:W-:Y:S01]  /*e3d0*/  FADD R0, R62, R0 ;  /* 0x000000003e007221 */ /* 0x000fe20000000000 */
[----:B------:R-:W-:Y:S01]  /*e3e0*/  F2FP.BF16.F32.PACK_AB R46, R46, R88 ;  /* 0x000000582e2e723e */ /* 0x000fe200000010ff */
[----:B------:R-:W-:Y:S01]  /*e3f0*/  IMAD R236, R236, 0x18, RZ ;  /* 0x00000018ecec7824 */ /* 0x000fe200078e02ff */
[----:B------:R-:W-:Y:S01]  /*e400*/  STS.U16 [R245+UR7+0x8180], R194 ;  /* 0x008180c2f5007988 */ /* 0x000fe20008000407 */
[----:B------:R-:W0:Y:S03]  /*e410*/  LDC R91, c[0x0][0x3d8] ;  /* 0x0000f600ff5b7b82 */ /* 0x000e260000000800 */
[----:B------:R-:W3:Y:S01]  /*e420*/  MUFU.EX2 R64, R64 ;  /* 0x0000004000407308 */ /* 0x000ee20000000800 */
[----:B----4-:R-:W-:-:S04]  /*e430*/  FADD R0, R3, R0 ;  /* 0x0000000003007221 */ /* 0x010fc80000000000 */
[C---:B---3--:R-:W-:Y:S01]  /*e440*/  FADD R0, R63.reuse, R0 ;  /* 0x000000003f007221 */ /* 0x048fe20000000000 */
[----:B------:R-:W-:Y:S01]  /*e450*/  F2FP.BF16.F32.PACK_AB R62, R62, R65 ;  /* 0x000000413e3e723e */ /* 0x000fe200000010ff */
[----:B------:R-:W3:Y:S02]  /*e460*/  LDC R95, c[0x0][0x3d8] ;  /* 0x0000f600ff5f7b82 */ /* 0x000ee40000000800 */
[----:B------:R-:W-:Y:S01]  /*e470*/  FADD R0, R2, R0 ;  /* 0x0000000002007221 */ /* 0x000fe20000000000 */
[----:B------:R-:W-:-:S05]  /*e480*/  F2FP.BF16.F32.PACK_AB R63, R63, R3 ;  /* 0x000000033f3f723e */ /* 0x000fca00000010ff */
[----:B------:R-:W4:Y:S01]  /*e490*/  LDC R3, c[0x0][0x3d8] ;  /* 0x0000f600ff037b82 */ /* 0x000f220000000800 */
[C---:B------:R-:W-:Y:S01]  /*e4a0*/  FADD R65, R64.reuse, R0 ;  /* 0x0000000040417221 */ /* 0x040fe20000000000 */
[----:B------:R-:W-:-:S06]  /*e4b0*/  F2FP.BF16.F32.PACK_AB R64, R64, R2 ;  /* 0x000000024040723e */ /* 0x000fcc00000010ff */
[----:B------:R-:W0:Y:S08]  /*e4c0*/  LDC R0, c[0x0][0x3d8] ;  /* 0x0000f600ff007b82 */ /* 0x000e300000000800 */
[----:B------:R-:W1:Y:S01]  /*e4d0*/  LDC R2, c[0x0][0x3d8] ;  /* 0x0000f600ff027b82 */ /* 0x000e620000000800 */
[----:B------:R-:W-:Y:S01]  /*e4e0*/  F2FP.BF16.F32.PACK_AB R47, R47, R90 ;  /* 0x0000005a2f2f723e */ /* 0x000fe200000010ff */
[----:B------:R-:W-:Y:S04]  /*e4f0*/  STL.64 [R1+0x680], R244 ;  /* 0x000680f401007387 */ /* 0x000fe80000100a00 */
[----:B------:R-:W-:Y:S02]  /*e500*/  STL.64 [R1+0x688], R4 ;  /* 0x0006880401007387 */ /* 0x000fe40000100a00 */
[----:B------:R-:W2:Y:S02]  /*e510*/  LDC R90, c[0x0][0x3d8] ;  /* 0x0000f600ff5a7b82 */ /* 0x000ea40000000800 */
[----:B------:R-:W-:Y:S04]  /*e520*/  STL.64 [R1+0x690], R6 ;  /* 0x0006900601007387 */ /* 0x000fe80000100a00 */
[----:B------:R-:W-:Y:S01]  /*e530*/  STL.64 [R1+0x698], R8 ;  /* 0x0006980801007387 */ /* 0x000fe20000100a00 */
[----:B------:R-:W-:Y:S01]  /*e540*/  F2FP.BF16.F32.PACK_AB R61, R61, R66 ;  /* 0x000000423d3d723e */ /* 0x000fe200000010ff */
[----:B0-----:R-:W-:Y:S01]  /*e550*/  IMAD R0, R0, 0xc, RZ ;  /* 0x0000000c00007824 */ /* 0x001fe200078e02ff */
[----:B------:R-:W0:Y:S01]  /*e560*/  LDC R66, c[0x0][0x3d8] ;  /* 0x0000f600ff427b82 */ /* 0x000e220000000800 */
[----:B------:R-:W-:Y:S04]  /*e570*/  STL.64 [R1+0x6a0], R10 ;  /* 0x0006a00a01007387 */ /* 0x000fe80000100a00 */
[----:B------:R-:W-:Y:S01]  /*e580*/  STL.64 [R1+0x6a8], R12 ;  /* 0x0006a80c01007387 */ /* 0x000fe20000100a00 */
[----:B------:R-:W-:-:S02]  /*e590*/  LEA R86, R86, -R86, 0x3 ;  /* 0x8000005656567211 */ /* 0x000fc400078e18ff */
[----:B------:R-:W-:Y:S01]  /*e5a0*/  F2FP.BF16.F32.PACK_AB R60, R60, R67 ;  /* 0x000000433c3c723e */ /* 0x000fe200000010ff */
[----:B------:R-:W-:Y:S01]  /*e5b0*/  STL.64 [R1+0x6b0], R14 ;  /* 0x0006b00e01007387 */ /* 0x000fe20000100a00 */
[----:B-1----:R-:W-:Y:S01]  /*e5c0*/  IMAD R2, R2, 0xe, RZ ;  /* 0x0000000e02027824 */ /* 0x002fe200078e02ff */
[----:B------:R-:W-:Y:S01]  /*e5d0*/  IADD3 R196, P4, PT, R0, R136, RZ ;  /* 0x0000008800c47210 */ /* 0x000fe20007f9e0ff */
[----:B----4-:R-:W-:Y:S01]  /*e5e0*/  IMAD R3, R3, 0x1c, RZ ;  /* 0x0000001c03037824 */ /* 0x010fe200078e02ff */
[----:B------:R-:W-:Y:S01]  /*e5f0*/  STL.64 [R1+0x6b8], R16 ;  /* 0x0006b81001007387 */ /* 0x000fe20000100a00 */
[----:B------:R-:W1:Y:S03]  /*e600*/  LDC R88, c[0x0][0x3d8] ;  /* 0x0000f600ff587b82 */ /* 0x000e660000000800 */
[----:B------:R4:W-:Y:S01]  /*e610*/  STL.64 [R1+0x6c0], R18 ;  /* 0x0006c01201007387 */ /* 0x0009e20000100a00 */
[----:B------:R-:W-:-:S04]  /*e620*/  LEA.HI.X.SX32 R197, R130, R137, 0x1, P4 ;  /* 0x0000008982c57211 */ /* 0x000fc800020f0eff */
[----:B------:R-:W1:Y:S01]  /*e630*/  LDC R67, c[0x0][0x3d8] ;  /* 0x0000f600ff437b82 */ /* 0x000e620000000800 */
[----:B----4-:R-:W-:Y:S01]  /*e640*/  LEA R18, P6, R147, R136, 0x3 ;  /* 0x0000008893127211 */ /* 0x010fe200078c18ff */
[----:B------:R-:W-:Y:S01]  /*e650*/  IMAD R87, R87, 0xd, RZ ;  /* 0x0000000d57577824 */ /* 0x000fe200078e02ff */
[----:B------:R-:W-:Y:S01]  /*e660*/  F2FP.BF16.F32.PACK_AB R48, R48, R92 ;  /* 0x0000005c3030723e */ /* 0x000fe200000010ff */
[----:B------:R-:W-:Y:S01]  /*e670*/  STS.U16 [R245+UR7+0x8580], R191 ;  /* 0x008580bff5007988 */ /* 0x000fe20008000407 */
[-C--:B------:R-:W-:Y:S01]  /*e680*/  LEA.HI.X.SX32 R19, R83, R137.reuse, 0x1, P6 ;  /* 0x0000008953137211 */ /* 0x080fe200030f0eff */
[----:B--2---:R-:W-:Y:S01]  /*e690*/  IMAD R90, R90, 0x15, RZ ;  /* 0x000000155a5a7824 */ /* 0x004fe200078e02ff */
[----:B------:R-:W-:Y:S01]  /*e6a0*/  IADD3 R134, P6, PT, R2, R136, RZ ;  /* 0x0000008802867210 */ /* 0x000fe20007fde0ff */
[----:B------:R-:W2:Y:S03]  /*e6b0*/  LDC R92, c[0x0][0x3d8] ;  /* 0x0000f600ff5c7b82 */ /* 0x000ea60000000800 */
[----:B------:R-:W-:-:S02]  /*e6c0*/  LEA.HI.X.SX32 R135, R86, R137, 0x1, P6 ;  /* 0x0000008956877211 */ /* 0x000fc400030f0eff */
[-C--:B------:R-:W-:Y:S02]  /*e6d0*/  IADD3 R130, P6, PT, R3, R136.reuse, RZ ;  /* 0x0000008803827210 */ /* 0x080fe40007fde0ff */
[-C--:B------:R-:W-:Y:S01]  /*e6e0*/  IADD3 R6, P4, PT, R131, R136.reuse, RZ ;  /* 0x0000008883067210 */ /* 0x080fe20007f9e0ff */
[----:B------:R-:W-:Y:S01]  /*e6f0*/  STS.U16 [R245+UR7+0x8980], R187 ;  /* 0x008980bbf5007988 */ /* 0x000fe20008000407 */
[-C--:B------:R-:W-:Y:S01]  /*e700*/  LEA.HI.X.SX32 R131, R2, R137.reuse, 0x1, P6 ;  /* 0x0000008902837211 */ /* 0x080fe200030f0eff */
[----:B------:R-:W4:Y:S01]  /*e710*/  LDC R72, c[0x0][0x3d8] ;  /* 0x0000f600ff487b82 */ /* 0x000f220000000800 */
[----:B------:R-:W-:Y:S02]  /*e720*/  IADD3 R4, P6, PT, R129, R136, RZ ;  /* 0x0000008881047210 */ /* 0x000fe40007fde0ff */
[----:B------:R-:W-:Y:S02]  /*e730*/  LEA R84, R84, R84, 0x2 ;  /* 0x0000005454547211 */ /* 0x000fe400078e10ff */
[----:B------:R-:W-:-:S02]  /*e740*/  LEA.HI.X.SX32 R5, R90, R137, 0x1, P6 ;  /* 0x000000895a057211 */ /* 0x000fc400030f0eff */
[-C--:B------:R-:W-:Y:S01]  /*e750*/  IADD3 R12, P6, PT, R233, R136.reuse, RZ ;  /* 0x00000088e90c7210 */ /* 0x080fe20007fde0ff */
[----:B------:R-:W-:Y:S01]  /*e760*/  STS.U16 [R245+UR7+0x8d80], R183 ;  /* 0x008d80b7f5007988 */ /* 0x000fe20008000407 */
[-C--:B------:R-:W-:Y:S01]  /*e770*/  IADD3 R8, P5, PT, R252, R136.reuse, RZ ;  /* 0x00000088fc087210 */ /* 0x080fe20007fbe0ff */
[----:B------:R-:W3:Y:S01]  /*e780*/  LDC R233, c[0x0][0x3d8] ;  /* 0x0000f600ffe97b82 */ /* 0x000ee20000000800 */
[----:B0-----:R-:W-:Y:S02]  /*e790*/  IMAD R66, R66, 0x1e, RZ ;  /* 0x0000001e42427824 */ /* 0x001fe400078e02ff */
[-C--:B------:R-:W-:Y:S02]  /*e7a0*/  LEA.HI.X.SX32 R9, R84, R137.reuse, 0x1, P5 ;  /* 0x0000008954097211 */ /* 0x080fe400028f0eff */
[----:B------:R-:W-:Y:S02]  /*e7b0*/  IADD3 R16, P5, PT, R236, R136, RZ ;  /* 0x00000088ec107210 */ /* 0x000fe40007fbe0ff */
[----:B------:R-:W-:Y:S01]  /*e7c0*/  F2FP.BF16.F32.PACK_AB R59, R59, R68 ;  /* 0x000000443b3b723e */ /* 0x000fe200000010ff */
[----:B------:R-:W0:Y:S01]  /*e7d0*/  LDC R236, c[0x0][0x3d8] ;  /* 0x0000f600ffec7b82 */ /* 0x000e220000000800 */
[----:B------:R-:W-:Y:S01]  /*e7e0*/  LEA.HI.X.SX32 R17, R0, R137, 0x1, P5 ;  /* 0x0000008900117211 */ /* 0x000fe200028f0eff */
[----:B-1----:R-:W-:Y:S01]  /*e7f0*/  IMAD R67, R67, 0x2c, RZ ;  /* 0x0000002c43437824 */ /* 0x002fe200078e02ff */
[----:B------:R-:W-:-:S02]  /*e800*/  LEA R88, R88, -R88, 0x4 ;  /* 0x8000005858587211 */ /* 0x000fc400078e20ff */
[----:B------:R-:W-:-:S03]  /*e810*/  IADD3 R194, P5, PT, R66, R136, RZ ;  /* 0x0000008842c27210 */ /* 0x000fc60007fbe0ff */
[----:B------:R-:W1:Y:S01]  /*e820*/  LDC R68, c[0x0][0x3d8] ;  /* 0x0000f600ff447b82 */ /* 0x000e620000000800 */
[----:B------:R-:W-:Y:S02]  /*e830*/  F2FP.BF16.F32.PACK_AB R57, R57, R70 ;  /* 0x000000463939723e */ /* 0x000fe400000010ff */
[----:B------:R-:W-:Y:S02]  /*e840*/  LEA.HI.X.SX32 R7, R87, R137, 0x1, P4 ;  /* 0x0000008957077211 */ /* 0x000fe400020f0eff */
[----:B------:R-:W-:-:S03]  /*e850*/  IADD3 R14, P4, PT, R128, R136, RZ ;  /* 0x00000088800e7210 */ /* 0x000fc60007f9e0ff */
[----:B------:R-:W0:Y:S01]  /*e860*/  LDC R70, c[0x0][0x3d8] ;  /* 0x0000f600ff467b82 */ /* 0x000e220000000800 */
[----:B------:R-:W-:Y:S02]  /*e870*/  LEA.HI.X.SX32 R195, R88, R137, 0x1, P5 ;  /* 0x0000008958c37211 */ /* 0x000fe400028f0eff */
[-C--:B------:R-:W-:Y:S01]  /*e880*/  IADD3 R128, P5, PT, R67, R136.reuse, RZ ;  /* 0x0000008843807210 */ /* 0x080fe20007fbe0ff */
[----:B--2---:R-:W-:Y:S01]  /*e890*/  IMAD R92, R92, 0x1d, RZ ;  /* 0x0000001d5c5c7824 */ /* 0x004fe200078e02ff */
[----:B------:R-:W-:Y:S02]  /*e8a0*/  F2FP.BF16.F32.PACK_AB R56, R56, R71 ;  /* 0x000000473838723e */ /* 0x000fe400000010ff */
[----:B------:R-:W-:Y:S01]  /*e8b0*/  LEA.HI.X.SX32 R129, R126, R137, 0x1, P5 ;  /* 0x000000897e817211 */ /* 0x000fe200028f0eff */
[----:B------:R-:W2:Y:S01]  /*e8c0*/  LDC R71, c[0x0][0x3d8] ;  /* 0x0000f600ff477b82 */ /* 0x000ea20000000800 */
[----:B------:R-:W-:Y:S01]  /*e8d0*/  IADD3 R244, P5, PT, R127, R136, RZ ;  /* 0x000000887ff47210 */ /* 0x000fe20007fbe0ff */
[----:B------:R-:W-:Y:S01]  /*e8e0*/  STS.U16 [R245+UR7+0x9180], R179 ;  /* 0x009180b3f5007988 */ /* 0x000fe20008000407 */
[----:B---3--:R-:W-:Y:S01]  /*e8f0*/  IMAD R233, R233, 0x24, RZ ;  /* 0x00000024e9e97824 */ /* 0x008fe200078e02ff */
[----:B------:R-:W-:-:S02]  /*e900*/  F2FP.BF16.F32.PACK_AB R49, R49, R94 ;  /* 0x0000005e3131723e */ /* 0x000fc400000010ff */
[----:B------:R-:W-:Y:S02]  /*e910*/  STS.U16 [R245+UR7+0x9580], R175 ;  /* 0x009580aff5007988 */ /* 0x000fe40008000407 */
[----:B------:R-:W3:Y:S02]  /*e920*/  LDC R94, c[0x0][0x3d8] ;  /* 0x0000f600ff5e7b82 */ /* 0x000ee40000000800 */
[----:B------:R-:W-:Y:S04]  /*e930*/  STS.U16 [R245+UR7+0x9980], R171 ;  /* 0x009980abf5007988 */ /* 0x000fe80008000407 */
[----:B------:R-:W-:Y:S02]  /*e940*/  STS.U16 [R245+UR7+0x9d80], R167 ;  /* 0x009d80a7f5007988 */ /* 0x000fe40008000407 */
[----:B------:R-:W3:Y:S02]  /*e950*/  LDC R76, c[0x0][0x3d8] ;  /* 0x0000f600ff4c7b82 */ /* 0x000ee40000000800 */
[----:B------:R-:W-:Y:S04]  /*e960*/  STS.U16 [R245+UR7+0xa180], R163 ;  /* 0x00a180a3f5007988 */ /* 0x000fe80008000407 */
[----:B------:R-:W-:Y:S01]  /*e970*/  STS.U16 [R245+UR7+0xa580], R159 ;  /* 0x00a5809ff5007988 */ /* 0x000fe20008000407 */
[----:B------:R-:W-:Y:S01]  /*e980*/  F2FP.BF16.F32.PACK_AB R41, R41, R78 ;  /* 0x0000004e2929723e */ /* 0x000fe200000010ff */
[----:B------:R-:W-:Y:S01]  /*e990*/  IMAD R185, R185, 0x36, RZ ;  /* 0x00000036b9b97824 */ /* 0x000fe200078e02ff */
[----:B------:R-:W3:Y:S01]  /*e9a0*/  LDC R99, c[0x0][0x3d8] ;  /* 0x0000f600ff637b82 */ /* 0x000ee20000000800 */
[----:B------:R-:W-:Y:S04]  /*e9b0*/  STS.U16 [R245+UR7+0xa980], R155 ;  /* 0x00a9809bf5007988 */ /* 0x000fe80008000407 */
[----:B------:R-:W-:Y:S01]  /*e9c0*/  STS.U16 [R245+UR7+0xad80], R151 ;  /* 0x00ad8097f5007988 */ /* 0x000fe20008000407 */
[----:B------:R-:W-:-:S02]  /*e9d0*/  IMAD R189, R189, 0x7a, RZ ;  /* 0x0000007abdbd7824 */ /* 0x000fc400078e02ff */
[----:B------:R-:W3:Y:S01]  /*e9e0*/  LDC R220, c[0x0][0x3d8] ;  /* 0x0000f600ffdc7b82 */ /* 0x000ee20000000800 */
[----:B------:R-:W-:Y:S04]  /*e9f0*/  STS.U16 [R245+UR7+0xb580], R143 ;  /* 0x00b5808ff5007988 */ /* 0x000fe80008000407 */
[----:B------:R2:W-:Y:S01]  /*ea00*/  STS.U16 [R245+UR7+0xb980], R139 ;  /* 0x00b9808bf5007988 */ /* 0x0005e20008000407 */
[----:B0-----:R-:W-:Y:S02]  /*ea10*/  IMAD R236, R236, 0x14, RZ ;  /* 0x00000014ecec7824 */ /* 0x001fe400078e02ff */
[----:B-1----:R-:W-:Y:S01]  /*ea20*/  IMAD R68, R68, 0x2e, RZ ;  /* 0x0000002e44447824 */ /* 0x002fe200078e02ff */
[----:B------:R-:W0:Y:S01]  /*ea30*/  LDC R78, c[0x0][0x3d8] ;  /* 0x0000f600ff4e7b82 */ /* 0x000e220000000800 */
[----:B--2---:R-:W-:-:S02]  /*ea40*/  LEA.HI.X.SX32 R245, R92, R137, 0x1, P5 ;  /* 0x000000895cf57211 */ /* 0x004fc400028f0eff */
[----:B------:R-:W-:Y:S01]  /*ea50*/  IADD3 R10, P5, PT, R243, R136, RZ ;  /* 0x00000088f30a7210 */ /* 0x000fe20007fbe0ff */
[----:B------:R-:W-:Y:S01]  /*ea60*/  IMAD R91, R91, 0x17, RZ ;  /* 0x000000175b5b7824 */ /* 0x000fe200078e02ff */
[----:B------:R-:W-:Y:S01]  /*ea70*/  F2FP.BF16.F32.PACK_AB R51, R51, R98 ;  /* 0x000000623333723e */ /* 0x000fe200000010ff */
[----:B------:R-:W-:Y:S01]  /*ea80*/  IMAD R70, R70, 0x3c, RZ ;  /* 0x0000003c46467824 */ /* 0x000fe200078e02ff */
[-C--:B------:R-:W-:Y:S01]  /*ea90*/  LEA.HI.X.SX32 R11, R233, R137.reuse, 0x1, P5 ;  /* 0x00000089e90b7211 */ /* 0x080fe200028f0eff */
[----:B------:R-:W-:Y:S01]  /*eaa0*/  IMAD R71, R71, 0x3e, RZ ;  /* 0x0000003e47477824 */ /* 0x000fe200078e02ff */
[----:B------:R-:W1:Y:S01]  /*eab0*/  LDC R233, c[0x0][0x3d8] ;  /* 0x0000f600ffe97b82 */ /* 0x000e620000000800 */
[----:B------:R-:W-:Y:S02]  /*eac0*/  LEA.HI.X.SX32 R15, R236, R137, 0x1, P4 ;  /* 0x00000089ec0f7211 */ /* 0x000fe400020f0eff */
[----:B------:R-:W-:-:S04]  /*ead0*/  IADD3 R192, P4, PT, R68, R136, RZ ;  /* 0x0000008844c07210 */ /* 0x000fc80007f9e0ff */
[-C--:B------:R-:W-:Y:S01]  /*eae0*/  LEA.HI.X.SX32 R193, R91, R137.reuse, 0x1, P4 ;  /* 0x000000895bc17211 */ /* 0x080fe200020f0eff */
[----:B------:R-:W-:Y:S01]  /*eaf0*/  IMAD R95, R95, 0x25, RZ ;  /* 0x000000255f5f7824 */ /* 0x000fe200078e02ff */
[-C--:B------:R-:W-:Y:S01]  /*eb00*/  IADD3 R126, P4, PT, R70, R136.reuse, RZ ;  /* 0x00000088467e7210 */ /* 0x080fe20007f9e0ff */
[----:B----4-:R-:W-:Y:S01]  /*eb10*/  IMAD R72, R72, 0x4c, RZ ;  /* 0x0000004c48487824 */ /* 0x010fe200078e02ff */
[-C--:B------:R-:W-:Y:S01]  /*eb20*/  LEA.HI.X.SX32 R13, R3, R137.reuse, 0x1, P6 ;  /* 0x00000089030d7211 */ /* 0x080fe200030f0eff */
[----:B---3--:R-:W-:Y:S01]  /*eb30*/  IMAD R76, R76, 0x5e, RZ ;  /* 0x0000005e4c4c7824 */ /* 0x008fe200078e02ff */
[----:B------:R-:W-:Y:S01]  /*eb40*/  LEA.HI.X.SX32 R127, R66, R137, 0x1, P4 ;  /* 0x00000089427f7211 */ /* 0x000fe200020f0eff */
[----:B------:R-:W2:Y:S01]  /*eb50*/  LDC R103, c[0x0][0x3d8] ;  /* 0x0000f600ff677b82 */ /* 0x000ea20000000800 */
[----:B------:R-:W-:Y:S02]  /*eb60*/  IADD3 R246, P4, PT, R242, R136, RZ ;  /* 0x00000088f2f67210 */ /* 0x000fe40007f9e0ff */
[----:B------:R-:W-:-:S02]  /*eb70*/  LEA R94, R94, -R94, 0x5 ;  /* 0x8000005e5e5e7211 */ /* 0x000fc400078e28ff */
[-C--:B------:R-:W-:Y:S02]  /*eb80*/  IADD3 R190, P6, PT, R71, R136.reuse, RZ ;  /* 0x0000008847be7210 */ /* 0x080fe40007fde0ff */
[-C--:B------:R-:W-:Y:S01]  /*eb90*/  LEA.HI.X.SX32 R247, R95, R137.reuse, 0x1, P4 ;  /* 0x000000895ff77211 */ /* 0x080fe200020f0eff */
[----:B------:R-:W-:Y:S01]  /*eba0*/  IMAD R99, R99, 0x2f, RZ ;  /* 0x0000002f63637824 */ /* 0x000fe200078e02ff */
[-C--:B------:R-:W-:Y:S01]  /*ebb0*/  IADD3 R250, P4, PT, R234, R136.reuse, RZ ;  /* 0x00000088eafa7210 */ /* 0x080fe20007f9e0ff */
[----:B-1----:R-:W-:Y:S01]  /*ebc0*/  IMAD R233, R233, 0x26, RZ ;  /* 0x00000026e9e97824 */ /* 0x002fe200078e02ff */
[-C--:B------:R-:W-:Y:S01]  /*ebd0*/  LEA.HI.X.SX32 R191, R94, R137.reuse, 0x1, P6 ;  /* 0x000000895ebf7211 */ /* 0x080fe200030f0eff */
[----:B0-----:R-:W-:Y:S01]  /*ebe0*/  IMAD R78, R78, 0x6c, RZ ;  /* 0x0000006c4e4e7824 */ /* 0x001fe200078e02ff */
[----:B------:R-:W-:Y:S01]  /*ebf0*/  IADD3 R242, P6, PT, R72, R136, RZ ;  /* 0x0000008848f27210 */ /* 0x000fe20007fde0ff */
[----:B------:R-:W0:Y:S01]  /*ec00*/  LDC R98, c[0x0][0x3d8] ;  /* 0x0000f600ff627b82 */ /* 0x000e220000000800 */
[----:B------:R-:W-:-:S02]  /*ec10*/  LEA.HI.X.SX32 R251, R67, R137, 0x1, P4 ;  /* 0x0000008943fb7211 */ /* 0x000fc400020f0eff */
[-C--:B------:R-:W-:Y:S02]  /*ec20*/  IADD3 R238, P4, PT, R76, R136.reuse, RZ ;  /* 0x000000884cee7210 */ /* 0x080fe40007f9e0ff */
[-C--:B------:R-:W-:Y:S02]  /*ec30*/  LEA.HI.X.SX32 R243, R233, R137.reuse, 0x1, P6 ;  /* 0x00000089e9f37211 */ /* 0x080fe400030f0eff */
[-C--:B------:R-:W-:Y:S01]  /*ec40*/  IADD3 R248, P6, PT, R232, R136.reuse, RZ ;  /* 0x00000088e8f87210 */ /* 0x080fe20007fde0ff */
[----:B------:R-:W1:Y:S01]  /*ec50*/  LDC R74, c[0x0][0x3d8] ;  /* 0x0000f600ff4a7b82 */ /* 0x000e620000000800 */
[----:B------:R-:W-:Y:S02]  /*ec60*/  LEA.HI.X.SX32 R239, R99, R137, 0x1, P4 ;  /* 0x0000008963ef7211 */ /* 0x000fe400020f0eff */
[----:B------:R-:W-:-:S04]  /*ec70*/  IADD3 R232, P4, PT, R78, R136, RZ ;  /* 0x000000884ee87210 */ /* 0x000fc80007f9e0ff */
[----:B------:R-:W-:Y:S01]  /*ec80*/  LEA.HI.X.SX32 R233, R185, R137, 0x1, P4 ;  /* 0x00000089b9e97211 */ /* 0x000fe200020f0eff */
[----:B------:R-:W3:Y:S01]  /*ec90*/  LDC R216, c[0x0][0x3d8] ;  /* 0x0000f600ffd87b82 */ /* 0x000ee20000000800 */
[----:B------:R-:W-:Y:S02]  /*eca0*/  IADD3 R226, P4, PT, R189, R136, RZ ;  /* 0x00000088bde27210 */ /* 0x000fe40007f9e0ff */
[----:B------:R-:W-:-:S05]  /*ecb0*/  F2FP.BF16.F32.PACK_AB R50, R50, R96 ;  /* 0x000000603232723e */ /* 0x000fca00000010ff */
[----:B------:R-:W4:Y:S08]  /*ecc0*/  LDC R189, c[0x0][0x3d8] ;  /* 0x0000f600ffbd7b82 */ /* 0x000f300000000800 */
[----:B------:R-:W3:Y:S01]  /*ecd0*/  LDC R96, c[0x0][0x3d8] ;  /* 0x0000f600ff607b82 */ /* 0x000ee20000000800 */
[----:B------:R-:W-:Y:S01]  /*ece0*/  F2FP.BF16.F32.PACK_AB R52, R52, R100 ;  /* 0x000000643434723e */ /* 0x000fe200000010ff */
[----:B0-----:R-:W-:Y:S01]  /*ecf0*/  IMAD R98, R98, 0x2d, RZ ;  /* 0x0000002d62627824 */ /* 0x001fe200078e02ff */
[----:B------:R-:W-:Y:S01]  /*ed00*/  F2FP.BF16.F32.PACK_AB R43, R43, R82 ;  /* 0x000000522b2b723e */ /* 0x000fe200000010ff */
[----:B--2---:R-:W-:-:S04]  /*ed10*/  IMAD R103, R103, 0x3d, RZ ;  /* 0x0000003d67677824 */ /* 0x004fc800078e02ff */
[----:B------:R-:W0:Y:S01]  /*ed20*/  LDC R100, c[0x0][0x3d8] ;  /* 0x0000f600ff647b82 */ /* 0x000e220000000800 */
[----:B------:R-:W-:Y:S01]  /*ed30*/  IMAD R220, R220, 0x88, RZ ;  /* 0x00000088dcdc7824 */ /* 0x000fe200078e02ff */
[----:B------:R-:W-:Y:S01]  /*ed40*/  LEA.HI.X.SX32 R249, R98, R137, 0x1, P6 ;  /* 0x0000008962f97211 */ /* 0x000fe200030f0eff */
[----:B-1----:R-:W-:Y:S01]  /*ed50*/  IMAD R74, R74, 0x4e, RZ ;  /* 0x0000004e4a4a7824 */ /* 0x002fe200078e02ff */
[----:B------:R-:W-:-:S04]  /*ed60*/  IADD3 R236, P6, PT, R230, R136, RZ ;  /* 0x00000088e6ec7210 */ /* 0x000fc80007fde0ff */
[----:B------:R-:W1:Y:S01]  /*ed70*/  LDC R82, c[0x0][0x3d8] ;  /* 0x0000f600ff527b82 */ /* 0x000e620000000800 */
[----:B------:R-:W-:Y:S01]  /*ed80*/  LEA.HI.X.SX32 R227, R103, R137, 0x1, P4 ;  /* 0x0000008967e37211 */ /* 0x000fe200020f0eff */
[----:B----4-:R-:W-:Y:S01]  /*ed90*/  IMAD R189, R189, 0x44, RZ ;  /* 0x00000044bdbd7824 */ /* 0x010fe200078e02ff */
[----:B------:R-:W-:Y:S02]  /*eda0*/  F2FP.BF16.F32.PACK_AB R55, R55, R106 ;  /* 0x0000006a3737723e */ /* 0x000fe400000010ff */
[----:B------:R-:W-:-:S03]  /*edb0*/  IADD3 R220, P4, PT, R220, R136, RZ ;  /* 0x00000088dcdc7210 */ /* 0x000fc60007f9e0ff */
[----:B------:R-:W2:Y:S01]  /*edc0*/  LDC R230, c[0x0][0x3d8] ;  /* 0x0000f600ffe67b82 */ /* 0x000ea20000000800 */
[----:B------:R-:W-:Y:S01]  /*edd0*/  F2FP.BF16.F32.PACK_AB R53, R53, R102 ;  /* 0x000000663535723e */ /* 0x000fe200000010ff */
[----:B---3--:R-:W-:Y:S01]  /*ede0*/  IMAD R96, R96, 0x27, RZ ;  /* 0x0000002760607824 */ /* 0x008fe200078e02ff */
[----:B------:R-:W-:Y:S01]  /*edf0*/  LEA.HI.X.SX32 R221, R189, R137, 0x1, P4 ;  /* 0x00000089bddd7211 */ /* 0x000fe200020f0eff */
[----:B------:R-:W-:-:S04]  /*ee00*/  IMAD R75, R75, 0x5c, RZ ;  /* 0x0000005c4b4b7824 */ /* 0x000fc800078e02ff */
[----:B------:R-:W3:Y:S01]  /*ee10*/  LDC R106, c[0x0][0x3d8] ;  /* 0x0000f600ff6a7b82 */ /* 0x000ee20000000800 */
[----:B------:R-:W-:Y:S02]  /*ee20*/  F2FP.BF16.F32.PACK_AB R42, R42, R80 ;  /* 0x000000502a2a723e */ /* 0x000fe400000010ff */
[----:B------:R-:W-:-:S05]  /*ee30*/  IADD3 R148, P5, PT, R74, R136, RZ ;  /* 0x000000884a947210 */ /* 0x000fca0007fbe0ff */
[----:B------:R-:W4:Y:S01]  /*ee40*/  LDC R102, c[0x0][0x3d8] ;  /* 0x0000f600ff667b82 */ /* 0x000f220000000800 */
[----:B------:R-:W-:Y:S02]  /*ee50*/  LEA.HI.X.SX32 R149, R96, R137, 0x1, P5 ;  /* 0x0000008960957211 */ /* 0x000fe400028f0eff */
[----:B------:R-:W-:-:S05]  /*ee60*/  IADD3 R240, P5, PT, R75, R136, RZ ;  /* 0x000000884bf07210 */ /* 0x000fca0007fbe0ff */
[----:B------:R-:W4:Y:S08]  /*ee70*/  LDC R189, c[0x0][0x3d8] ;  /* 0x0000f600ffbd7b82 */ /* 0x000f300000000800 */
[----:B------:R-:W4:Y:S01]  /*ee80*/  LDC R80, c[0x0][0x3d8] ;  /* 0x0000f600ff507b82 */ /* 0x000f220000000800 */
[----:B0-----:R-:W-:Y:S01]  /*ee90*/  IMAD R100, R100, 0x35, RZ ;  /* 0x0000003564647824 */ /* 0x001fe200078e02ff */
[----:B------:R-:W-:Y:S01]  /*eea0*/  LEA.HI.X.SX32 R241, R68, R137, 0x1, P5 ;  /* 0x0000008944f17211 */ /* 0x000fe200028f0eff */
[----:B------:R-:W-:Y:S01]  /*eeb0*/  IMAD R181, R181, 0x78, RZ ;  /* 0x00000078b5b57824 */ /* 0x000fe200078e02ff */
[----:B------:R-:W-:-:S04]  /*eec0*/  IADD3 R234, P5, PT, R231, R136, RZ ;  /* 0x00000088e7ea7210 */ /* 0x000fc80007fbe0ff */
[----:B------:R-:W0:Y:S01]  /*eed0*/  LDC R218, c[0x0][0x3d8] ;  /* 0x0000f600ffda7b82 */ /* 0x000e220000000800 */
[----:B------:R-:W-:Y:S01]  /*eee0*/  LEA.HI.X.SX32 R235, R100, R137, 0x1, P5 ;  /* 0x0000008964eb7211 */ /* 0x000fe200028f0eff */
[----:B-1----:R-:W-:Y:S01]  /*eef0*/  IMAD R82, R82, 0x7e, RZ ;  /* 0x0000007e52527824 */ /* 0x002fe200078e02ff */
[----:B------:R-:W-:-:S05]  /*ef00*/  IADD3 R228, P5, PT, R181, R136, RZ ;  /* 0x00000088b5e47210 */ /* 0x000fca0007fbe0ff */
[----:B------:R-:W1:Y:S01]  /*ef10*/  LDC R212, c[0x0][0x3d8] ;  /* 0x0000f600ffd47b82 */ /* 0x000e620000000800 */
[----:B--2---:R-:W-:-:S07]  /*ef20*/  IMAD R230, R230, 0x34, RZ ;  /* 0x00000034e6e67824 */ /* 0x004fce00078e02ff */
[----:B------:R-:W2:Y:S01]  /*ef30*/  LDC R214, c[0x0][0x3d8] ;  /* 0x0000f600ffd67b82 */ /* 0x000ea20000000800 */
[----:B------:R-:W-:Y:S01]  /*ef40*/  LEA.HI.X.SX32 R229, R70, R137, 0x1, P5 ;  /* 0x0000008946e57211 */ /* 0x000fe200028f0eff */
[----:B------:R-:W-:Y:S01]  /*ef50*/  IMAD R79, R79, 0x6e, RZ ;  /* 0x0000006e4f4f7824 */ /* 0x000fe200078e02ff */
[----:B---3--:R-:W-:Y:S01]  /*ef60*/  LEA R106, R106, -R106, 0x6 ;  /* 0x8000006a6a6a7211 */ /* 0x008fe200078e30ff */
[----:B------:R-:W-:-:S04]  /*ef70*/  IMAD R216, R216, 0x8c, RZ ;  /* 0x0000008cd8d87824 */ /* 0x000fc800078e02ff */
[----:B------:R-:W3:Y:S01]  /*ef80*/  LDC R206, c[0x0][0x3d8] ;  /* 0x0000f600ffce7b82 */ /* 0x000ee20000000800 */
[----:B------:R-:W-:-:S07]  /*ef90*/  IADD3 R222, P5, PT, R82, R136, RZ ;  /* 0x0000008852de7210 */ /* 0x000fce0007fbe0ff */
[----:B------:R-:W1:Y:S01]  /*efa0*/  LDC R208, c[0x0][0x3d8] ;  /* 0x0000f600ffd07b82 */ /* 0x000e620000000800 */
[----:B----4-:R-:W-:Y:S01]  /*efb0*/  IMAD R102, R102, 0x37, RZ ;  /* 0x0000003766667824 */ /* 0x010fe200078e02ff */
[-C--:B------:R-:W-:Y:S01]  /*efc0*/  LEA.HI.X.SX32 R237, R230, R137.reuse, 0x1, P6 ;  /* 0x00000089e6ed7211 */ /* 0x080fe200030f0eff */
[----:B------:R-:W-:Y:S01]  /*efd0*/  IMAD R189, R189, 0x46, RZ ;  /* 0x00000046bdbd7824 */ /* 0x000fe200078e02ff */
[----:B------:R-:W-:-:S04]  /*efe0*/  LEA.HI.X.SX32 R223, R106, R137, 0x1, P5 ;  /* 0x000000896adf7211 */ /* 0x000fc800028f0eff */
[----:B------:R-:W4:Y:S01]  /*eff0*/  LDC R210, c[0x0][0x3d8] ;  /* 0x0000f600ffd27b82 */ /* 0x000f220000000800 */
[----:B------:R-:W-:Y:S01]  /*f000*/  IMAD R80, R80, 0x7c, RZ ;  /* 0x0000007c50507824 */ /* 0x000fe200078e02ff */
[-C--:B------:R-:W-:Y:S02]  /*f010*/  IADD3 R230, P6, PT, R79, R136.reuse, RZ ;  /* 0x000000884fe67210 */ /* 0x080fe40007fde0ff */
[----:B------:R-:W-:-:S04]  /*f020*/  IADD3 R216, P5, PT, R216, R136, RZ ;  /* 0x00000088d8d87210 */ /* 0x000fc80007fbe0ff */
[----:B------:R-:W3:Y:S01]  /*f030*/  LDC R200, c[0x0][0x3d8] ;  /* 0x0000f600ffc87b82 */ /* 0x000ee20000000800 */
[----:B------:R-:W-:-:S07]  /*f040*/  LEA.HI.X.SX32 R231, R102, R137, 0x1, P6 ;  /* 0x0000008966e77211 */ /* 0x000fce00030f0eff */
[----:B------:R-:W3:Y:S01]  /*f050*/  LDC R202, c[0x0][0x3d8] ;  /* 0x0000f600ffca7b82 */ /* 0x000ee20000000800 */
[----:B------:R-:W-:Y:S01]  /*f060*/  LEA.HI.X.SX32 R217, R189, R137, 0x1, P5 ;  /* 0x00000089bdd97211 */ /* 0x000fe200028f0eff */
[----:B0-----:R-:W-:Y:S01]  /*f070*/  IMAD R218, R218, 0x8a, RZ ;  /* 0x0000008adada7824 */ /* 0x001fe200078e02ff */
[----:B------:R-:W-:-:S05]  /*f080*/  IADD3 R224, P6, PT, R80, R136, RZ ;  /* 0x0000008850e07210 */ /* 0x000fca0007fde0ff */
[----:B------:R-:W0:Y:S08]  /*f090*/  LDC R185, c[0x0][0x3d8] ;  /* 0x0000f600ffb97b82 */ /* 0x000e300000000800 */
[----:B------:R-:W0:Y:S01]  /*f0a0*/  LDC R204, c[0x0][0x3d8] ;  /* 0x0000f600ffcc7b82 */ /* 0x000e220000000800 */
[----:B------:R-:W-:-:S07]  /*f0b0*/  IMAD R107, R107, 0x45, RZ ;  /* 0x000000456b6b7824 */ /* 0x000fce00078e02ff */
[----:B------:R-:W0:Y:S01]  /*f0c0*/  LDC R188, c[0x0][0x3d8] ;  /* 0x0000f600ffbc7b82 */ /* 0x000e220000000800 */
[----:B------:R-:W-:Y:S01]  /*f0d0*/  LEA.HI.X.SX32 R225, R71, R137, 0x1, P6 ;  /* 0x0000008947e17211 */ /* 0x000fe200030f0eff */
[----:B-1----:R-:W-:Y:S01]  /*f0e0*/  IMAD R212, R212, 0x98, RZ ;  /* 0x00000098d4d47824 */ /* 0x002fe200078e02ff */
[----:B------:R-:W-:-:S05]  /*f0f0*/  IADD3 R218, P6, PT, R218, R136, RZ ;  /* 0x00000088dada7210 */ /* 0x000fca0007fde0ff */
[----:B------:R-:W1:Y:S01]  /*f100*/  LDC R189, c[0x0][0x3d8] ;  /* 0x0000f600ffbd7b82 */ /* 0x000e620000000800 */
[----:B--2---:R-:W-:-:S07]  /*f110*/  IMAD R214, R214, 0x8e, RZ ;  /* 0x0000008ed6d67824 */ /* 0x004fce00078e02ff */
[----:B------:R-:W2:Y:S01]  /*f120*/  LDC R180, c[0x0][0x3d8] ;  /* 0x0000f600ffb47b82 */ /* 0x000ea20000000800 */
[----:B------:R-:W-:-:S07]  /*f130*/  LEA.HI.X.SX32 R219, R107, R137, 0x1, P6 ;  /* 0x000000896bdb7211 */ /* 0x000fce00030f0eff */
[----:B------:R-:W1:Y:S01]  /*f140*/  LDC R198, c[0x0][0x3d8] ;  /* 0x0000f600ffc67b82 */ /* 0x000e620000000800 */
[----:B------:R-:W-:Y:S01]  /*f150*/  IMAD R110, R110, 0x47, RZ ;  /* 0x000000476e6e7824 */ /* 0x000fe200078e02ff */
[----:B------:R-:W-:Y:S01]  /*f160*/  IADD3 R212, P6, PT, R212, R136, RZ ;  /* 0x00000088d4d47210 */ /* 0x000fe20007fde0ff */
[----:B---3--:R-:W-:-:S05]  /*f170*/  IMAD R206, R206, 0x9e, RZ ;  /* 0x0000009ecece7824 */ /* 0x008fca00078e02ff */
[----:B------:R-:W3:Y:S01]  /*f180*/  LDC R122, c[0x0][0x3d8] ;  /* 0x0000f600ff7a7b82 */ /* 0x000ee20000000800 */
[----:B------:R-:W-:Y:S01]  /*f190*/  IMAD R208, R208, 0x9c, RZ ;  /* 0x0000009cd0d07824 */ /* 0x000fe200078e02ff */
[----:B------:R-:W-:-:S06]  /*f1a0*/  IADD3 R214, P4, PT, R214, R136, RZ ;  /* 0x00000088d6d67210 */ /* 0x000fcc0007f9e0ff */
[----:B------:R-:W3:Y:S01]  /*f1b0*/  LDC R176, c[0x0][0x3d8] ;  /* 0x0000f600ffb07b82 */ /* 0x000ee20000000800 */
[----:B------:R-:W-:Y:S01]  /*f1c0*/  IMAD R114, R114, 0x4f, RZ ;  /* 0x0000004f72727824 */ /* 0x000fe200078e02ff */
[----:B------:R-:W-:-:S06]  /*f1d0*/  LEA.HI.X.SX32 R213, R72, R137, 0x1, P6 ;  /* 0x0000008948d57211 */ /* 0x000fcc00030f0eff */
[----:B------:R-:W3:Y:S01]  /*f1e0*/  LDC R184, c[0x0][0x3d8] ;  /* 0x0000f600ffb87b82 */ /* 0x000ee20000000800 */
[----:B----4-:R-:W-:Y:S01]  /*f1f0*/  IMAD R210, R210, 0x9a, RZ ;  /* 0x0000009ad2d27824 */ /* 0x010fe200078e02ff */
[-C--:B------:R-:W-:Y:S01]  /*f200*/  LEA.HI.X.SX32 R215, R110, R137.reuse, 0x1, P4 ;  /* 0x000000896ed77211 */ /* 0x080fe200020f0eff */
[----:B------:R-:W-:Y:S01]  /*f210*/  IMAD R200, R200, 0xac, RZ ;  /* 0x000000acc8c87824 */ /* 0x000fe200078e02ff */
[-C--:B------:R-:W-:Y:S01]  /*f220*/  IADD3 R206, P6, PT, R206, R136.reuse, RZ ;  /* 0x00000088cece7210 */ /* 0x080fe20007fde0ff */
[----:B------:R-:W-:Y:S01]  /*f230*/  IMAD R202, R202, 0xaa, RZ ;  /* 0x000000aacaca7824 */ /* 0x000fe200078e02ff */
[-C--:B------:R-:W-:Y:S02]  /*f240*/  IADD3 R208, P4, PT, R208, R136.reuse, RZ ;  /* 0x00000088d0d07210 */ /* 0x080fe40007f9e0ff */
[----:B------:R-:W4:Y:S01]  /*f250*/  LDC R139, c[0x0][0x3d8] ;  /* 0x0000f600ff8b7b82 */ /* 0x000f220000000800 */
[----:B------:R-:W-:Y:S01]  /*f260*/  IMAD R111, R111, 0x4d, RZ ;  /* 0x0000004d6f6f7824 */ /* 0x000fe200078e02ff */
[----:B------:R-:W-:Y:S01]  /*f270*/  LEA.HI.X.SX32 R207, R114, R137, 0x1, P6 ;  /* 0x0000008972cf7211 */ /* 0x000fe200030f0eff */
[----:B0-----:R-:W-:Y:S01]  /*f280*/  IMAD R185, R185, 0x56, RZ ;  /* 0x00000056b9b97824 */ /* 0x001fe200078e02ff */
[----:B------:R-:W-:Y:S01]  /*f290*/  IADD3 R210, P5, PT, R210, R136, RZ ;  /* 0x00000088d2d27210 */ /* 0x000fe20007fbe0ff */
[----:B------:R-:W-:-:S03]  /*f2a0*/  IMAD R204, R204, 0xa8, RZ ;  /* 0x000000a8cccc7824 */ /* 0x000fc600078e02ff */
[----:B------:R-:W0:Y:S01]  /*f2b0*/  LDC R123, c[0x0][0x3d8] ;  /* 0x0000f600ff7b7b82 */ /* 0x000e220000000800 */
[----:B------:R-:W-:Y:S01]  /*f2c0*/  IMAD R115, R115, 0x55, RZ ;  /* 0x0000005573737824 */ /* 0x000fe200078e02ff */
[-C--:B------:R-:W-:Y:S01]  /*f2d0*/  LEA.HI.X.SX32 R209, R74, R137.reuse, 0x1, P4 ;  /* 0x000000894ad17211 */ /* 0x080fe200020f0eff */
[----:B------:R-:W-:Y:S01]  /*f2e0*/  IMAD R186, R186, 0xba, RZ ;  /* 0x000000bababa7824 */ /* 0x000fe200078e02ff */
[-C--:B------:R-:W-:Y:S01]  /*f2f0*/  IADD3 R200, P6, PT, R200, R136.reuse, RZ ;  /* 0x00000088c8c87210 */ /* 0x080fe20007fde0ff */
[----:B------:R-:W-:Y:S01]  /*f300*/  IMAD R188, R188, 0xb8, RZ ;  /* 0x000000b8bcbc7824 */ /* 0x000fe200078e02ff */
[-C--:B------:R-:W-:Y:S01]  /*f310*/  IADD3 R202, P4, PT, R202, R136.reuse, RZ ;  /* 0x00000088caca7210 */ /* 0x080fe20007f9e0ff */
[----:B------:R0:W-:Y:S01]  /*f320*/  STL.64 [R1+0x98], R18 ;  /* 0x0000981201007387 */ /* 0x0001e20000100a00 */
[----:B------:R-:W-:Y:S01]  /*f330*/  IMAD R119, R119, 0x5d, RZ ;  /* 0x0000005d77777824 */ /* 0x000fe200078e02ff */
[-C--:B------:R-:W-:Y:S01]  /*f340*/  LEA.HI.X.SX32 R211, R111, R137.reuse, 0x1, P5 ;  /* 0x000000896fd37211 */ /* 0x080fe200028f0eff */
[----:B-1----:R-:W-:Y:S01]  /*f350*/  IMAD R189, R189, 0x54, RZ ;  /* 0x00000054bdbd7824 */ /* 0x002fe200078e02ff */
[----:B------:R-:W-:Y:S01]  /*f360*/  STL.64 [R1+0x90], R8 ;  /* 0x0000900801007387 */ /* 0x000fe20000100a00 */
[-C--:B------:R-:W-:Y:S01]  /*f370*/  LEA.HI.X.SX32 R201, R185, R137.reuse, 0x1, P6 ;  /* 0x00000089b9c97211 */ /* 0x080fe200030f0eff */
[----:B--2---:R-:W-:Y:S01]  /*f380*/  IMAD R180, R180, 0xc8, RZ ;  /* 0x000000c8b4b47824 */ /* 0x004fe200078e02ff */
[-C--:B------:R-:W-:Y:S01]  /*f390*/  IADD3 R204, P5, PT, R204, R136.reuse, RZ ;  /* 0x00000088cccc7210 */ /* 0x080fe20007fbe0ff */
[----:B------:R-:W-:Y:S01]  /*f3a0*/  STL.64 [R1+0x88], R196 ;  /* 0x000088c401007387 */ /* 0x000fe20000100a00 */
[-C--:B------:R-:W-:Y:S01]  /*f3b0*/  LEA.HI.X.SX32 R203, R115, R137.reuse, 0x1, P4 ;  /* 0x0000008973cb7211 */ /* 0x080fe200020f0eff */
[----:B------:R-:W-:Y:S01]  /*f3c0*/  IMAD R182, R182, 0xbe, RZ ;  /* 0x000000beb6b67824 */ /* 0x000fe200078e02ff */
[-C--:B------:R-:W-:Y:S01]  /*f3d0*/  IADD3 R186, P6, PT, R186, R136.reuse, RZ ;  /* 0x00000088baba7210 */ /* 0x080fe20007fde0ff */
[----:B------:R-:W-:Y:S01]  /*f3e0*/  STL.64 [R1+0x80], R134 ;  /* 0x0000808601007387 */ /* 0x000fe20000100a00 */
[-C--:B------:R-:W-:Y:S01]  /*f3f0*/  IADD3 R188, P4, PT, R188, R136.reuse, RZ ;  /* 0x00000088bcbc7210 */ /* 0x080fe20007f9e0ff */
[----:B------:R-:W-:Y:S01]  /*f400*/  IMAD R198, R198, 0xae, RZ ;  /* 0x000000aec6c67824 */ /* 0x000fe200078e02ff */
[----:B------:R-:W-:Y:S01]  /*f410*/  PRMT R141, RZ, 0x7610, R141 ;  /* 0x00007610ff8d7816 */ /* 0x000fe2000000008d */
[----:B------:R1:W-:Y:S01]  /*f420*/  STL.64 [R1+0x78], R16 ;  /* 0x0000781001007387 */ /* 0x0003e20000100a00 */
[-C--:B------:R-:W-:Y:S01]  /*f430*/  LEA.HI.X.SX32 R205, R189, R137.reuse, 0x1, P5 ;  /* 0x00000089bdcd7211 */ /* 0x080fe200028f0eff */
[----:B------:R-:W-:Y:S01]  /*f440*/  IMAD R169, R169, 0x64, RZ ;  /* 0x00000064a9a97824 */ /* 0x000fe200078e02ff */
[-C--:B------:R-:W-:Y:S01]  /*f450*/  LEA.HI.X.SX32 R187, R119, R137.reuse, 0x1, P6 ;  /* 0x0000008977bb7211 */ /* 0x080fe200030f0eff */
[----:B------:R-:W-:Y:S01]  /*f460*/  STL.64 [R1+0x70], R6 ;  /* 0x0000700601007387 */ /* 0x000fe20000100a00 */
[----:B---3--:R-:W-:Y:S01]  /*f470*/  IMAD R122, R122, 0x5f, RZ ;  /* 0x0000005f7a7a7824 */ /* 0x008fe200078e02ff */
[-C--:B------:R-:W-:Y:S01]  /*f480*/  LEA.HI.X.SX32 R189, R75, R137.reuse, 0x1, P4 ;  /* 0x000000894bbd7211 */ /* 0x080fe200020f0eff */
[----:B------:R-:W-:Y:S01]  /*f490*/  IMAD R118, R118, 0x57, RZ ;  /* 0x0000005776767824 */ /* 0x000fe200078e02ff */
[----:B------:R-:W-:Y:S01]  /*f4a0*/  STL.64 [R1+0x68], R130 ;  /* 0x0000688201007387 */ /* 0x000fe20000100a00 */
[-C--:B------:R-:W-:Y:S01]  /*f4b0*/  IADD3 R180, P6, PT, R180, R136.reuse, RZ ;  /* 0x00000088b4b47210 */ /* 0x080fe20007fde0ff */
[----:B------:R-:W-:Y:S01]  /*f4c0*/  IMAD R176, R176, 0xcc, RZ ;  /* 0x000000ccb0b07824 */ /* 0x000fe200078e02ff */
[-C--:B------:R-:W-:Y:S01]  /*f4d0*/  IADD3 R182, P4, PT, R182, R136.reuse, RZ ;  /* 0x00000088b6b67210 */ /* 0x080fe20007f9e0ff */
[----:B------:R-:W-:Y:S01]  /*f4e0*/  STL.64 [R1+0x60], R194 ;  /* 0x000060c201007387 */ /* 0x000fe20000100a00 */
[----:B------:R-:W-:Y:S01]  /*f4f0*/  IMAD R184, R184, 0xbc, RZ ;  /* 0x000000bcb8b87824 */ /* 0x000fe200078e02ff */
[-C--:B------:R-:W-:Y:S01]  /*f500*/  IADD3 R198, P5, PT, R198, R136.reuse, RZ ;  /* 0x00000088c6c67210 */ /* 0x080fe20007fbe0ff */
[----:B------:R-:W-:Y:S01]  /*f510*/  IMAD R170, R170, 0xda, RZ ;  /* 0x000000daaaaa7824 */ /* 0x000fe200078e02ff */
[----:B------:R2:W-:Y:S01]  /*f520*/  STL.64 [R1+0x58], R14 ;  /* 0x0000580e01007387 */ /* 0x0005e20000100a00 */
[-C--:B------:R-:W-:Y:S01]  /*f530*/  LEA.HI.X.SX32 R181, R169, R137.reuse, 0x1, P6 ;  /* 0x00000089a9b57211 */ /* 0x080fe200030f0eff */
[----:B------:R-:W-:Y:S01]  /*f540*/  IMAD R178, R178, 0xca, RZ ;  /* 0x000000cab2b27824 */ /* 0x000fe200078e02ff */
[----:B------:R-:W-:Y:S01]  /*f550*/  PRMT R125, RZ, 0x7610, R125 ;  /* 0x00007610ff7d7816 */ /* 0x000fe2000000007d */
[----:B------:R-:W-:Y:S01]  /*f560*/  STL.64 [R1+0x50], R4 ;  /* 0x0000500401007387 */ /* 0x000fe20000100a00 */
[-C--:B------:R-:W-:Y:S01]  /*f570*/  LEA.HI.X.SX32 R183, R122, R137.reuse, 0x1, P4 ;  /* 0x000000897ab77211 */ /* 0x080fe200020f0eff */
[----:B------:R-:W-:Y:S01]  /*f580*/  IMAD R169, R173, 0x66, RZ ;  /* 0x00000066ada97824 */ /* 0x000fe200078e02ff */
[----:B------:R-:W-:Y:S01]  /*f590*/  PRMT R121, RZ, 0x7610, R121 ;  /* 0x00007610ff797816 */ /* 0x000fe20000000079 */
[----:B------:R-:W-:Y:S01]  /*f5a0*/  STL.64 [R1+0x48], R128 ;  /* 0x0000488001007387 */ /* 0x000fe20000100a00 */
[----:B------:R-:W-:Y:S01]  /*f5b0*/  LEA.HI.X.SX32 R199, R118, R137, 0x1, P5 ;  /* 0x0000008976c77211 */ /* 0x000fe200028f0eff */
[----:B------:R-:W3:Y:S02]  /*f5c0*/  LDC R168, c[0x0][0x3d8] ;  /* 0x0000f600ffa87b82 */ /* 0x000ee40000000800 */
[----:B------:R-:W-:Y:S01]  /*f5d0*/  STL.64 [R1+0x40], R192 ;  /* 0x000040c001007387 */ /* 0x000fe20000100a00 */
[----:B------:R-:W-:-:S03]  /*f5e0*/  IADD3 R176, P4, PT, R176, R136, RZ ;  /* 0x00000088b0b07210 */ /* 0x000fc60007f9e0ff */
[----:B------:R0:W-:Y:S01]  /*f5f0*/  STL.64 [R1+0x38], R12 ;  /* 0x0000380c01007387 */ /* 0x0001e20000100a00 */
[----:B------:R-:W-:Y:S01]  /*f600*/  IADD3 R184, P5, PT, R184, R136, RZ ;  /* 0x00000088b8b87210 */ /* 0x000fe20007fbe0ff */
[----:B------:R-:W2:Y:S02]  /*f610*/  LDC R172, c[0x0][0x3d8] ;  /* 0x0000f600ffac7b82 */ /* 0x000ea40000000800 */
[----:B------:R-:W-:Y:S01]  /*f620*/  STL.64 [R1+0x30], R244 ;  /* 0x000030f401007387 */ /* 0x000fe20000100a00 */
[----:B------:R-:W-:-:S03]  /*f630*/  PRMT R117, RZ, 0x7610, R117 ;  /* 0x00007610ff757816 */ /* 0x000fc60000000075 */
[----:B------:R-:W-:Y:S01]  /*f640*/  STL.64 [R1+0x28], R126 ;  /* 0x0000287e01007387 */ /* 0x000fe20000100a00 */
[----:B------:R-:W-:Y:S01]  /*f650*/  PRMT R113, RZ, 0x7610, R113 ;  /* 0x00007610ff717816 */ /* 0x000fe20000000071 */
[----:B----4-:R-:W-:Y:S01]  /*f660*/  IMAD R139, R139, 0x6d, RZ ;  /* 0x0000006d8b8b7824 */ /* 0x010fe200078e02ff */
[----:B------:R-:W-:Y:S01]  /*f670*/  PRMT R140, RZ, 0x7610, R140 ;  /* 0x00007610ff8c7816 */ /* 0x000fe2000000008c */
[----:B------:R-:W-:Y:S01]  /*f680*/  STL.64 [R1+0x20], R190 ;  /* 0x000020be01007387 */ /* 0x000fe20000100a00 */
[-C--:B------:R-:W-:Y:S01]  /*f690*/  LEA.HI.X.SX32 R177, R169, R137.reuse, 0x1, P4 ;  /* 0x00000089a9b17211 */ /* 0x080fe200020f0eff */
[----:B0-----:R-:W-:Y:S01]  /*f6a0*/  IMAD R123, R123, 0x65, RZ ;  /* 0x000000657b7b7824 */ /* 0x001fe200078e02ff */
[----:B------:R-:W-:Y:S01]  /*f6b0*/  PRMT R124, RZ, 0x7610, R124 ;  /* 0x00007610ff7c7816 */ /* 0x000fe2000000007c */
[----:B------:R0:W-:Y:S01]  /*f6c0*/  STL.64 [R1+0x18], R10 ;  /* 0x0000180a01007387 */ /* 0x0001e20000100a00 */
[----:B------:R-:W-:Y:S02]  /*f6d0*/  LEA.HI.X.SX32 R185, R76, R137, 0x1, P5 ;  /* 0x000000894cb97211 */ /* 0x000fe400028f0eff */
[----:B------:R-:W-:Y:S01]  /*f6e0*/  PRMT R120, RZ, 0x7610, R120 ;  /* 0x00007610ff787816 */ /* 0x000fe20000000078 */
[----:B------:R4:W-:Y:S01]  /*f6f0*/  STL.64 [R1+0x10], R246 ;  /* 0x000010f601007387 */ /* 0x0009e20000100a00 */
[----:B------:R-:W-:-:S02]  /*f700*/  IADD3 R170, P4, PT, R170, R136, RZ ;  /* 0x00000088aaaa7210 */ /* 0x000fc40007f9e0ff */
[----:B------:R-:W-:Y:S01]  /*f710*/  PRMT R116, RZ, 0x7610, R116 ;  /* 0x00007610ff747816 */ /* 0x000fe20000000074 */
[----:B------:R0:W-:Y:S01]  /*f720*/  STL.64 [R1+0x8], R242 ;  /* 0x000008f201007387 */ /* 0x0001e20000100a00 */
[----:B------:R-:W-:Y:S02]  /*f730*/  IADD3 R178, P5, PT, R178, R136, RZ ;  /* 0x00000088b2b27210 */ /* 0x000fe40007fbe0ff */
[----:B------:R-:W-:Y:S01]  /*f740*/  PRMT R112, RZ, 0x7610, R112 ;  /* 0x00007610ff707816 */ /* 0x000fe20000000070 */
[----:B------:R0:W-:Y:S01]  /*f750*/  STL.64 [R1], R148 ;  /* 0x0000009401007387 */ /* 0x0001e20000100a00 */
[-C--:B------:R-:W-:Y:S01]  /*f760*/  LEA.HI.X.SX32 R171, R139, R137.reuse, 0x1, P4 ;  /* 0x000000898bab7211 */ /* 0x080fe200020f0eff */
[----:B------:R-:W-:Y:S01]  /*f770*/  IMAD R174, R174, 0xce, RZ ;  /* 0x000000ceaeae7824 */ /* 0x000fe200078e02ff */
[----:B------:R-:W3:Y:S01]  /*f780*/  LDC R143, c[0x0][0x3d8] ;  /* 0x0000f600ff8f7b82 */ /* 0x000ee20000000800 */
[----:B------:R-:W5:Y:S01]  /*f790*/  @P2 LDG.E.U16 R141, desc[UR18][R18.64] ;  /* 0x00000012128d2981 */ /* 0x000f62000c1e1500 */
[----:B------:R-:W-:-:S03]  /*f7a0*/  LEA.HI.X.SX32 R179, R123, R137, 0x1, P5 ;  /* 0x000000897bb37211 */ /* 0x000fc600028f0eff */
[----:B------:R-:W5:Y:S01]  /*f7b0*/  @P2 LDG.E.U16 R125, desc[UR18][R16.64] ;  /* 0x00000012107d2981 */ /* 0x000f62000c1e1500 */
[----:B------:R-:W-:Y:S02]  /*f7c0*/  PRMT R139, RZ, 0x7610, R139 ;  /* 0x00007610ff8b7816 */ /* 0x000fe4000000008b */
[----:B------:R-:W3:Y:S01]  /*f7d0*/  LDC R164, c[0x0][0x3d8] ;  /* 0x0000f600ffa47b82 */ /* 0x000ee20000000800 */
[----:B------:R-:W5:Y:S04]  /*f7e0*/  @P2 LDG.E.U16 R121, desc[UR18][R14.64] ;  /* 0x000000120e792981 */ /* 0x000f68000c1e1500 */
[----:B------:R-:W5:Y:S01]  /*f7f0*/  LDL.LU.64 R18, [R1+0x6c0] ;  /* 0x0006c00001127983 */ /* 0x000f620000300a00 */
[----:B------:R-:W-:Y:S02]  /*f800*/  PRMT R123, RZ, 0x7610, R123 ;  /* 0x00007610ff7b7816 */ /* 0x000fe4000000007b */
[----:B------:R-:W3:Y:S01]  /*f810*/  LDC R160, c[0x0][0x3d8] ;  /* 0x0000f600ffa07b82 */ /* 0x000ee20000000800 */
[----:B-1----:R-:W5:Y:S01]  /*f820*/  LDL.LU.64 R16, [R1+0x6b8] ;  /* 0x0006b80001107983 */ /* 0x002f620000300a00 */
[----:B------:R-:W-:-:S03]  /*f830*/  PRMT R119, RZ, 0x7610, R119 ;  /* 0x00007610ff777816 */ /* 0x000fc60000000077 */
[----:B--2---:R-:W5:Y:S03]  /*f840*/  LDL.LU.64 R14, [R1+0x6b0] ;  /* 0x0006b000010e7983 */ /* 0x004f660000300a00 */
[----:B------:R-:W1:Y:S01]  /*f850*/  LDC R156, c[0x0][0x3d8] ;  /* 0x0000f600ff9c7b82 */ /* 0x000e620000000800 */
[----:B------:R-:W5:Y:S01]  /*f860*/  @P2 LDG.E.U16 R117, desc[UR18][R12.64] ;  /* 0x000000120c752981 */ /* 0x000f62000c1e1500 */
[----:B------:R-:W-:-:S03]  /*f870*/  PRMT R115, RZ, 0x7610, R115 ;  /* 0x00007610ff737816 */ /* 0x000fc60000000073 */
[----:B------:R-:W5:Y:S03]  /*f880*/  @P2 LDG.E.U16 R113, desc[UR18][R10.64] ;  /* 0x000000120a712981 */ /* 0x000f66000c1e1500 */
[----:B------:R-:W2:Y:S01]  /*f890*/  LDC R144, c[0x0][0x3d8] ;  /* 0x0000f600ff907b82 */ /* 0x000ea20000000800 */
[----:B------:R-:W5:Y:S04]  /*f8a0*/  @P2 LDG.E.U16 R140, desc[UR18][R8.64] ;  /* 0x00000012088c2981 */ /* 0x000f68000c1e1500 */
[----:B------:R-:W5:Y:S03]  /*f8b0*/  LDL.LU.64 R12, [R1+0x6a8] ;  /* 0x0006a800010c7983 */ /* 0x000f660000300a00 */
[----:B------:R-:W1:Y:S01]  /*f8c0*/  LDC R152, c[0x0][0x3d8] ;  /* 0x0000f600ff987b82 */ /* 0x000e620000000800 */
[----:B0-----:R-:W5:Y:S04]  /*f8d0*/  LDL.LU.64 R10, [R1+0x6a0] ;  /* 0x0006a000010a7983 */ /* 0x001f680000300a00 */
[----:B------:R-:W5:Y:S04]  /*f8e0*/  LDL.LU.64 R8, [R1+0x698] ;  /* 0x0006980001087983 */ /* 0x000f680000300a00 */
[----:B------:R-:W5:Y:S04]  /*f8f0*/  @P2 LDG.E.U16 R124, desc[UR18][R6.64] ;  /* 0x00000012067c2981 */ /* 0x000f68000c1e1500 */
[----:B------:R-:W5:Y:S04]  /*f900*/  @P2 LDG.E.U16 R120, desc[UR18][R4.64] ;  /* 0x0000001204782981 */ /* 0x000f68000c1e1500 */
[----:B------:R-:W5:Y:S04]  /*f910*/  @P2 LDG.E.U16 R116, desc[UR18][R244.64] ;  /* 0x00000012f4742981 */ /* 0x000f68000c1e1500 */
[----:B------:R-:W5:Y:S04]  /*f920*/  LDL.LU.64 R6, [R1+0x690] ;  /* 0x0006900001067983 */ /* 0x000f680000300a00 */
[----:B------:R-:W5:Y:S04]  /*f930*/  LDL.LU.64 R4, [R1+0x688] ;  /* 0x0006880001047983 */ /* 0x000f680000300a00 */
[----:B------:R-:W5:Y:S04]  /*f940*/  LDL.LU.64 R244, [R1+0x680] ;  /* 0x0006800001f47983 */ /* 0x000f680000300a00 */
[----:B------:R-:W5:Y:S04]  /*f950*/  @P2 LDG.E.U16 R112, desc[UR18][R246.64] ;  /* 0x00000012f6702981 */ /* 0x000f68000c1e1500 */
[----:B------:R-:W5:Y:S04]  /*f960*/  @P2 LDG.E.U16 R139, desc[UR18][R196.64] ;  /* 0x00000012c48b2981 */ /* 0x000f68000c1e1500 */
[----:B------:R0:W5:Y:S04]  /*f970*/  @P2 LDG.E.U16 R123, desc[UR18][R130.64] ;  /* 0x00000012827b2981 */ /* 0x000168000c1e1500 */
[----:B----4-:R-:W5:Y:S04]  /*f980*/  LDL.LU.64 R246, [R1+0x678] ;  /* 0x0006780001f67983 */ /* 0x010f680000300a00 */
[----:B------:R-:W5:Y:S04]  /*f990*/  LDL.LU R197, [R1+0x670] ;  /* 0x0006700001c57983 */ /* 0x000f680000300800 */
[----:B------:R-:W0:Y:S04]  /*f9a0*/  LDL.LU.64 R130, [R1+0x668] ;  /* 0x0006680001827983 */ /* 0x000e280000300a00 */
[----:B------:R-:W5:Y:S04]  /*f9b0*/  @P2 LDG.E.U16 R119, desc[UR18][R128.64] ;  /* 0x0000001280772981 */ /* 0x000f68000c1e1500 */
[----:B------:R4:W5:Y:S04]  /*f9c0*/  @P2 LDG.E.U16 R115, desc[UR18][R126.64] ;  /* 0x000000127e732981 */ /* 0x000968000c1e1500 */
[----:B------:R-:W4:Y:S04]  /*f9d0*/  LDL.LU.64 R128, [R1+0x660] ;  /* 0x0006600001807983 */ /* 0x000f280000300a00 */
[----:B------:R-:W4:Y:S01]  /*f9e0*/  LDL.LU.64 R126, [R1+0x658] ;  /* 0x00065800017e7983 */ /* 0x000f220000300a00 */
[----:B------:R-:W-:Y:S01]  /*f9f0*/  IMAD R138, R138, 0x67, RZ ;  /* 0x000000678a8a7824 */ /* 0x000fe200078e02ff */
[----:B------:R-:W-:-:S02]  /*fa00*/  IADD3 R174, P6, PT, R174, R136, RZ ;  /* 0x00000088aeae7210 */ /* 0x000fc40007fde0ff */
[----:B------:R-:W-:Y:S02]  /*fa10*/  PRMT R111, RZ, 0x7610, R111 ;  /* 0x00007610ff6f7816 */ /* 0x000fe4000000006f */
[----:B------:R-:W-:Y:S02]  /*fa20*/  LEA.HI.X.SX32 R175, R138, R137, 0x1, P6 ;  /* 0x000000898aaf7211 */ /* 0x000fe400030f0eff */
[----:B------:R-:W-:Y:S02]  /*fa30*/  PRMT R138, RZ, 0x7610, R138 ;  /* 0x00007610ff8a7816 */ /* 0x000fe4000000008a */
[----:B------:R0:W5:Y:S04]  /*fa40*/  @P2 LDG.E.U16 R111, desc[UR18][R242.64] ;  /* 0x00000012f26f2981 */ /* 0x000168000c1e1500 */
[----:B------:R0:W5:Y:S04]  /*fa50*/  @P2 LDG.E.U16 R138, desc[UR18][R134.64] ;  /* 0x00000012868a2981 */ /* 0x000168000c1e1500 */
[----:B------:R0:W5:Y:S04]  /*fa60*/  LDL.LU.64 R242, [R1+0x650] ;  /* 0x0006500001f27983 */ /* 0x0001680000300a00 */
[----:B------:R0:W5:Y:S01]  /*fa70*/  LDL.LU.64 R134, [R1+0x648] ;  /* 0x0006480001867983 */ /* 0x0001620000300a00 */
[----:B---3--:R-:W-:-:S02]  /*fa80*/  IMAD R168, R168, 0xdc, RZ ;  /* 0x000000dca8a87824 */ /* 0x008fc400078e02ff */
[----:B------:R-:W-:-:S03]  /*fa90*/  IMAD R162, R162, 0xea, RZ ;  /* 0x000000eaa2a27824 */ /* 0x000fc600078e02ff */
[----:B------:R-:W-:Y:S01]  /*faa0*/  IADD3 R168, P6, PT, R168, R136, RZ ;  /* 0x00000088a8a87210 */ /* 0x000fe20007fde0ff */
[----:B------:R-:W-:-:S03]  /*fab0*/  IMAD R143, R143, 0x75, RZ ;  /* 0x000000758f8f7824 */ /* 0x000fc600078e02ff */
[----:B------:R-:W-:Y:S02]  /*fac0*/  LEA.HI.X.SX32 R169, R79, R137, 0x1, P6 ;  /* 0x000000894fa97211 */ /* 0x000fe400030f0eff */
[----:B------:R-:W-:Y:S01]  /*fad0*/  IADD3 R162, P6, PT, R162, R136, RZ ;  /* 0x00000088a2a27210 */ /* 0x000fe20007fde0ff */
[----:B------:R-:W-:-:S03]  /*fae0*/  IMAD R172, R172, 0xd8, RZ ;  /* 0x000000d8acac7824 */ /* 0x000fc600078e02ff */
[-C--:B------:R-:W-:Y:S01]  /*faf0*/  LEA.HI.X.SX32 R163, R143, R137.reuse, 0x1, P6 ;  /* 0x000000898fa37211 */ /* 0x080fe200030f0eff */
[----:B------:R-:W-:Y:S01]  /*fb00*/  IMAD R164, R164, 0xe8, RZ ;  /* 0x000000e8a4a47824 */ /* 0x000fe200078e02ff */
[-C--:B------:R-:W-:Y:S01]  /*fb10*/  IADD3 R172, P5, PT, R172, R136.reuse, RZ ;  /* 0x00000088acac7210 */ /* 0x080fe20007fbe0ff */
[----:B------:R-:W-:Y:S02]  /*fb20*/  IMAD R166, R166, 0xde, RZ ;  /* 0x000000dea6a67824 */ /* 0x000fe400078e02ff */
[----:B------:R-:W-:Y:S01]  /*fb30*/  IMAD R153, R161, 0x74, RZ ;  /* 0x00000074a1997824 */ /* 0x000fe200078e02ff */
[-C--:B------:R-:W-:Y:S01]  /*fb40*/  IADD3 R164, P4, PT, R164, R136.reuse, RZ ;  /* 0x00000088a4a47210 */ /* 0x080fe20007f9e0ff */
[----:B------:R-:W-:Y:S01]  /*fb50*/  IMAD R158, R158, 0xee, RZ ;  /* 0x000000ee9e9e7824 */ /* 0x000fe200078e02ff */
[----:B------:R-:W-:Y:S01]  /*fb60*/  LEA.HI.X.SX32 R173, R78, R137, 0x1, P5 ;  /* 0x000000894ead7211 */ /* 0x000fe200028f0eff */
[----:B------:R-:W-:Y:S01]  /*fb70*/  IMAD R142, R142, 0x6f, RZ ;  /* 0x0000006f8e8e7824 */ /* 0x000fe200078e02ff */
[----:B------:R-:W-:Y:S01]  /*fb80*/  IADD3 R166, P5, PT, R166, R136, RZ ;  /* 0x00000088a6a67210 */ /* 0x000fe20007fbe0ff */
[----:B------:R-:W-:-:S02]  /*fb90*/  IMAD R160, R160, 0xec, RZ ;  /* 0x000000eca0a07824 */ /* 0x000fc400078e02ff */
[----:B-1----:R-:W-:Y:S01]  /*fba0*/  IMAD R156, R156, 0xf8, RZ ;  /* 0x000000f89c9c7824 */ /* 0x002fe200078e02ff */
[-C--:B------:R-:W-:Y:S01]  /*fbb0*/  LEA.HI.X.SX32 R165, R153, R137.reuse, 0x1, P4 ;  /* 0x0000008999a57211 */ /* 0x080fe200020f0eff */
[----:B--2---:R-:W-:Y:S01]  /*fbc0*/  IMAD R144, R144, 0x77, RZ ;  /* 0x0000007790907824 */ /* 0x004fe200078e02ff */
[-C--:B------:R-:W-:Y:S01]  /*fbd0*/  IADD3 R158, P4, PT, R158, R136.reuse, RZ ;  /* 0x000000889e9e7210 */ /* 0x080fe20007f9e0ff */
[----:B------:R-:W-:Y:S01]  /*fbe0*/  IMAD R152, R152, 0xfc, RZ ;  /* 0x000000fc98987824 */ /* 0x000fe200078e02ff */
[-C--:B------:R-:W-:Y:S01]  /*fbf0*/  LEA.HI.X.SX32 R167, R142, R137.reuse, 0x1, P5 ;  /* 0x000000898ea77211 */ /* 0x080fe200028f0eff */
[----:B------:R-:W-:Y:S01]  /*fc00*/  IMAD R153, R157, 0x76, RZ ;  /* 0x000000769d997824 */ /* 0x000fe200078e02ff */
[-C--:B------:R-:W-:Y:S01]  /*fc10*/  IADD3 R160, P5, PT, R160, R136.reuse, RZ ;  /* 0x00000088a0a07210 */ /* 0x080fe20007fbe0ff */
[----:B------:R-:W-:Y:S01]  /*fc20*/  IMAD R154, R154, 0xfa, RZ ;  /* 0x000000fa9a9a7824 */ /* 0x000fe200078e02ff */
[-C--:B------:R-:W-:Y:S01]  /*fc30*/  IADD3 R156, P6, PT, R156, R136.reuse, RZ ;  /* 0x000000889c9c7210 */ /* 0x080fe20007fde0ff */
[----:B------:R-:W-:Y:S01]  /*fc40*/  IMAD R150, R150, 0xfe, RZ ;  /* 0x000000fe96967824 */ /* 0x000fe200078e02ff */
[----:B------:R-:W-:Y:S01]  /*fc50*/  LEA.HI.X.SX32 R159, R144, R137, 0x1, P4 ;  /* 0x00000089909f7211 */ /* 0x000fe200020f0eff */
[----:B------:R-:W-:Y:S01]  /*fc60*/  IMAD R146, R146, 0x7d, RZ ;  /* 0x0000007d92927824 */ /* 0x000fe200078e02ff */
[----:B------:R-:W-:-:S02]  /*fc70*/  IADD3 R152, P4, PT, R152, R136, RZ ;  /* 0x0000008898987210 */ /* 0x000fc40007f9e0ff */
[-C--:B------:R-:W-:Y:S02]  /*fc80*/  LEA.HI.X.SX32 R161, R153, R137.reuse, 0x1, P5 ;  /* 0x0000008999a17211 */ /* 0x080fe400028f0eff */
[----:B------:R-:W-:Y:S02]  /*fc90*/  LEA.HI.X.SX32 R157, R80, R137, 0x1, P6 ;  /* 0x00000089509d7211 */ /* 0x000fe400030f0eff */
[----:B------:R-:W-:Y:S02]  /*fca0*/  LEA R145, R145, -R145, 0x7 ;  /* 0x8000009191917211 */ /* 0x000fe400078e38ff */
[-C--:B------:R-:W-:Y:S02]  /*fcb0*/  IADD3 R154, P5, PT, R154, R136.reuse, RZ ;  /* 0x000000889a9a7210 */ /* 0x080fe40007fbe0ff */
[----:B------:R-:W-:Y:S02]  /*fcc0*/  IADD3 R150, P6, PT, R150, R136, RZ ;  /* 0x0000008896967210 */ /* 0x000fe40007fde0ff */
[----:B------:R-:W-:-:S02]  /*fcd0*/  F2FP.BF16.F32.PACK_AB R54, R54, R104 ;  /* 0x000000683636723e */ /* 0x000fc400000010ff */
[----:B------:R-:W-:Y:S02]  /*fce0*/  F2FP.BF16.F32.PACK_AB R58, R58, R69 ;  /* 0x000000453a3a723e */ /* 0x000fe400000010ff */
[----:B------:R-:W-:Y:S02]  /*fcf0*/  LEA.HI.X.SX32 R153, R82, R137, 0x1, P4 ;  /* 0x0000008952997211 */ /* 0x000fe400020f0eff */
[----:B------:R-:W-:Y:S02]  /*fd00*/  PRMT R109, RZ, 0x7610, R109 ;  /* 0x00007610ff6d7816 */ /* 0x000fe4000000006d */
[----:B------:R-:W-:Y:S02]  /*fd10*/  PRMT R105, RZ, 0x7610, R105 ;  /* 0x00007610ff697816 */ /* 0x000fe40000000069 */
[----:B------:R-:W-:Y:S02]  /*fd20*/  PRMT R101, RZ, 0x7610, R101 ;  /* 0x00007610ff657816 */ /* 0x000fe40000000065 */
[----:B------:R-:W-:Y:S01]  /*fd30*/  PRMT R97, RZ, 0x7610, R97 ;  /* 0x00007610ff617816 */ /* 0x000fe20000000061 */
[----:B------:R1:W5:Y:S01]  /*fd40*/  @P2 LDG.E.U16 R109, desc[UR18][R250.64] ;  /* 0x00000012fa6d2981 */ /* 0x000362000c1e1500 */
[----:B------:R-:W-:-:S02]  /*fd50*/  PRMT R93, RZ, 0x7610, R93 ;  /* 0x00007610ff5d7816 */ /* 0x000fc4000000005d */
[----:B------:R-:W-:Y:S01]  /*fd60*/  PRMT R89, RZ, 0x7610, R89 ;  /* 0x00007610ff597816 */ /* 0x000fe20000000059 */
[----:B------:R1:W5:Y:S01]  /*fd70*/  @P2 LDG.E.U16 R105, desc[UR18][R236.64] ;  /* 0x00000012ec692981 */ /* 0x000362000c1e1500 */
[----:B------:R-:W-:Y:S02]  /*fd80*/  PRMT R85, RZ, 0x7610, R85 ;  /* 0x00007610ff557816 */ /* 0x000fe40000000055 */
[----:B------:R-:W-:Y:S01]  /*fd90*/  PRMT R81, RZ, 0x7610, R81 ;  /* 0x00007610ff517816 */ /* 0x000fe20000000051 */
[----:B------:R1:W5:Y:S01]  /*fda0*/  @P2 LDG.E.U16 R101, desc[UR18][R228.64] ;  /* 0x00000012e4652981 */ /* 0x000362000c1e1500 */
        /* <DEDUP_REMOVED lines=60> */
[-C--:B------:R-:W-:Y:S02]  /*10170*/  LEA.HI.X.SX32 R155, R146, R137.reuse, 0x1, P5 ;  /* 0x00000089929b7211 */ /* 0x080fe400028f0eff */
[----:B------:R-:W-:Y:S01]  /*10180*/  LEA.HI.X.SX32 R151, R145, R137, 0x1, P6 ;  /* 0x0000008991977211 */ /* 0x000fe200030f0eff */
[----:B------:R1:W5:Y:S04]  /*10190*/  @P2 LDG.E.U16 R99, desc[UR18][R224.64] ;  /* 0x00000012e0632981 */ /* 0x000368000c1e1500 */
        /* <DEDUP_REMOVED lines=23> */
[----:B------:R1:W5:Y:S01]  /*10310*/  @P2 LDG.E.U16 R0, desc[UR18][R150.64] ;  /* 0x0000001296002981 */ /* 0x000362000c1e1500 */
[--C-:B0-----:R-:W-:Y:S01]  /*10320*/  FFMA R130, R130, UR4, -R132.reuse ;  /* 0x0000000482827c23 */ /* 0x101fe20008000884 */
[--C-:B------:R-:W-:Y:S01]  /*10330*/  FFMA R131, R131, UR4, -R132.reuse ;  /* 0x0000000483837c23 */ /* 0x100fe20008000884 */
[--C-:B----4-:R-:W-:Y:S01]  /*10340*/  FFMA R126, R126, UR4, -R132.reuse ;  /* 0x000000047e7e7c23 */ /* 0x110fe20008000884 */
[----:B------:R-:W-:-:S03]  /*10350*/  FFMA R127, R127, UR4, -R132 ;  /* 0x000000047f7f7c23 */ /* 0x000fc60008000884 */
[----:B------:R-:W-:Y:S01]  /*10360*/  FMUL R126, R126, 1.4426950216293334961 ;  /* 0x3fb8aa3b7e7e7820 */ /* 0x000fe20000400000 */
[----:B------:R-:W-:-:S03]  /*10370*/  FFMA R128, R128, UR4, -R132 ;  /* 0x0000000480807c23 */ /* 0x000fc60008000884 */
[----:B------:R0:W2:Y:S01]  /*10380*/  MUFU.EX2 R143, R126 ;  /* 0x0000007e008f7308 */ /* 0x0000a20000000800 */
[----:B------:R-:W-:Y:S01]  /*10390*/  FFMA R129, R129, UR4, -R132 ;  /* 0x0000000481817c23 */ /* 0x000fe20008000884 */
[----:B0-----:R-:W-:Y:S01]  /*103a0*/  FMUL R126, R127, 1.4426950216293334961 ;  /* 0x3fb8aa3b7f7e7820 */ /* 0x001fe20000400000 */
[----:B------:R-:W-:Y:S02]  /*103b0*/  FMUL R127, R128, 1.4426950216293334961 ;  /* 0x3fb8aa3b807f7820 */ /* 0x000fe40000400000 */
[----:B------:R-:W-:-:S03]  /*103c0*/  FMUL R67, R129, 1.4426950216293334961 ;  /* 0x3fb8aa3b81437820 */ /* 0x000fc60000400000 */
[----:B------:R-:W0:Y:S01]  /*103d0*/  MUFU.EX2 R126, R126 ;  /* 0x0000007e007e7308 */ /* 0x000e220000000800 */
[----:B------:R-:W-:Y:S01]  /*103e0*/  FMUL R2, R130, 1.4426950216293334961 ;  /* 0x3fb8aa3b82027820 */ /* 0x000fe20000400000 */
[----:B------:R-:W-:-:S06]  /*103f0*/  FMUL R131, R131, 1.4426950216293334961 ;  /* 0x3fb8aa3b83837820 */ /* 0x000fcc0000400000 */
[----:B------:R-:W3:Y:S01]  /*10400*/  MUFU.EX2 R127, R127 ;  /* 0x0000007f007f7308 */ /* 0x000ee20000000800 */
[----:B--2---:R-:W-:-:S07]  /*10410*/  FADD R65, R143, R65 ;  /* 0x000000418f417221 */ /* 0x004fce0000000000 */
[----:B------:R-:W2:Y:S01]  /*10420*/  MUFU.EX2 R67, R67 ;  /* 0x0000004300437308 */ /* 0x000ea20000000800 */
[----:B0-----:R-:W-:-:S07]  /*10430*/  FADD R65, R126, R65 ;  /* 0x000000417e417221 */ /* 0x001fce0000000000 */
[----:B------:R-:W-:Y:S08]  /*10440*/  MUFU.EX2 R2, R2 ;  /* 0x0000000200027308 */ /* 0x000ff00000000800 */
[----:B------:R-:W0:Y:S01]  /*10450*/  MUFU.EX2 R142, R131 ;  /* 0x00000083008e7308 */ /* 0x000e220000000800 */
[----:B---3--:R-:W-:Y:S01]  /*10460*/  FADD R66, R127, R65 ;  /* 0x000000417f427221 */ /* 0x008fe20000000000 */
[----:B------:R-:W-:-:S03]  /*10470*/  F2FP.BF16.F32.PACK_AB R65, R126, R143 ;  /* 0x0000008f7e41723e */ /* 0x000fc600000010ff */
[C---:B--2---:R-:W-:Y:S01]  /*10480*/  FADD R126, R67.reuse, R66 ;  /* 0x00000042437e7221 */ /* 0x044fe20000000000 */
[----:B------:R-:W-:Y:S02]  /*10490*/  F2FP.BF16.F32.PACK_AB R66, R67, R127 ;  /* 0x0000007f4342723e */ /* 0x000fe400000010ff */
[----:B0-----:R-:W-:Y:S01]  /*104a0*/  F2FP.BF16.F32.PACK_AB R67, R142, R2 ;  /* 0x000000028e43723e */ /* 0x001fe200000010ff */
[----:B-1----:R-:W-:Y:S06]  /*104b0*/  @!P2 BRA `(.L_x_9) ;  /* 0x000000000004a947 */ /* 0x002fec0003800000 */
[----:B-----5:R0:W-:Y:S02]  /*104c0*/  STTM.x64 tmem[UR9+0x100], R4 ;  /* 0x00010004000079ed */ /* 0x0201e40008340009 */
.L_x_9:
[----:B-----5:R-:W-:Y:S01]  /*104d0*/  STS.U16 [R244+UR7+0x8200], R141 ;  /* 0x0082008df4007988 */ /* 0x020fe20008000407 */
[----:B------:R-:W-:-:S03]  /*104e0*/  FADD R2, R2, R126 ;  /* 0x0000007e02027221 */ /* 0x000fc60000000000 */
        /* <DEDUP_REMOVED lines=49> */
[----:B-1----:R-:W-:-:S03]  /*10800*/  FADD R3, -R132, -INF ;  /* 0xff80000084037421 */ /* 0x002fc60000000100 */
[----:B------:R-:W-:Y:S01]  /*10810*/  STS.U16 [R197+UR7+0x8b80], R118 ;  /* 0x008b8076c5007988 */ /* 0x000fe20008000407 */
[----:B------:R-:W-:-:S03]  /*10820*/  FMUL R3, R3, 1.4426950216293334961 ;  /* 0x3fb8aa3b03037820 */ /* 0x000fc60000400000 */
        /* <DEDUP_REMOVED lines=12> */
[----:B------:R1:W-:Y:S01]  /*108f0*/  STS.U16 [R197+UR7+0xbf80], R0 ;  /* 0x00bf8000c5007988 */ /* 0x0003e20008000407 */
[----:B------:R-:W2:Y:S02]  /*10900*/  FENCE.VIEW.ASYNC.T ;  /* 0x00000000000073c6 */ /* 0x000ea40000000200 */
[----:B--2---:R-:W-:Y:S06]  /*10910*/  BAR.SYNC.DEFER_BLOCKING 0x0 ;  /* 0x0000000000007b1d */ /* 0x004fec0000010000 */
[----:B-1----:R1:W2:Y:S01]  /*10920*/  MUFU.EX2 R0, R3 ;  /* 0x0000000300007308 */ /* 0x0022a20000000800 */
[----:B0-----:R-:W0:Y:S01]  /*10930*/  LDTM.x128 R4, tmem[UR9] ;  /* 0x00000009000479ee */ /* 0x001e2200083c0000 */
[----:B------:R-:W-:Y:S01]  /*10940*/  NOP ;  /* 0x0000000000007918 */ /* 0x000fe20000000000 */
[----:B------:R-:W-:Y:S05]  /*10950*/  @!P2 BRA `(.L_x_10) ;  /* 0x000000080004a947 */ /* 0x000fea0003800000 */
[C---:B0-2---:R-:W-:Y:S01]  /*10960*/  FMUL R4, R0.reuse, R4 ;  /* 0x0000000400047220 */ /* 0x045fe20000400000 */
[C---:B------:R-:W-:Y:S01]  /*10970*/  FMUL R5, R0.reuse, R5 ;  /* 0x0000000500057220 */ /* 0x040fe20000400000 */
        /* <DEDUP_REMOVED lines=125> */
[----:B------:R-:W-:-:S04]  /*11150*/  FMUL R131, R0, R131 ;  /* 0x0000008300837220 */ /* 0x000fc80000400000 */
[----:B------:R3:W-:Y:S03]  /*11160*/  STTM.x128 tmem[UR9], R4 ;  /* 0x00000004000079ed */ /* 0x0007e600083c0009 */
.L_x_10:
[----:B0-----:R-:W0:Y:S02]  /*11170*/  FENCE.VIEW.ASYNC.T ;  /* 0x00000000000073c6 */ /* 0x001e240000000200 */
[----:B0-----:R-:W-:Y:S01]  /*11180*/  BAR.SYNC.DEFER_BLOCKING 0x0 ;  /* 0x0000000000007b1d */ /* 0x001fe20000010000 */
[----:B------:R-:W-:Y:S01]  /*11190*/  FADD R2, R142, R2 ;  /* 0x000000028e027221 */ /* 0x000fe20000000000 */
[----:B------:R-:W-:-:S03]  /*111a0*/  UIADD3 UR12, UPT, UPT, UR8, 0x100, URZ ;  /* 0x00000100080c7890 */ /* 0x000fc6000fffe0ff */
[----:B--2---:R-:W-:Y:S01]  /*111b0*/  FADD R0, R0, R2 ;  /* 0x0000000200007221 */ /* 0x004fe20000000000 */
[----:B------:R-:W0:Y:S01]  /*111c0*/  LDCU UR4, c[0x0][0x3f0] ;  /* 0x00007e00ff0477ac */ /* 0x000e220008000800 */
[----:B------:R2:W-:Y:S06]  /*111d0*/  MEMBAR.ALL.CTA ;  /* 0x0000000000007992 */ /* 0x0005ec0000008000 */
[----:B--2---:R-:W2:Y:S01]  /*111e0*/  FENCE.VIEW.ASYNC.S ;  /* 0x00000000000073c6 */ /* 0x004ea20000000000 */
[----:B0-----:R-:W-:-:S04]  /*111f0*/  UIADD3 UR4, UPT, UPT, UR4, -0x80, URZ ;  /* 0xffffff8004047890 */ /* 0x001fc8000fffe0ff */
[----:B------:R-:W-:Y:S01]  /*11200*/  UISETP.GE.AND UP1, UPT, UR4, 0x1, UPT ;  /* 0x000000010400788c */ /* 0x000fe2000bf26270 */
[----:B--2---:R-:W-:Y:S06]  /*11210*/  BAR.SYNC.DEFER_BLOCKING 0x0 ;  /* 0x0000000000007b1d */ /* 0x004fec0000010000 */
[----:B------:R-:W-:Y:S05]  /*11220*/  @!P3 BRA `(.L_x_11) ;  /* 0x0000000000dcb947 */ /* 0x000fea0003800000 */
[----:B------:R-:W-:Y:S01]  /*11230*/  UIADD3 UR4, UPT, UPT, UR7, 0x8000, URZ ;  /* 0x0000800007047890 */ /* 0x000fe2000fffe0ff */
[----:B------:R-:W-:Y:S01]  /*11240*/  UMOV UR6, URZ ;  /* 0x000000ff00067c82 */ /* 0x000fe20008000000 */
[----:B------:R-:W-:Y:S02]  /*11250*/  UMOV UR5, URZ ;  /* 0x000000ff00057c82 */ /* 0x000fe40008000000 */
[----:B------:R-:W-:Y:S02]  /*11260*/  USHF.R.U32.HI UR4, URZ, 0x4, UR4 ;  /* 0x00000004ff047899 */ /* 0x000fe40008011604 */
[----:B------:R-:W-:Y:S02]  /*11270*/  UIADD3 UR32, UPT, UPT, UR8, 0x108, URZ ;  /* 0x0000010808207890 */ /* 0x000fe4000fffe0ff */
[----:B------:R-:W-:Y:S02]  /*11280*/  USGXT.U32 UR16, UR4, 0xe ;  /* 0x0000000e0410789a */ /* 0x000fe40008000000 */
[----:B------:R-:W-:-:S02]  /*11290*/  UIADD3 UR33, UPT, UPT, UR8, 0x110, URZ ;  /* 0x0000011008217890 */ /* 0x000fc4000fffe0ff */
[----:B------:R-:W-:Y:S01]  /*112a0*/  UIADD3 UR40, UP2, UPT, UR16, 0x2, URZ ;  /* 0x0000000210287890 */ /* 0x000fe2000ff5e0ff */
[----:B------:R-:W-:Y:S01]  /*112b0*/  UMOV UR4, UR10 ;  /* 0x0000000a00047c82 */ /* 0x000fe20008000000 */
[----:B------:R-:W-:Y:S02]  /*112c0*/  UIADD3 UR34, UPT, UPT, UR8, 0x118, URZ ;  /* 0x0000011808227890 */ /* 0x000fe4000fffe0ff */
[----:B------:R-:W-:Y:S02]  /*112d0*/  UIADD3.X UR41, UPT, UPT, UR6, 0x40004040, URZ, UP2, !UPT ;  /* 0x4000404006297890 */ /* 0x000fe400097fe4ff */
[----:B------:R-:W-:Y:S02]  /*112e0*/  UIADD3 UR42, UP6, UPT, UR40, 0x2, URZ ;  /* 0x00000002282a7890 */ /* 0x000fe4000ffde0ff */
[----:B------:R-:W-:Y:S02]  /*112f0*/  UIADD3 UR44, UP5, UPT, UR40, 0x4, URZ ;  /* 0x00000004282c7890 */ /* 0x000fe4000ffbe0ff */
[----:B------:R-:W-:Y:S01]  /*11300*/  UIADD3 UR46, UP4, UPT, UR40, 0x3fe, URZ ;  /* 0x000003fe282e7890 */ /* 0x000fe2000ff9e0ff */
[----:B------:R-:W-:Y:S01]  /*11310*/  UMOV UR39, UR4 ;  /* 0x0000000400277c82 */ /* 0x000fe20008000000 */
[----:B------:R-:W-:-:S02]  /*11320*/  UIADD3 UR48, UP3, UPT, UR40, 0x400, URZ ;  /* 0x0000040028307890 */ /* 0x000fc4000ff7e0ff */
[----:B------:R-:W-:Y:S02]  /*11330*/  UIADD3 UR4, UP2, UPT, UR40, 0x402, URZ ;  /* 0x0000040228047890 */ /* 0x000fe4000ff5e0ff */
[----:B------:R-:W-:Y:S02]  /*11340*/  UIADD3.X UR43, UPT, UPT, UR41, URZ, URZ, UP6, !UPT ;  /* 0x000000ff292b7290 */ /* 0x000fe4000b7fe4ff */
[----:B------:R-:W-:Y:S02]  /*11350*/  UIADD3 UR20, UP6, UPT, UR40, 0x404, URZ ;  /* 0x0000040428147890 */ /* 0x000fe4000ffde0ff */
[----:B------:R-:W-:Y:S02]  /*11360*/  UIADD3.X UR45, UPT, UPT, UR41, URZ, URZ, UP5, !UPT ;  /* 0x000000ff292d7290 */ /* 0x000fe4000affe4ff */
[----:B------:R-:W-:Y:S02]  /*11370*/  UIADD3 UR35, UPT, UPT, UR8, 0x120, URZ ;  /* 0x0000012008237890 */ /* 0x000fe4000fffe0ff */
[----:B------:R-:W-:-:S02]  /*11380*/  UIADD3.X UR47, UPT, UPT, UR41, URZ, URZ, UP4, !UPT ;  /* 0x000000ff292f7290 */ /* 0x000fc4000a7fe4ff */
[----:B------:R-:W-:Y:S02]  /*11390*/  UIADD3 UR36, UPT, UPT, UR8, 0x128, URZ ;  /* 0x0000012808247890 */ /* 0x000fe4000fffe0ff */
[----:B------:R-:W-:Y:S02]  /*113a0*/  UIADD3.X UR49, UPT, UPT, UR41, URZ, URZ, UP3, !UPT ;  /* 0x000000ff29317290 */ /* 0x000fe40009ffe4ff */
[----:B------:R-:W-:Y:S02]  /*113b0*/  UIADD3 UR37, UPT, UPT, UR8, 0x130, URZ ;  /* 0x0000013008257890 */ /* 0x000fe4000fffe0ff */
[----:B------:R-:W-:Y:S01]  /*113c0*/  UIADD3.X UR5, UPT, UPT, UR41, URZ, URZ, UP2, !UPT ;  /* 0x000000ff29057290 */ /* 0x000fe200097fe4ff */
[----:B------:R-:W-:Y:S01]  /*113d0*/  UMOV UR14, 0x0 ;  /* 0x00000000000e7882 */ /* 0x000fe20000000000 */
[----:B------:R-:W-:Y:S01]  /*113e0*/  UMOV UR15, 0x8200490 ;  /* 0x08200490000f7882 */ /* 0x000fe20000000000 */
[----:B------:R-:W-:Y:S01]  /*113f0*/  UIADD3 UR38, UPT, UPT, UR8, 0x138, URZ ;  /* 0x0000013808267890 */ /* 0x000fe2000fffe0ff */
[----:B------:R-:W-:Y:S01]  /*11400*/  UMOV UR17, 0x40004040 ;  /* 0x4000404000117882 */ /* 0x000fe20000000000 */
[----:B------:R-:W-:Y:S01]  /*11410*/  UIADD3.X UR21, UPT, UPT, UR41, URZ, URZ, UP6, !UPT ;  /* 0x000000ff29157290 */ /* 0x000fe2000b7fe4ff */
[----:B------:R0:W-:Y:S01]  /*11420*/  UTCHMMA tmem[UR12], gdesc[UR16], tmem[UR8], tmem[UR14], idesc[UR15], UPT ;  /* 0x00ff0e100c0079ea */ /* 0x0001e2000b800008 */
[----:B------:R-:W-:Y:S01]  /*11430*/  UMOV UR26, 0x0 ;  /* 0x00000000001a7882 */ /* 0x000fe20000000000 */
[----:B------:R-:W-:Y:S01]  /*11440*/  UMOV UR27, 0x8200490 ;  /* 0x08200490001b7882 */ /* 0x000fe20000000000 */
[----:B------:R-:W-:Y:S01]  /*11450*/  UMOV UR24, 0x0 ;  /* 0x0000000000187882 */ /* 0x000fe20000000000 */
[----:B------:R-:W-:Y:S01]  /*11460*/  UMOV UR25, 0x8200490 ;  /* 0x0820049000197882 */ /* 0x000fe20000000000 */
[----:B------:R-:W-:Y:S01]  /*11470*/  UMOV UR22, 0x0 ;  /* 0x0000000000167882 */ /* 0x000fe20000000000 */
[----:B------:R-:W-:Y:S01]  /*11480*/  UMOV UR23, 0x8200490 ;  /* 0x0820049000177882 */ /* 0x000fe20000000000 */
[----:B------:R0:W-:Y:S01]  /*11490*/  UTCHMMA tmem[UR32], gdesc[UR40], tmem[UR8], tmem[UR26], idesc[UR27], UPT ;  /* 0x00ff1a28200079ea */ /* 0x0001e2000b800008 */
        /* <DEDUP_REMOVED lines=12> */
[----:B------:R0:W-:Y:S01]  /*11560*/  UTCHMMA tmem[UR37], gdesc[UR4], tmem[UR8], tmem[UR50], idesc[UR51], UPT ;  /* 0x00ff3204250079ea */ /* 0x0001e2000b800008 */
[----:B------:R0:W-:Y:S01]  /*11570*/  UTCHMMA tmem[UR38], gdesc[UR20], tmem[UR8], tmem[UR52], idesc[UR53], UPT ;  /* 0x00ff3414260079ea */ /* 0x0001e2000b800008 */
[----:B------:R0:W-:Y:S01]  /*11580*/  UTCBAR [UR39], URZ ;  /* 0x000000ff270073e9 */ /* 0x0001e200080000ff */
[----:B------:R-:W-:Y:S01]  /*11590*/  NOP ;  /* 0x0000000000007918 */ /* 0x000fe20000000000 */
.L_x_11:
[----:B------:R-:W-:Y:S01]  /*115a0*/  FSEL R132, R132, -INF , P2 ;  /* 0xff80000084847808 */ /* 0x000fe20001000000 */
[----:B------:R-:W-:Y:S01]  /*115b0*/  UMOV UR72, URZ ;  /* 0x000000ff00487c82 */ /* 0x000fe20008000000 */
[----:B------:R-:W-:Y:S01]  /*115c0*/  FSEL R139, R0, 1, P2 ;  /* 0x3f800000008b7808 */ /* 0x000fe20001000000 */
[----:B------:R-:W-:Y:S06]  /*115d0*/  BRA.U !UP1, `(.L_x_12) ;  /* 0x0000008109847547 */ /* 0x000fec000b800000 */
[----:B------:R-:W2:Y:S01]  /*115e0*/  LDCU UR64, c[0x0][0x3c4] ;  /* 0x00007880ff4077ac */ /* 0x000ea20008000800 */
[----:B------:R-:W-:Y:S01]  /*115f0*/  HFMA2 R140, -RZ, RZ, 0, 0 ;  /* 0x00000000ff8c7431 */ /* 0x000fe200000001ff */
[----:B------:R-:W-:Y:S01]  /*11600*/  MOV R0, R132 ;  /* 0x0000008400007202 */ /* 0x000fe20000000f00 */
[----:B------:R-:W4:Y:S01]  /*11610*/  LDCU UR63, c[0x0][0x3d4] ;  /* 0x00007a80ff3f77ac */ /* 0x000f220008000800 */
[----:B0-----:R-:W-:Y:S02]  /*11620*/  USHF.R.U32.HI UR20, URZ, 0x4, UR7 ;  /* 0x00000004ff147899 */ /* 0x001fe40008011607 */
[----:B------:R-:W-:Y:S02]  /*11630*/  UIADD3 UR17, UPT, UPT, UR7, 0x18000, URZ ;  /* 0x0001800007117890 */ /* 0x000fe4000fffe0ff */
[----:B------:R-:W-:Y:S02]  /*11640*/  USGXT.U32 UR20, UR20, 0xe ;  /* 0x0000000e1414789a */ /* 0x000fe40008000000 */
[----:B------:R-:W-:-:S02]  /*11650*/  USHF.R.U32.HI UR66, URZ, 0x4, UR17 ;  /* 0x00000004ff427899 */ /* 0x000fc40008011611 */
[----:B------:R-:W-:Y:S02]  /*11660*/  ULOP3.LUT UR17, UR20, 0x4000000, URZ, 0xfc, !UPT ;  /* 0x0400000014117892 */ /* 0x000fe4000f8efcff */
[----:B------:R-:W-:Y:S02]  /*11670*/  USHF.R.U32.HI UR16, URZ, 0x4, UR13 ;  /* 0x00000004ff107899 */ /* 0x000fe4000801160d */
[----:B------:R-:W-:Y:S01]  /*11680*/  UIADD3 UR20, UP2, UPT, UR20, 0x4000080, URZ ;  /* 0x0400008014147890 */ /* 0x000fe2000ff5e0ff */
[----:B------:R-:W-:Y:S01]  /*11690*/  UMOV UR21, URZ ;  /* 0x000000ff00157c82 */ /* 0x000fe20008000000 */
[----:B------:R-:W-:Y:S02]  /*116a0*/  USGXT.U32 UR16, UR16, 0xe ;  /* 0x0000000e1010789a */ /* 0x000fe40008000000 */
[----:B------:R-:W-:Y:S02]  /*116b0*/  UIADD3.X UR21, UPT, UPT, UR21, 0x40004040, URZ, UP2, !UPT ;  /* 0x4000404015157890 */ /* 0x000fe400097fe4ff */
[----:B------:R-:W-:-:S02]  /*116c0*/  UIADD3 UR24, UP6, UPT, UR20, 0x80, URZ ;  /* 0x0000008014187890 */ /* 0x000fc4000ffde0ff */
[----:B------:R-:W-:Y:S02]  /*116d0*/  USGXT.U32 UR66, UR66, 0xe ;  /* 0x0000000e4242789a */ /* 0x000fe40008000000 */
[----:B--2---:R-:W-:Y:S02]  /*116e0*/  USHF.L.U32 UR64, UR64, 0x7, URZ ;  /* 0x0000000740407899 */ /* 0x004fe400080006ff */
[----:B----4-:R-:W-:Y:S02]  /*116f0*/  USHF.L.U32 UR63, UR63, 0x7, URZ ;  /* 0x000000073f3f7899 */ /* 0x010fe400080006ff */
[----:B------:R-:W-:Y:S02]  /*11700*/  UIADD3 UR22, UP1, UPT, UR16, 0x2, URZ ;  /* 0x0000000210167890 */ /* 0x000fe4000ff3e0ff */
[----:B------:R-:W-:Y:S01]  /*11710*/  UIADD3.X UR25, UPT, UPT, UR21, URZ, URZ, UP6, !UPT ;  /* 0x000000ff15197290 */ /* 0x000fe2000b7fe4ff */
[----:B-1----:R-:W-:Y:S01]  /*11720*/  MOV R3, UR64 ;  /* 0x0000004000037c02 */ /* 0x002fe20008000f00 */
[----:B------:R-:W-:Y:S01]  /*11730*/  UIADD3 UR36, UP6, UPT, UR66, 0x2, URZ ;  /* 0x0000000242247890 */ /* 0x000fe2000ffde0ff */
[----:B------:R-:W-:Y:S01]  /*11740*/  MOV R2, UR63 ;  /* 0x0000003f00027c02 */ /* 0x000fe20008000f00 */
[----:B------:R-:W-:Y:S01]  /*11750*/  UMOV UR4, URZ ;  /* 0x000000ff00047c82 */ /* 0x000fe20008000000 */
[----:B------:R-:W-:Y:S01]  /*11760*/  UMOV UR5, URZ ;  /* 0x000000ff00057c82 */ /* 0x000fe20008000000 */
[----:B------:R-:W-:-:S02]  /*11770*/  UIADD3.X UR23, UPT, UPT, UR4, 0x40004040, URZ, UP1, !UPT ;  /* 0x4000404004177890 */ /* 0x000fc40008ffe4ff */
[----:B------:R-:W-:Y:S02]  /*11780*/  UIADD3 UR28, UP2, UPT, UR20, 0x180, URZ ;  /* 0x00000180141c7890 */ /* 0x000fe4000ff5e0ff */
[----:B------:R-:W-:Y:S02]  /*11790*/  UIADD3 UR26, UP1, UPT, UR20, 0x100, URZ ;  /* 0x00000100141a7890 */ /* 0x000fe4000ff3e0ff */
[----:B------:R-:W-:Y:S02]  /*117a0*/  UIADD3 UR30, UP3, UPT, UR20, 0x200, URZ ;  /* 0x00000200141e7890 */ /* 0x000fe4000ff7e0ff */
[----:B------:R-:W-:Y:S02]  /*117b0*/  UIADD3 UR32, UP4, UPT, UR20, 0x280, URZ ;  /* 0x0000028014207890 */ /* 0x000fe4000ff9e0ff */
[----:B------:R-:W-:Y:S02]  /*117c0*/  UIADD3 UR34, UP5, UPT, UR20, 0x300, URZ ;  /* 0x0000030014227890 */ /* 0x000fe4000ffbe0ff */
[----:B------:R-:W-:-:S02]  /*117d0*/  UIADD3.X UR37, UPT, UPT, UR5, 0x40004040, URZ, UP6, !UPT ;  /* 0x4000404005257890 */ /* 0x000fc4000b7fe4ff */
[----:B------:R-:W-:Y:S01]  /*117e0*/  UIADD3.X UR29, UPT, UPT, UR21, URZ, URZ, UP2, !UPT ;  /* 0x000000ff151d7290 */ /* 0x000fe200097fe4ff */
[----:B------:R-:W-:Y:S01]  /*117f0*/  UMOV UR13, 0x1 ;  /* 0x00000001000d7882 */ /* 0x000fe20000000000 */
[----:B------:R-:W-:Y:S01]  /*11800*/  UMOV UR67, URZ ;  /* 0x000000ff00437c82 */ /* 0x000fe20008000000 */
[----:B------:R-:W-:Y:S01]  /*11810*/  UMOV UR6, URZ ;  /* 0x000000ff00067c82 */ /* 0x000fe20008000000 */
[----:B------:R-:W0:Y:S01]  /*11820*/  LDCU UR14, c[0x0][0x3f0] ;  /* 0x00007e00ff0e77ac */ /* 0x000e220008000800 */
[----:B------:R-:W1:Y:S01]  /*11830*/  LDCU UR15, c[0x0][0x3a8] ;  /* 0x00007500ff0f77ac */ /* 0x000e620008000800 */
[----:B------:R-:W-:Y:S02]  /*11840*/  UIADD3.X UR27, UPT, UPT, UR21, URZ, URZ, UP1, !UPT ;  /* 0x000000ff151b7290 */ /* 0x000fe40008ffe4ff */
[----:B------:R-:W-:Y:S02]  /*11850*/  UIADD3.X UR31, UPT, UPT, UR21, URZ, URZ, UP3, !UPT ;  /* 0x000000ff151f7290 */ /* 0x000fe40009ffe4ff */
[----:B------:R-:W-:-:S02]  /*11860*/  UIADD3.X UR33, UPT, UPT, UR21, URZ, URZ, UP4, !UPT ;  /* 0x000000ff15217290 */ /* 0x000fc4000a7fe4ff */
[----:B------:R-:W-:Y:S02]  /*11870*/  UIADD3.X UR35, UPT, UPT, UR21, URZ, URZ, UP5, !UPT ;  /* 0x000000ff15237290 */ /* 0x000fe4000affe4ff */
[----:B------:R-:W-:Y:S02]  /*11880*/  UIADD3.64 UR38, UPT, UPT, UR22, 0x2, URZ ;  /* 0x0000000216267897 */ /* 0x000fe4000fffe0ff */
[----:B------:R-:W-:Y:S02]  /*11890*/  UIADD3.64 UR40, UPT, UPT, UR22, 0x4, URZ ;  /* 0x0000000416287897 */ /* 0x000fe4000fffe0ff */
[----:B------:R-:W-:Y:S02]  /*118a0*/  UIADD3.64 UR42, UPT, UPT, UR22, 0x3fe, URZ ;  /* 0x000003fe162a7897 */ /* 0x000fe4000fffe0ff */
        /* <DEDUP_REMOVED lines=9> */
[----:B01----:R-:W-:-:S11]  /*11940*/  UISETP.NE.U32.AND UP2, UPT, UR62, URZ, UPT ;  /* 0x000000ff3e00728c */ /* 0x003fd6000bf45070 */
.L_x_17:
[----:B---3--:R-:W2:Y:S04]  /*11950*/  LDL.64 R4, [R1+0x5c8] ;  /* 0x0005c80001047983 */ /* 0x008ea80000100a00 */
[----:B------:R-:W3:Y:S04]  /*11960*/  LDL.64 R6, [R1+0x510] ;  /* 0x0005100001067983 */ /* 0x000ee80000100a00 */
[----:B------:R-:W4:Y:S04]  /*11970*/  LDL.64 R24, [R1+0x410] ;  /* 0x0004100001187983 */ /* 0x000f280000100a00 */
[----:B------:R-:W5:Y:S04]  /*11980*/  LDL.64 R14, [R1+0x4d0] ;  /* 0x0004d000010e7983 */ /* 0x000f680000100a00 */
[----:B------:R-:W4:Y:S04]  /*11990*/  LDL.64 R10, [R1+0x450] ;  /* 0x00045000010a7983 */ /* 0x000f280000100a00 */
[----:B------:R-:W5:Y:S04]  /*119a0*/  LDL.64 R12, [R1+0x490] ;  /* 0x00049000010c7983 */ /* 0x000f680000100a00 */
        /* <DEDUP_REMOVED lines=41> */
[----:B------:R-:W5:Y:S01]  /*11c40*/  LDL.64 R142, [R1+0x298] ;  /* 0x00029800018e7983 */ /* 0x000f620000100a00 */
[----:B--2---:R-:W-:-:S04]  /*11c50*/  IMAD.WIDE R4, R3, 0x2, R4 ;  /* 0x0000000203047825 */ /* 0x004fc800078e0204 */
[C---:B---3--:R-:W-:Y:S02]  /*11c60*/  IMAD.WIDE R96, R3.reuse, 0x2, R6 ;  /* 0x0000000203607825 */ /* 0x048fe400078e0206 */
[----:B------:R4:W2:Y:S01]  /*11c70*/  LDG.E.U16 R7, desc[UR18][R4.64] ;  /* 0x0000001204077981 */ /* 0x0008a2000c1e1500 */
[----:B------:R-:W0:Y:S03]  /*11c80*/  LDC R6, c[0x0][0x3c4] ;  /* 0x0000f100ff067b82 */ /* 0x000e260000000800 */
[----:B------:R-:W3:Y:S01]  /*11c90*/  LDG.E.U16 R96, desc[UR18][R96.64] ;  /* 0x0000001260607981 */ /* 0x000ee2000c1e1500 */
[----:B----4-:R-:W-:-:S03]  /*11ca0*/  IMAD.WIDE R4, R3, 0x2, R24 ;  /* 0x0000000203047825 */ /* 0x010fc600078e0218 */
[----:B------:R-:W4:Y:S01]  /*11cb0*/  LDL.64 R24, [R1+0x488] ;  /* 0x0004880001187983 */ /* 0x000f220000100a00 */
[----:B-----5:R-:W-:-:S03]  /*11cc0*/  IMAD.WIDE R14, R3, 0x2, R14 ;  /* 0x00000002030e7825 */ /* 0x020fc600078e020e */
[----:B------:R-:W5:Y:S01]  /*11cd0*/  LDG.E.U16 R82, desc[UR18][R4.64] ;  /* 0x0000001204527981 */ /* 0x000f62000c1e1500 */
[----:B------:R-:W-:-:S03]  /*11ce0*/  IMAD.WIDE R10, R3, 0x2, R10 ;  /* 0x00000002030a7825 */ /* 0x000fc600078e020a */
[----:B------:R1:W2:Y:S01]  /*11cf0*/  LDG.E.U16 R85, desc[UR18][R14.64] ;  /* 0x000000120e557981 */ /* 0x0002a2000c1e1500 */
[----:B------:R-:W-:-:S03]  /*11d00*/  IMAD.WIDE R12, R3, 0x2, R12 ;  /* 0x00000002030c7825 */ /* 0x000fc600078e020c */
[----:B------:R1:W2:Y:S04]  /*11d10*/  LDG.E.U16 R83, desc[UR18][R10.64] ;  /* 0x000000120a537981 */ /* 0x0002a8000c1e1500 */
[----:B------:R1:W2:Y:S02]  /*11d20*/  LDG.E.U16 R84, desc[UR18][R12.64] ;  /* 0x000000120c547981 */ /* 0x0002a4000c1e1500 */
[C---:B-1----:R-:W-:Y:S02]  /*11d30*/  IMAD.WIDE R14, R3.reuse, 0x2, R40 ;  /* 0x00000002030e7825 */ /* 0x042fe400078e0228 */
[----:B------:R-:W2:Y:S02]  /*11d40*/  LDL.64 R40, [R1+0x5b8] ;  /* 0x0005b80001287983 */ /* 0x000ea40000100a00 */
[----:B------:R-:W-:-:S02]  /*11d50*/  IMAD.WIDE R10, R3, 0x2, R22 ;  /* 0x00000002030a7825 */ /* 0x000fc400078e0216 */
[----:B------:R-:W2:Y:S02]  /*11d60*/  LDL.64 R22, [R1+0x408] ;  /* 0x0004080001167983 */ /* 0x000ea40000100a00 */
[C---:B------:R-:W-:Y:S02]  /*11d70*/  IMAD.WIDE R12, R3.reuse, 0x2, R26 ;  /* 0x00000002030c7825 */ /* 0x040fe400078e021a */
[----:B------:R-:W3:Y:S04]  /*11d80*/  LDL.64 R26, [R1+0x448] ;  /* 0x00044800011a7983 */ /* 0x000ee80000100a00 */
[----:B------:R1:W5:Y:S04]  /*11d90*/  LDG.E.U16 R80, desc[UR18][R14.64] ;  /* 0x000000120e507981 */ /* 0x000368000c1e1500 */
[----:B------:R0:W5:Y:S01]  /*11da0*/  LDG.E.U16 R78, desc[UR18][R10.64] ;  /* 0x000000120a4e7981 */ /* 0x000162000c1e1500 */
[----:B------:R-:W-:-:S03]  /*11db0*/  IMAD.WIDE R16, R3, 0x2, R16 ;  /* 0x0000000203107825 */ /* 0x000fc600078e0210 */
[----:B------:R0:W5:Y:S01]  /*11dc0*/  LDG.E.U16 R79, desc[UR18][R12.64] ;  /* 0x000000120c4f7981 */ /* 0x000162000c1e1500 */
[----:B-1----:R-:W-:-:S03]  /*11dd0*/  IMAD.WIDE R14, R3, 0x2, R20 ;  /* 0x00000002030e7825 */ /* 0x002fc600078e0214 */
[----:B------:R-:W5:Y:S01]  /*11de0*/  LDL.64 R20, [R1+0x348] ;  /* 0x0003480001147983 */ /* 0x000f620000100a00 */
[----:B0-----:R-:W-:-:S03]  /*11df0*/  IMAD.WIDE R10, R3, 0x2, R18 ;  /* 0x00000002030a7825 */ /* 0x001fc600078e0212 */
[----:B------:R-:W5:Y:S01]  /*11e00*/  LDL.64 R18, [R1+0x2c8] ;  /* 0x0002c80001127983 */ /* 0x000f620000100a00 */
[----:B------:R-:W-:-:S03]  /*11e10*/  IMAD.WIDE R4, R3, 0x2, R38 ;  /* 0x0000000203047825 */ /* 0x000fc600078e0226 */
[----:B------:R-:W5:Y:S01]  /*11e20*/  LDL.64 R38, [R1+0x3c8] ;  /* 0x0003c80001267983 */ /* 0x000f620000100a00 */
[----:B------:R-:W-:-:S03]  /*11e30*/  IMAD.WIDE R12, R3, 0x2, R34 ;  /* 0x00000002030c7825 */ /* 0x000fc600078e0222 */
[----:B------:R-:W5:Y:S04]  /*11e40*/  LDL.64 R34, [R1+0x308] ;  /* 0x0003080001227983 */ /* 0x000f680000100a00 */
[----:B------:R0:W5:Y:S04]  /*11e50*/  LDG.E.U16 R81, desc[UR18][R16.64] ;  /* 0x0000001210517981 */ /* 0x000168000c1e1500 */
[----:B------:R-:W5:Y:S04]  /*11e60*/  LDG.E.U16 R74, desc[UR18][R12.64] ;  /* 0x000000120c4a7981 */ /* 0x000f68000c1e1500 */
[----:B------:R1:W5:Y:S01]  /*11e70*/  LDG.E.U16 R77, desc[UR18][R4.64] ;  /* 0x00000012044d7981 */ /* 0x000362000c1e1500 */
[----:B0-----:R-:W-:-:S03]  /*11e80*/  IMAD.WIDE R16, R3, 0x2, R36 ;  /* 0x0000000203107825 */ /* 0x001fc600078e0224 */
[----:B------:R-:W5:Y:S04]  /*11e90*/  LDL.64 R36, [R1+0x388] ;  /* 0x0003880001247983 */ /* 0x000f680000100a00 */
[----:B------:R0:W5:Y:S01]  /*11ea0*/  LDG.E.U16 R76, desc[UR18][R16.64] ;  /* 0x00000012104c7981 */ /* 0x000162000c1e1500 */
[----:B-1----:R-:W-:-:S03]  /*11eb0*/  IMAD.WIDE R4, R3, 0x2, R32 ;  /* 0x0000000203047825 */ /* 0x002fc600078e0220 */
[----:B------:R-:W5:Y:S04]  /*11ec0*/  LDG.E.U16 R73, desc[UR18][R10.64] ;  /* 0x000000120a497981 */ /* 0x000f68000c1e1500 */
[----:B------:R2:W5:Y:S01]  /*11ed0*/  LDG.E.U16 R72, desc[UR18][R4.64] ;  /* 0x0000001204487981 */ /* 0x000562000c1e1500 */
[----:B0-----:R-:W-:-:S03]  /*11ee0*/  IMAD.WIDE R16, R3, 0x2, R30 ;  /* 0x0000000203107825 */ /* 0x001fc600078e021e */
[----:B------:R-:W5:Y:S04]  /*11ef0*/  LDL.64 R32, [R1+0x630] ;  /* 0x0006300001207983 */ /* 0x000f680000100a00 */
[----:B------:R-:W5:Y:S04]  /*11f00*/  LDL.64 R30, [R1+0x540] ;  /* 0x00054000011e7983 */ /* 0x000f680000100a00 */
[----:B------:R0:W5:Y:S04]  /*11f10*/  LDG.E.U16 R75, desc[UR18][R14.64] ;  /* 0x000000120e4b7981 */ /* 0x000168000c1e1500 */
[----:B------:R-:W5:Y:S01]  /*11f20*/  LDG.E.U16 R71, desc[UR18][R16.64] ;  /* 0x0000001210477981 */ /* 0x000f62000c1e1500 */
[----:B----4-:R-:W-:-:S03]  /*11f30*/  IMAD.WIDE R12, R3, 0x2, R24 ;  /* 0x00000002030c7825 */ /* 0x010fc600078e0218 */
[----:B------:R-:W4:Y:S04]  /*11f40*/  LDL.64 R24, [R1+0x580] ;  /* 0x0005800001187983 */ /* 0x000f280000100a00 */
[----:B------:R5:W4:Y:S01]  /*11f50*/  LDG.E.U16 R69, desc[UR18][R12.64] ;  /* 0x000000120c457981 */ /* 0x000b22000c1e1500 */
[----:B--2---:R-:W-:-:S03]  /*11f60*/  IMAD.WIDE R4, R3, 0x2, R22 ;  /* 0x0000000203047825 */ /* 0x004fc600078e0216 */
[----:B------:R-:W2:Y:S01]  /*11f70*/  LDL.64 R22, [R1+0x4c0] ;  /* 0x0004c00001167983 */ /* 0x000ea20000100a00 */
[----:B---3--:R-:W-:-:S03]  /*11f80*/  IMAD.WIDE R10, R3, 0x2, R26 ;  /* 0x00000002030a7825 */ /* 0x008fc600078e021a */
[----:B------:R-:W3:Y:S04]  /*11f90*/  LDL.64 R26, [R1+0x480] ;  /* 0x00048000011a7983 */ /* 0x000ee80000100a00 */
[----:B------:R1:W3:Y:S01]  /*11fa0*/  LDG.E.U16 R67, desc[UR18][R4.64] ;  /* 0x0000001204437981 */ /* 0x0002e2000c1e1500 */
[----:B0-----:R-:W-:-:S03]  /*11fb0*/  IMAD.WIDE R14, R3, 0x2, R28 ;  /* 0x00000002030e7825 */ /* 0x001fc600078e021c */
[----:B------:R-:W3:Y:S04]  /*11fc0*/  LDL.64 R28, [R1+0x500] ;  /* 0x00050000011c7983 */ /* 0x000ee80000100a00 */
[----:B------:R0:W3:Y:S01]  /*11fd0*/  LDG.E.U16 R68, desc[UR18][R10.64] ;  /* 0x000000120a447981 */ /* 0x0000e2000c1e1500 */
[----:B-----5:R-:W-:-:S03]  /*11fe0*/  IMAD.WIDE R12, R3, 0x2, R20 ;  /* 0x00000002030c7825 */ /* 0x020fc600078e0214 */
[----:B------:R-:W5:Y:S01]  /*11ff0*/  LDL.64 R20, [R1+0x440] ;  /* 0x0004400001147983 */ /* 0x000f620000100a00 */
[----:B-1----:R-:W-:-:S03]  /*12000*/  IMAD.WIDE R4, R3, 0x2, R18 ;  /* 0x0000000203047825 */ /* 0x002fc600078e0212 */
[----:B------:R-:W5:Y:S01]  /*12010*/  LDL.64 R18, [R1+0x340] ;  /* 0x0003400001127983 */ /* 0x000f620000100a00 */
[----:B------:R-:W-:-:S03]  /*12020*/  IMAD.WIDE R16, R3, 0x2, R38 ;  /* 0x0000000203107825 */ /* 0x000fc600078e0226 */
[----:B------:R-:W5:Y:S01]  /*12030*/  LDL.64 R38, [R1+0x400] ;  /* 0x0004000001267983 */ /* 0x000f620000100a00 */
[----:B0-----:R-:W-:-:S03]  /*12040*/  IMAD.WIDE R10, R3, 0x2, R34 ;  /* 0x00000002030a7825 */ /* 0x001fc600078e0222 */
[----:B------:R0:W5:Y:S04]  /*12050*/  LDG.E.U16 R70, desc[UR18][R14.64] ;  /* 0x000000120e467981 */ /* 0x000168000c1e1500 */
[----:B------:R-:W5:Y:S04]  /*12060*/  LDG.E.U16 R63, desc[UR18][R10.64] ;  /* 0x000000120a3f7981 */ /* 0x000f68000c1e1500 */
[----:B------:R1:W5:Y:S04]  /*12070*/  LDG.E.U16 R64, desc[UR18][R12.64] ;  /* 0x000000120c407981 */ /* 0x000368000c1e1500 */
[----:B------:R-:W5:Y:S01]  /*12080*/  LDL.64 R34, [R1+0x380] ;  /* 0x0003800001227983 */ /* 0x000f620000100a00 */
[----:B0-----:R-:W-:-:S03]  /*12090*/  IMAD.WIDE R14, R3, 0x2, R36 ;  /* 0x00000002030e7825 */ /* 0x001fc600078e0224 */
[----:B------:R-:W5:Y:S04]  /*120a0*/  LDL.64 R36, [R1+0x3c0] ;  /* 0x0003c00001247983 */ /* 0x000f680000100a00 */
[----:B------:R0:W5:Y:S01]  /*120b0*/  LDG.E.U16 R65, desc[UR18][R14.64] ;  /* 0x000000120e417981 */ /* 0x000162000c1e1500 */
[----:B-1----:R-:W-:-:S03]  /*120c0*/  IMAD.WIDE R12, R3, 0x2, R40 ;  /* 0x00000002030c7825 */ /* 0x002fc600078e0228 */
[----:B------:R1:W5:Y:S04]  /*120d0*/  LDG.E.U16 R66, desc[UR18][R16.64] ;  /* 0x0000001210427981 */ /* 0x000368000c1e1500 */
[----:B------:R1:W5:Y:S01]  /*120e0*/  LDG.E.U16 R62, desc[UR18][R4.64] ;  /* 0x00000012043e7981 */ /* 0x000362000c1e1500 */
[----:B0-----:R-:W-:-:S03]  /*120f0*/  IMAD.WIDE R14, R3, 0x2, R42 ;  /* 0x00000002030e7825 */ /* 0x001fc600078e022a */
[----:B------:R-:W5:Y:S04]  /*12100*/  LDG.E.U16 R59, desc[UR18][R12.64] ;  /* 0x000000120c3b7981 */ /* 0x000f68000c1e1500 */
[----:B------:R2:W5:Y:S01]  /*12110*/  LDG.E.U16 R60, desc[UR18][R14.64] ;  /* 0x000000120e3c7981 */ /* 0x000562000c1e1500 */
[----:B-1----:R-:W-:-:S03]  /*12120*/  IMAD.WIDE R16, R3, 0x2, R32 ;  /* 0x0000000203107825 */ /* 0x002fc600078e0220 */
[----:B------:R-:W5:Y:S01]  /*12130*/  LDL.64 R32, [R1+0x300] ;  /* 0x0003000001207983 */ /* 0x000f620000100a00 */
[----:B------:R-:W-:-:S03]  /*12140*/  IMAD.WIDE R4, R3, 0x2, R30 ;  /* 0x0000000203047825 */ /* 0x000fc600078e021e */
[----:B------:R-:W5:Y:S04]  /*12150*/  LDL.64 R30, [R1+0x5f0] ;  /* 0x0005f000011e7983 */ /* 0x000f680000100a00 */
[----:B------:R0:W5:Y:S04]  /*12160*/  LDG.E.U16 R61, desc[UR18][R16.64] ;  /* 0x00000012103d7981 */ /* 0x000168000c1e1500 */
[----:B------:R-:W5:Y:S04]  /*12170*/  LDG.E.U16 R57, desc[UR18][R4.64] ;  /* 0x0000001204397981 */ /* 0x000f68000c1e1500 */
[----:B------:R-:W5:Y:S01]  /*12180*/  LDL.64 R40, [R1+0x478] ;  /* 0x0004780001287983 */ /* 0x000f620000100a00 */
        /* <DEDUP_REMOVED lines=14> */
[----:B------:R-:W3:Y:S01]  /*12270*/  LDL.64 R18, [R1+0x4b8] ;  /* 0x0004b80001127983 */ /* 0x000ee20000100a00 */
[----:B------:R-:W-:-:S03]  /*12280*/  IMAD.WIDE R4, R3, 0x2, R38 ;  /* 0x0000000203047825 */ /* 0x000fc600078e0226 */
[----:B------:R-:W3:Y:S04]  /*12290*/  LDL.64 R38, [R1+0x438] ;  /* 0x0004380001267983 */ /* 0x000ee80000100a00 */
[----:B------:R-:W3:Y:S04]  /*122a0*/  LDG.E.U16 R52, desc[UR18][R4.64] ;  /* 0x0000001204347981 */ /* 0x000ee8000c1e1500 */
[----:B------:R1:W3:Y:S04]  /*122b0*/  LDG.E.U16 R55, desc[UR18][R14.64] ;  /* 0x000000120e377981 */ /* 0x0002e8000c1e1500 */
[----:B------:R1:W3:Y:S04]  /*122c0*/  LDG.E.U16 R53, desc[UR18][R10.64] ;  /* 0x000000120a357981 */ /* 0x0002e8000c1e1500 */
[----:B------:R-:W3:Y:S01]  /*122d0*/  LDG.E.U16 R49, desc[UR18][R12.64] ;  /* 0x000000120c317981 */ /* 0x000ee2000c1e1500 */
[----:B0-----:R-:W-:-:S03]  /*122e0*/  IMAD.WIDE R16, R3, 0x2, R36 ;  /* 0x0000000203107825 */ /* 0x001fc600078e0224 */
[----:B------:R-:W3:Y:S01]  /*122f0*/  LDL.64 R36, [R1+0x3f8] ;  /* 0x0003f80001247983 */ /* 0x000ee20000100a00 */
[----:B-1----:R-:W-:-:S03]  /*12300*/  IMAD.WIDE R14, R3, 0x2, R34 ;  /* 0x00000002030e7825 */ /* 0x002fc600078e0222 */
[----:B------:R-:W3:Y:S04]  /*12310*/  LDG.E.U16 R51, desc[UR18][R16.64] ;  /* 0x0000001210337981 */ /* 0x000ee8000c1e1500 */
[----:B------:R0:W3:Y:S04]  /*12320*/  LDG.E.U16 R50, desc[UR18][R14.64] ;  /* 0x000000120e327981 */ /* 0x0000e8000c1e1500 */
[----:B------:R-:W3:Y:S01]  /*12330*/  LDL.64 R34, [R1+0x378] ;  /* 0x0003780001227983 */ /* 0x000ee20000100a00 */
[----:B------:R-:W-:-:S03]  /*12340*/  IMAD.WIDE R10, R3, 0x2, R32 ;  /* 0x00000002030a7825 */ /* 0x000fc600078e0220 */
[----:B------:R-:W3:Y:S01]  /*12350*/  LDL.64 R32, [R1+0x2b8] ;  /* 0x0002b80001207983 */ /* 0x000ee20000100a00 */
[----:B0-----:R-:W-:-:S03]  /*12360*/  IMAD.WIDE R14, R3, 0x2, R30 ;  /* 0x00000002030e7825 */ /* 0x001fc600078e021e */
[----:B------:R-:W3:Y:S04]  /*12370*/  LDL.64 R30, [R1+0x620] ;  /* 0x00062000011e7983 */ /* 0x000ee80000100a00 */
[----:B------:R-:W3:Y:S04]  /*12380*/  LDG.E.U16 R45, desc[UR18][R14.64] ;  /* 0x000000120e2d7981 */ /* 0x000ee8000c1e1500 */
[----:B------:R-:W3:Y:S01]  /*12390*/  LDG.E.U16 R48, desc[UR18][R10.64] ;  /* 0x000000120a307981 */ /* 0x000ee2000c1e1500 */
[----:B----4-:R-:W-:-:S03]  /*123a0*/  IMAD.WIDE R4, R3, 0x2, R24 ;  /* 0x0000000203047825 */ /* 0x010fc600078e0218 */
[----:B------:R-:W4:Y:S04]  /*123b0*/  LDL.64 R24, [R1+0x338] ;  /* 0x0003380001187983 */ /* 0x000f280000100a00 */
[----:B------:R5:W4:Y:S01]  /*123c0*/  LDG.E.U16 R47, desc[UR18][R4.64] ;  /* 0x00000012042f7981 */ /* 0x000b22000c1e1500 */
[----:B--2---:R-:W-:-:S03]  /*123d0*/  IMAD.WIDE R16, R3, 0x2, R22 ;  /* 0x0000000203107825 */ /* 0x004fc600078e0216 */
[----:B------:R-:W2:Y:S04]  /*123e0*/  LDL.64 R22, [R1+0x2f8] ;  /* 0x0002f80001167983 */ /* 0x000ea80000100a00 */
[----:B------:R0:W2:Y:S01]  /*123f0*/  LDG.E.U16 R46, desc[UR18][R16.64] ;  /* 0x00000012102e7981 */ /* 0x0000a2000c1e1500 */
[----:B-----5:R-:W-:-:S03]  /*12400*/  IMAD.WIDE R4, R3, 0x2, R20 ;  /* 0x0000000203047825 */ /* 0x020fc600078e0214 */
[----:B------:R-:W5:Y:S01]  /*12410*/  LDL.64 R20, [R1+0x570] ;  /* 0x0005700001147983 */ /* 0x000f620000100a00 */
[----:B---3--:R-:W-:-:S03]  /*12420*/  IMAD.WIDE R14, R3, 0x2, R18 ;  /* 0x00000002030e7825 */ /* 0x008fc600078e0212 */
[----:B------:R-:W3:Y:S01]  /*12430*/  LDL.64 R18, [R1+0x530] ;  /* 0x0005300001127983 */ /* 0x000ee20000100a00 */
[----:B------:R-:W-:-:S03]  /*12440*/  IMAD.WIDE R12, R3, 0x2, R28 ;  /* 0x00000002030c7825 */ /* 0x000fc600078e021c */
[----:B------:R-:W3:Y:S01]  /*12450*/  LDL.64 R28, [R1+0x5e8] ;  /* 0x0005e800011c7983 */ /* 0x000ee20000100a00 */
[----:B0-----:R-:W-:-:S03]  /*12460*/  IMAD.WIDE R16, R3, 0x2, R86 ;  /* 0x0000000203107825 */ /* 0x001fc600078e0256 */
[----:B------:R-:W3:Y:S01]  /*12470*/  LDL.64 R86, [R1+0x4f0] ;  /* 0x0004f00001567983 */ /* 0x000ee20000100a00 */
[----:B------:R-:W-:-:S03]  /*12480*/  IMAD.WIDE R10, R3, 0x2, R26 ;  /* 0x00000002030a7825 */ /* 0x000fc600078e021a */
[----:B------:R0:W3:Y:S04]  /*12490*/  LDG.E.U16 R44, desc[UR18][R12.64] ;  /* 0x000000120c2c7981 */ /* 0x0000e8000c1e1500 */
[----:B------:R1:W3:Y:S04]  /*124a0*/  LDG.E.U16 R43, desc[UR18][R10.64] ;  /* 0x000000120a2b7981 */ /* 0x0002e8000c1e1500 */
[----:B------:R-:W3:Y:S01]  /*124b0*/  LDL.64 R26, [R1+0x5a8] ;  /* 0x0005a800011a7983 */ /* 0x000ee20000100a00 */
[----:B0-----:R-:W-:-:S03]  /*124c0*/  IMAD.WIDE R12, R3, 0x2, R40 ;  /* 0x00000002030c7825 */ /* 0x001fc600078e0228 */
[----:B------:R0:W3:Y:S01]  /*124d0*/  LDG.E.U16 R42, desc[UR18][R4.64] ;  /* 0x00000012042a7981 */ /* 0x0000e2000c1e1500 */
[----:B-1----:R-:W-:-:S03]  /*124e0*/  IMAD.WIDE R10, R3, 0x2, R38 ;  /* 0x00000002030a7825 */ /* 0x002fc600078e0226 */
[----:B------:R-:W3:Y:S04]  /*124f0*/  LDG.E.U16 R39, desc[UR18][R12.64] ;  /* 0x000000120c277981 */ /* 0x000ee8000c1e1500 */
[----:B------:R1:W3:Y:S01]  /*12500*/  LDG.E.U16 R41, desc[UR18][R16.64] ;  /* 0x0000001210297981 */ /* 0x0002e2000c1e1500 */
[----:B0-----:R-:W-:-:S03]  /*12510*/  IMAD.WIDE R4, R3, 0x2, R36 ;  /* 0x0000000203047825 */ /* 0x001fc600078e0224 */
[----:B------:R-:W3:Y:S04]  /*12520*/  LDG.E.U16 R38, desc[UR18][R10.64] ;  /* 0x000000120a267981 */ /* 0x000ee8000c1e1500 */
[----:B------:R0:W3:Y:S01]  /*12530*/  LDG.E.U16 R37, desc[UR18][R4.64] ;  /* 0x0000001204257981 */ /* 0x0000e2000c1e1500 */
[----:B-1----:R-:W-:-:S03]  /*12540*/  IMAD.WIDE R16, R3, 0x2, R88 ;  /* 0x0000000203107825 */ /* 0x002fc600078e0258 */
[----:B------:R-:W3:Y:S04]  /*12550*/  LDL.64 R88, [R1+0x470] ;  /* 0x0004700001587983 */ /* 0x000ee80000100a00 */
[----:B------:R-:W3:Y:S01]  /*12560*/  LDG.E.U16 R40, desc[UR18][R14.64] ;  /* 0x000000120e287981 */ /* 0x000ee2000c1e1500 */
[----:B0-----:R-:W-:-:S03]  /*12570*/  IMAD.WIDE R4, R3, 0x2, R32 ;  /* 0x0000000203047825 */ /* 0x001fc600078e0220 */
[----:B------:R-:W3:Y:S04]  /*12580*/  LDG.E.U16 R36, desc[UR18][R16.64] ;  /* 0x0000001210247981 */ /* 0x000ee8000c1e1500 */
[----:B------:R-:W3:Y:S01]  /*12590*/  LDG.E.U16 R32, desc[UR18][R4.64] ;  /* 0x0000001204207981 */ /* 0x000ee2000c1e1500 */
[----:B----4-:R-:W-:-:S03]  /*125a0*/  IMAD.WIDE R12, R3, 0x2, R24 ;  /* 0x00000002030c7825 */ /* 0x010fc600078e0218 */
[----:B------:R-:W4:Y:S01]  /*125b0*/  LDL.64 R24, [R1+0x430] ;  /* 0x0004300001187983 */ /* 0x000f220000100a00 */
[----:B--2---:R-:W-:-:S03]  /*125c0*/  IMAD.WIDE R10, R3, 0x2, R22 ;  /* 0x00000002030a7825 */ /* 0x004fc600078e0216 */
[----:B------:R-:W2:Y:S04]  /*125d0*/  LDL.64 R22, [R1+0x3f0] ;  /* 0x0003f00001167983 */ /* 0x000ea80000100a00 */
[----:B------:R5:W2:Y:S02]  /*125e0*/  LDG.E.U16 R33, desc[UR18][R10.64] ;  /* 0x000000120a217981 */ /* 0x000aa4000c1e1500 */
[C---:B-----5:R-:W-:Y:S02]  /*125f0*/  IMAD.WIDE R10, R3.reuse, 0x2, R20 ;  /* 0x00000002030a7825 */ /* 0x060fe400078e0214 */
[----:B------:R-:W5:Y:S02]  /*12600*/  LDL.64 R20, [R1+0x2f0] ;  /* 0x0002f00001147983 */ /* 0x000f640000100a00 */
[----:B---3--:R-:W-:-:S02]  /*12610*/  IMAD.WIDE R4, R3, 0x2, R18 ;  /* 0x0000000203047825 */ /* 0x008fc400078e0212 */
[----:B------:R-:W3:Y:S02]  /*12620*/  LDL.64 R18, [R1+0x2b0] ;  /* 0x0002b00001127983 */ /* 0x000ee40000100a00 */
[C---:B------:R-:W-:Y:S02]  /*12630*/  IMAD.WIDE R14, R3.reuse, 0x2, R34 ;  /* 0x00000002030e7825 */ /* 0x040fe400078e0222 */
[----:B------:R-:W3:Y:S04]  /*12640*/  LDG.E.U16 R34, desc[UR18][R12.64] ;  /* 0x000000120c227981 */ /* 0x000ee8000c1e1500 */
[----:B------:R0:W3:Y:S01]  /*12650*/  LDG.E.U16 R35, desc[UR18][R14.64] ;  /* 0x000000120e237981 */ /* 0x0000e2000c1e1500 */
[----:B------:R-:W-:-:S05]  /*12660*/  IMAD.WIDE R16, R3, 0x2, R30 ;  /* 0x0000000203107825 */ /* 0x000fca00078e021e */
[----:B------:R1:W3:Y:S01]  /*12670*/  LDG.E.U16 R31, desc[UR18][R16.64] ;  /* 0x00000012101f7981 */ /* 0x0002e2000c1e1500 */
[----:B0-----:R-:W-:-:S03]  /*12680*/  IMAD.WIDE R14, R3, 0x2, R28 ;  /* 0x00000002030e7825 */ /* 0x001fc600078e021c */
[----:B------:R-:W3:Y:S04]  /*12690*/  LDG.E.U16 R28, desc[UR18][R10.64] ;  /* 0x000000120a1c7981 */ /* 0x000ee8000c1e1500 */
[----:B------:R0:W3:Y:S01]  /*126a0*/  LDG.E.U16 R30, desc[UR18][R14.64] ;  /* 0x000000120e1e7981 */ /* 0x0000e2000c1e1500 */
[----:B-1----:R-:W-:-:S03]  /*126b0*/  IMAD.WIDE R16, R3, 0x2, R86 ;  /* 0x0000000203107825 */ /* 0x002fc600078e0256 */
[----:B------:R-:W3:Y:S01]  /*126c0*/  LDL.64 R86, [R1+0x618] ;  /* 0x0006180001567983 */ /* 0x000ee20000100a00 */
[----:B0-----:R-:W-:-:S03]  /*126d0*/  IMAD.WIDE R14, R3, 0x2, R94 ;  /* 0x00000002030e7825 */ /* 0x001fc600078e025e */
[----:B------:R-:W3:Y:S01]  /*126e0*/  LDL.64 R94, [R1+0x528] ;  /* 0x00052800015e7983 */ /* 0x000ee20000100a00 */
[----:B------:R-:W-:-:S03]  /*126f0*/  IMAD.WIDE R12, R3, 0x2, R26 ;  /* 0x00000002030c7825 */ /* 0x000fc600078e021a */
[----:B------:R-:W3:Y:S04]  /*12700*/  LDG.E.U16 R27, desc[UR18][R4.64] ;  /* 0x00000012041b7981 */ /* 0x000ee8000c1e1500 */
[----:B------:R0:W3:Y:S04]  /*12710*/  LDG.E.U16 R29, desc[UR18][R12.64] ;  /* 0x000000120c1d7981 */ /* 0x0000e8000c1e1500 */
[----:B------:R1:W3:Y:S01]  /*12720*/  LDG.E.U16 R26, desc[UR18][R16.64] ;  /* 0x00000012101a7981 */ /* 0x0002e2000c1e1500 */
[C---:B0-----:R-:W-:Y:S02]  /*12730*/  IMAD.WIDE R12, R3.reuse, 0x2, R88 ;  /* 0x00000002030c7825 */ /* 0x041fe400078e0258 */
[----:B------:R-:W0:Y:S02]  /*12740*/  LDC R88, c[0x0][0x3c4] ;  /* 0x0000f100ff587b82 */ /* 0x000e240000000800 */
[----:B-1----:R-:W-:-:S02]  /*12750*/  IMAD.WIDE R16, R3, 0x2, R106 ;  /* 0x0000000203107825 */ /* 0x002fc400078e026a */
[----:B------:R-:W3:Y:S02]  /*12760*/  LDL.64 R106, [R1+0x3e8] ;  /* 0x0003e800016a7983 */ /* 0x000ee40000100a00 */
[C---:B------:R-:W-:Y:S02]  /*12770*/  IMAD.WIDE R8, R3.reuse, 0x2, R8 ;  /* 0x0000000203087825 */ /* 0x040fe400078e0208 */
[----:B------:R-:W1:Y:S04]  /*12780*/  LDC R89, c[0x0][0x3c4] ;  /* 0x0000f100ff597b82 */ /* 0x000e680000000800 */
[----:B------:R0:W3:Y:S04]  /*12790*/  LDG.E.U16 R8, desc[UR18][R8.64] ;  /* 0x0000001208087981 */ /* 0x0000e8000c1e1500 */
[----:B0-----:R-:W0:Y:S01]  /*127a0*/  LDC R9, c[0x0][0x3c4] ;  /* 0x0000f100ff097b82 */ /* 0x001e220000000800 */
[----:B----4-:R-:W-:-:S02]  /*127b0*/  IMAD.WIDE R10, R3, 0x2, R24 ;  /* 0x00000002030a7825 */ /* 0x010fc400078e0218 */
[----:B------:R4:W3:Y:S04]  /*127c0*/  LDG.E.U16 R25, desc[UR18][R14.64] ;  /* 0x000000120e197981 */ /* 0x0008e8000c1e1500 */
[----:B------:R0:W3:Y:S01]  /*127d0*/  LDG.E.U16 R24, desc[UR18][R12.64] ;  /* 0x000000120c187981 */ /* 0x0000e2000c1e1500 */
[----:B----4-:R-:W-:-:S03]  /*127e0*/  IMAD.WIDE R14, R3, 0x2, R92 ;  /* 0x00000002030e7825 */ /* 0x010fc600078e025c */
[----:B------:R-:W4:Y:S01]  /*127f0*/  LDL.64 R92, [R1+0x4a8] ;  /* 0x0004a800015c7983 */ /* 0x000f220000100a00 */
[----:B0-----:R-:W-:-:S03]  /*12800*/  IMAD.WIDE R12, R3, 0x2, R90 ;  /* 0x00000002030c7825 */ /* 0x001fc600078e025a */
[----:B------:R-:W4:Y:S01]  /*12810*/  LDL.64 R90, [R1+0x468] ;  /* 0x00046800015a7983 */ /* 0x000f220000100a00 */
[----:B--2---:R-:W-:-:S03]  /*12820*/  IMAD.WIDE R4, R3, 0x2, R22 ;  /* 0x0000000203047825 */ /* 0x004fc600078e0216 */
[----:B------:R5:W2:Y:S04]  /*12830*/  LDG.E.U16 R23, desc[UR18][R10.64] ;  /* 0x000000120a177981 */ /* 0x000aa8000c1e1500 */
[----:B------:R3:W2:Y:S01]  /*12840*/  LDG.E.U16 R22, desc[UR18][R4.64] ;  /* 0x0000001204167981 */ /* 0x0006a2000c1e1500 */
[----:B-----5:R-:W-:-:S03]  /*12850*/  IMAD.WIDE R10, R3, 0x2, R20 ;  /* 0x00000002030a7825 */ /* 0x020fc600078e0214 */
[----:B------:R-:W5:Y:S01]  /*12860*/  LDG.E.U16 R21, desc[UR18][R16.64] ;  /* 0x0000001210157981 */ /* 0x000f62000c1e1500 */
[----:B---3--:R-:W-:-:S03]  /*12870*/  IMAD.WIDE R4, R3, 0x2, R18 ;  /* 0x0000000203047825 */ /* 0x008fc600078e0212 */
[----:B------:R0:W3:Y:S04]  /*12880*/  LDG.E.U16 R18, desc[UR18][R10.64] ;  /* 0x000000120a127981 */ /* 0x0000e8000c1e1500 */
[----:B------:R1:W2:Y:S04]  /*12890*/  LDG.E.U16 R19, desc[UR18][R12.64] ;  /* 0x000000120c137981 */ /* 0x0002a8000c1e1500 */
[----:B------:R-:W2:Y:S01]  /*128a0*/  LDG.E.U16 R17, desc[UR18][R4.64] ;  /* 0x0000001204117981 */ /* 0x000ea2000c1e1500 */
[----:B0-----:R-:W-:-:S03]  /*128b0*/  IMAD.WIDE R10, R3, 0x2, R98 ;  /* 0x00000002030a7825 */ /* 0x001fc600078e0262 */
[----:B------:R-:W2:Y:S01]  /*128c0*/  LDL.64 R98, [R1+0x428] ;  /* 0x0004280001627983 */ /* 0x000ea20000100a00 */
[----:B-1----:R-:W-:-:S03]  /*128d0*/  IMAD.WIDE R12, R3, 0x2, R102 ;  /* 0x00000002030c7825 */ /* 0x002fc600078e0266 */
[----:B------:R0:W3:Y:S01]  /*128e0*/  LDG.E.U16 R20, desc[UR18][R14.64] ;  /* 0x000000120e147981 */ /* 0x0000e2000c1e1500 */
[----:B------:R-:W1:Y:S08]  /*128f0*/  LDC R102, c[0x0][0x3c4] ;  /* 0x0000f100ff667b82 */ /* 0x000e700000000800 */
[----:B------:R-:W2:Y:S01]  /*12900*/  LDC R103, c[0x0][0x3c4] ;  /* 0x0000f100ff677b82 */ /* 0x000ea20000000800 */
[----:B0-----:R-:W-:-:S04]  /*12910*/  IMAD.WIDE R14, R3, 0x2, R104 ;  /* 0x00000002030e7825 */ /* 0x001fc800078e0268 */
[C---:B------:R-:W-:Y:S02]  /*12920*/  IMAD.WIDE R86, R3.reuse, 0x2, R86 ;  /* 0x0000000203567825 */ /* 0x040fe400078e0256 */
[----:B------:R-:W3:Y:S01]  /*12930*/  LDG.E.U16 R15, desc[UR18][R14.64] ;  /* 0x000000120e0f7981 */ /* 0x000ee2000c1e1500 */
[----:B------:R-:W0:Y:S01]  /*12940*/  LDC R104, c[0x0][0x3c4] ;  /* 0x0000f100ff687b82 */ /* 0x000e220000000800 */
[----:B------:R-:W-:Y:S02]  /*12950*/  IMAD.WIDE R4, R3, 0x2, R94 ;  /* 0x0000000203047825 */ /* 0x000fe400078e025e */
[----:B------:R1:W3:Y:S05]  /*12960*/  LDG.E.U16 R16, desc[UR18][R86.64] ;  /* 0x0000001256107981 */ /* 0x0002ea000c1e1500 */
[----:B------:R-:W0:Y:S01]  /*12970*/  LDC R94, c[0x0][0x3c4] ;  /* 0x0000f100ff5e7b82 */ /* 0x000e220000000800 */
[----:B------:R-:W3:Y:S01]  /*12980*/  LDG.E.U16 R14, desc[UR18][R12.64] ;  /* 0x000000120c0e7981 */ /* 0x000ee2000c1e1500 */
[----:B-1----:R-:W-:-:S02]  /*12990*/  LEA R86, P3, R89, R134, 0x6 ;  /* 0x0000008659567211 */ /* 0x002fc400078630ff */
[----:B------:R-:W-:Y:S01]  /*129a0*/  MOV R89, R135 ;  /* 0x0000008700597202 */ /* 0x000fe20000000f00 */
[----:B------:R-:W-:-:S03]  /*129b0*/  IMAD R97, R102, 0xc, RZ ;  /* 0x0000000c66617824 */ /* 0x000fc600078e02ff */
[----:B------:R-:W1:Y:S01]  /*129c0*/  LDC R105, c[0x0][0x3c4] ;  /* 0x0000f100ff697b82 */ /* 0x000e620000000800 */
[----:B------:R0:W3:Y:S04]  /*129d0*/  LDG.E.U16 R12, desc[UR18][R4.64] ;  /* 0x00000012040c7981 */ /* 0x0000e8000c1e1500 */
[----:B------:R0:W3:Y:S02]  /*129e0*/  LDG.E.U16 R13, desc[UR18][R10.64] ;  /* 0x000000120a0d7981 */ /* 0x0000e4000c1e1500 */
[----:B0-----:R-:W-:Y:S02]  /*129f0*/  SHF.L.U32 R5, R6, 0x4, RZ ;  /* 0x0000000406057819 */ /* 0x001fe400000006ff */
[----:B------:R-:W-:Y:S02]  /*12a00*/  SHF.L.U32 R6, R88, 0x5, RZ ;  /* 0x0000000558067819 */ /* 0x000fe400000006ff */
[----:B------:R-:W-:-:S02]  /*12a10*/  MOV R88, R134 ;  /* 0x0000008600587202 */ /* 0x000fc40000000f00 */
[----:B------:R-:W-:Y:S01]  /*12a20*/  LEA R4, P2, R9, R134, 0x5 ;  /* 0x0000008609047211 */ /* 0x000fe200078428ff */
[----:B------:R-:W-:Y:S01]  /*12a30*/  IMAD.WIDE R10, R3, 0x2, R100 ;  /* 0x00000002030a7825 */ /* 0x000fe200078e0264 */
[-C--:B------:R-:W-:Y:S02]  /*12a40*/  LEA.HI.X.SX32 R87, R6, R135.reuse, 0x1, P3 ;  /* 0x0000008706577211 */ /* 0x080fe400018f0eff */
[----:B------:R-:W-:Y:S01]  /*12a50*/  LEA.HI.X.SX32 R5, R5, R135, 0x1, P2 ;  /* 0x0000008705057211 */ /* 0x000fe200010f0eff */
[C---:B------:R-:W-:Y:S02]  /*12a60*/  IMAD.WIDE R88, R3.reuse, 0x2, R88 ;  /* 0x0000000203587825 */ /* 0x040fe400078e0258 */
[----:B------:R-:W3:Y:S02]  /*12a70*/  LDG.E.U16 R11, desc[UR18][R10.64] ;  /* 0x000000120a0b7981 */ /* 0x000ee4000c1e1500 */
[C---:B------:R-:W-:Y:S02]  /*12a80*/  IMAD.WIDE R4, R3.reuse, 0x2, R4 ;  /* 0x0000000203047825 */ /* 0x040fe400078e0204 */
[----:B------:R0:W3:Y:S02]  /*12a90*/  LDG.E.U16 R6, desc[UR18][R88.64] ;  /* 0x0000001258067981 */ /* 0x0000e4000c1e1500 */
[----:B------:R-:W-:-:S02]  /*12aa0*/  IMAD.WIDE R86, R3, 0x2, R86 ;  /* 0x0000000203567825 */ /* 0x000fc400078e0256 */
[----:B------:R-:W3:Y:S01]  /*12ab0*/  LDG.E.U16 R4, desc[UR18][R4.64] ;  /* 0x0000001204047981 */ /* 0x000ee2000c1e1500 */
[-C--:B0-----:R-:W-:Y:S01]  /*12ac0*/  LEA R88, P4, R94, R134.reuse, 0x4 ;  /* 0x000000865e587211 */ /* 0x081fe200078820ff */
[----:B------:R-:W-:Y:S02]  /*12ad0*/  IMAD R94, R102, 0xa, RZ ;  /* 0x0000000a665e7824 */ /* 0x000fe400078e02ff */
[----:B------:R0:W3:Y:S03]  /*12ae0*/  LDG.E.U16 R5, desc[UR18][R86.64] ;  /* 0x0000001256057981 */ /* 0x0000e6000c1e1500 */
[----:B------:R-:W-:Y:S01]  /*12af0*/  IADD3 R94, P2, PT, R94, R134, RZ ;  /* 0x000000865e5e7210 */ /* 0x000fe20007f5e0ff */
[C---:B------:R-:W-:Y:S01]  /*12b00*/  IMAD R101, R102.reuse, 0x6, RZ ;  /* 0x0000000666657824 */ /* 0x040fe200078e02ff */
[C---:B0-----:R-:W-:Y:S02]  /*12b10*/  LEA R87, R102.reuse, -R102, 0x3 ;  /* 0x8000006666577211 */ /* 0x041fe400078e18ff */
[----:B------:R-:W-:-:S04]  /*12b20*/  SHF.L.U32 R86, R102, 0x3, RZ ;  /* 0x0000000366567819 */ /* 0x000fc800000006ff */
[----:B------:R-:W-:-:S03]  /*12b30*/  LEA.HI.X.SX32 R89, R86, R135, 0x1, P4 ;  /* 0x0000008756597211 */ /* 0x000fc600020f0eff */
[----:B------:R-:W-:-:S04]  /*12b40*/  IMAD.WIDE R88, R3, 0x2, R88 ;  /* 0x0000000203587825 */ /* 0x000fc800078e0258 */
[----:B----4-:R-:W-:-:S05]  /*12b50*/  IMAD.WIDE R92, R3, 0x2, R92 ;  /* 0x00000002035c7825 */ /* 0x010fca00078e025c */
[----:B------:R0:W4:Y:S01]  /*12b60*/  LDG.E.U16 R10, desc[UR18][R92.64] ;  /* 0x000000125c0a7981 */ /* 0x000122000c1e1500 */
[----:B------:R-:W-:-:S05]  /*12b70*/  IMAD.WIDE R90, R3, 0x2, R90 ;  /* 0x00000002035a7825 */ /* 0x000fca00078e025a */
[----:B------:R2:W3:Y:S01]  /*12b80*/  LDG.E.U16 R9, desc[UR18][R90.64] ;  /* 0x000000125a097981 */ /* 0x0004e2000c1e1500 */
[C---:B0-----:R-:W-:Y:S01]  /*12b90*/  IMAD R92, R102.reuse, 0xe, RZ ;  /* 0x0000000e665c7824 */ /* 0x041fe200078e02ff */
[----:B------:R-:W-:-:S04]  /*12ba0*/  LEA R93, R102, R102, 0x2 ;  /* 0x00000066665d7211 */ /* 0x000fc800078e10ff */
[-C--:B------:R-:W-:Y:S02]  /*12bb0*/  IADD3 R92, P3, PT, R92, R134.reuse, RZ ;  /* 0x000000865c5c7210 */ /* 0x080fe40007f7e0ff */
[-C--:B------:R-:W-:Y:S02]  /*12bc0*/  LEA.HI.X.SX32 R95, R93, R135.reuse, 0x1, P2 ;  /* 0x000000875d5f7211 */ /* 0x080fe400010f0eff */
[----:B------:R-:W-:Y:S02]  /*12bd0*/  LEA.HI.X.SX32 R93, R87, R135, 0x1, P3 ;  /* 0x00000087575d7211 */ /* 0x000fe400018f0eff */
[----:B------:R-:W-:Y:S01]  /*12be0*/  IADD3 R86, P2, PT, R97, R134, RZ ;  /* 0x0000008661567210 */ /* 0x000fe20007f5e0ff */
[----:B------:R-:W-:-:S04]  /*12bf0*/  IMAD.WIDE R94, R3, 0x2, R94 ;  /* 0x00000002035e7825 */ /* 0x000fc800078e025e */
[----:B------:R-:W-:Y:S01]  /*12c00*/  IMAD.WIDE R92, R3, 0x2, R92 ;  /* 0x00000002035c7825 */ /* 0x000fe200078e025c */
[----:B------:R-:W-:-:S04]  /*12c10*/  LEA.HI.X.SX32 R87, R101, R135, 0x1, P2 ;  /* 0x0000008765577211 */ /* 0x000fc800010f0eff */
[----:B------:R0:W3:Y:S01]  /*12c20*/  LDG.E.U16 R100, desc[UR18][R92.64] ;  /* 0x000000125c647981 */ /* 0x0000e2000c1e1500 */
[----:B--2---:R-:W-:-:S03]  /*12c30*/  IMAD.WIDE R90, R3, 0x2, R98 ;  /* 0x00000002035a7825 */ /* 0x004fc600078e0262 */
[----:B------:R2:W3:Y:S01]  /*12c40*/  LDG.E.U16 R99, desc[UR18][R94.64] ;  /* 0x000000125e637981 */ /* 0x0004e2000c1e1500 */
[----:B0-----:R-:W-:-:S03]  /*12c50*/  IMAD.WIDE R92, R3, 0x2, R106 ;  /* 0x00000002035c7825 */ /* 0x001fc600078e026a */
[----:B------:R0:W3:Y:S04]  /*12c60*/  LDG.E.U16 R97, desc[UR18][R90.64] ;  /* 0x000000125a617981 */ /* 0x0000e8000c1e1500 */
[----:B------:R1:W3:Y:S01]  /*12c70*/  LDG.E.U16 R98, desc[UR18][R88.64] ;  /* 0x0000001258627981 */ /* 0x0002e2000c1e1500 */
[----:B--2---:R-:W-:-:S03]  /*12c80*/  IADD3 R94, P3, PT, R101, R134, RZ ;  /* 0x00000086655e7210 */ /* 0x004fc60007f7e0ff */
[----:B------:R-:W2:Y:S01]  /*12c90*/  LDL.64 R106, [R1+0x598] ;  /* 0x00059800016a7983 */ /* 0x000ea20000100a00 */
[C---:B0-----:R-:W-:Y:S02]  /*12ca0*/  LEA R91, R102.reuse, R102, 0x1 ;  /* 0x00000066665b7211 */ /* 0x041fe400078e08ff */
[----:B------:R-:W-:Y:S01]  /*12cb0*/  SHF.L.U32 R90, R102, 0x1, RZ ;  /* 0x00000001665a7819 */ /* 0x000fe200000006ff */
[----:B-1----:R-:W-:Y:S01]  /*12cc0*/  IMAD.WIDE R88, R3, 0x2, R86 ;  /* 0x0000000203587825 */ /* 0x002fe200078e0256 */
[-C--:B------:R-:W-:Y:S02]  /*12cd0*/  LEA R86, P2, R103, R134.reuse, 0x2 ;  /* 0x0000008667567211 */ /* 0x080fe400078410ff */
[-C--:B------:R-:W-:Y:S02]  /*12ce0*/  LEA.HI.X.SX32 R95, R91, R135.reuse, 0x1, P3 ;  /* 0x000000875b5f7211 */ /* 0x080fe400018f0eff */
[C---:B------:R-:W-:Y:S01]  /*12cf0*/  LEA.HI.X.SX32 R87, R90.reuse, R135, 0x1, P2 ;  /* 0x000000875a577211 */ /* 0x040fe200010f0eff */
[----:B------:R0:W3:Y:S01]  /*12d00*/  LDG.E.U16 R101, desc[UR18][R88.64] ;  /* 0x0000001258657981 */ /* 0x0000e2000c1e1500 */
[----:B------:R-:W-:Y:S01]  /*12d10*/  IMAD.WIDE R94, R3, 0x2, R94 ;  /* 0x00000002035e7825 */ /* 0x000fe200078e025e */
[----:B------:R-:W-:-:S03]  /*12d20*/  IADD3 R90, P3, PT, R90, R134, RZ ;  /* 0x000000865a5a7210 */ /* 0x000fc60007f7e0ff */
[----:B------:R-:W-:Y:S01]  /*12d30*/  IMAD.WIDE R86, R3, 0x2, R86 ;  /* 0x0000000203567825 */ /* 0x000fe200078e0256 */
[-C--:B------:R-:W-:Y:S01]  /*12d40*/  LEA.HI.X.SX32 R91, R105, R135.reuse, 0x1, P3 ;  /* 0x00000087695b7211 */ /* 0x080fe200018f0eff */
[----:B------:R-:W3:Y:S01]  /*12d50*/  LDG.E.U16 R94, desc[UR18][R94.64] ;  /* 0x000000125e5e7981 */ /* 0x000ee2000c1e1500 */
[----:B0-----:R-:W-:Y:S02]  /*12d60*/  SHF.L.U32 R89, R102, 0x2, RZ ;  /* 0x0000000266597819 */ /* 0x001fe400000006ff */
[----:B------:R-:W-:Y:S01]  /*12d70*/  LEA R88, P2, R104, R134, 0x3 ;  /* 0x0000008668587211 */ /* 0x000fe200078418ff */
[----:B------:R-:W-:Y:S01]  /*12d80*/  IMAD.WIDE R90, R3, 0x2, R90 ;  /* 0x00000002035a7825 */ /* 0x000fe200078e025a */
[----:B------:R-:W3:Y:S02]  /*12d90*/  LDG.E.U16 R102, desc[UR18][R92.64] ;  /* 0x000000125c667981 */ /* 0x000ee4000c1e1500 */
[----:B------:R-:W-:Y:S02]  /*12da0*/  LEA.HI.X.SX32 R89, R89, R135, 0x1, P2 ;  /* 0x0000008759597211 */ /* 0x000fe400010f0eff */
[----:B------:R0:W3:Y:S01]  /*12db0*/  LDG.E.U16 R95, desc[UR18][R86.64] ;  /* 0x00000012565f7981 */ /* 0x0000e2000c1e1500 */
[----:B------:R-:W-:-:S03]  /*12dc0*/  IMAD.WIDE R88, R3, 0x2, R88 ;  /* 0x0000000203587825 */ /* 0x000fc600078e0258 */
[----:B------:R-:W3:Y:S01]  /*12dd0*/  LDG.E.U16 R90, desc[UR18][R90.64] ;  /* 0x000000125a5a7981 */ /* 0x000ee2000c1e1500 */
[----:B0-----:R-:W-:-:S03]  /*12de0*/  IMAD.WIDE R86, R3, 0x2, R118 ;  /* 0x0000000203567825 */ /* 0x001fc600078e0276 */
[----:B------:R-:W3:Y:S01]  /*12df0*/  LDL.64 R118, [R1+0x4e0] ;  /* 0x0004e00001767983 */ /* 0x000ee20000100a00 */
[----:B------:R-:W-:-:S03]  /*12e00*/  IMAD.WIDE R92, R3, 0x2, R110 ;  /* 0x00000002035c7825 */ /* 0x000fc600078e026e */
[----:B------:R-:W3:Y:S04]  /*12e10*/  LDL.64 R110, [R1+0x4a0] ;  /* 0x0004a000016e7983 */ /* 0x000ee80000100a00 */
[----:B------:R0:W4:Y:S04]  /*12e20*/  LDG.E.U16 R103, desc[UR18][R86.64] ;  /* 0x0000001256677981 */ /* 0x000128000c1e1500 */
[----:B------:R1:W4:Y:S04]  /*12e30*/  LDG.E.U16 R91, desc[UR18][R88.64] ;  /* 0x00000012585b7981 */ /* 0x000328000c1e1500 */
[----:B------:R-:W4:Y:S01]  /*12e40*/  LDG.E.U16 R92, desc[UR18][R92.64] ;  /* 0x000000125c5c7981 */ /* 0x000f22000c1e1500 */
[----:B0-----:R-:W-:-:S03]  /*12e50*/  IMAD.WIDE R86, R3, 0x2, R124 ;  /* 0x0000000203567825 */ /* 0x001fc600078e027c */
[----:B------:R-:W4:Y:S01]  /*12e60*/  LDL.64 R124, [R1+0x608] ;  /* 0x00060800017c7983 */ /* 0x000f220000100a00 */
[----:B-1----:R-:W-:-:S03]  /*12e70*/  IMAD.WIDE R88, R3, 0x2, R120 ;  /* 0x0000000203587825 */ /* 0x002fc600078e0278 */
[----:B------:R-:W4:Y:S04]  /*12e80*/  LDL.64 R120, [R1+0x460] ;  /* 0x0004600001787983 */ /* 0x000f280000100a00 */
[----:B------:R0:W4:Y:S04]  /*12e90*/  LDG.E.U16 R93, desc[UR18][R86.64] ;  /* 0x00000012565d7981 */ /* 0x000128000c1e1500 */
[----:B------:R-:W4:Y:S01]  /*12ea0*/  LDG.E.U16 R88, desc[UR18][R88.64] ;  /* 0x0000001258587981 */ /* 0x000f22000c1e1500 */
[----:B0-----:R-:W-:-:S03]  /*12eb0*/  IMAD.WIDE R86, R3, 0x2, R112 ;  /* 0x0000000203567825 */ /* 0x001fc600078e0270 */
[----:B------:R-:W5:Y:S04]  /*12ec0*/  LDL.64 R112, [R1+0x420] ;  /* 0x0004200001707983 */ /* 0x000f680000100a00 */
[----:B------:R0:W5:Y:S02]  /*12ed0*/  LDG.E.U16 R89, desc[UR18][R86.64] ;  /* 0x0000001256597981 */ /* 0x000164000c1e1500 */
[C---:B0-----:R-:W-:Y:S02]  /*12ee0*/  IMAD.WIDE R86, R3.reuse, 0x2, R122 ;  /* 0x0000000203567825 */ /* 0x041fe400078e027a */
[----:B------:R-:W5:Y:S04]  /*12ef0*/  LDL.64 R122, [R1+0x360] ;  /* 0x00036000017a7983 */ /* 0x000f680000100a00 */
[----:B------:R0:W5:Y:S02]  /*12f00*/  LDG.E.U16 R104, desc[UR18][R86.64] ;  /* 0x0000001256687981 */ /* 0x000164000c1e1500 */
[----:B0-----:R-:W-:-:S02]  /*12f10*/  IMAD.WIDE R86, R3, 0x2, R114 ;  /* 0x0000000203567825 */ /* 0x001fc400078e0272 */
[----:B------:R-:W5:Y:S04]  /*12f20*/  LDL.64 R114, [R1+0x3a0] ;  /* 0x0003a00001727983 */ /* 0x000f680000100a00 */
[----:B------:R2:W5:Y:S02]  /*12f30*/  LDG.E.U16 R105, desc[UR18][R86.64] ;  /* 0x0000001256697981 */ /* 0x000564000c1e1500 */
[----:B--2---:R-:W-:-:S05]  /*12f40*/  IMAD.WIDE R86, R3, 0x2, R106 ;  /* 0x0000000203567825 */ /* 0x004fca00078e026a */
[----:B------:R0:W2:Y:S02]  /*12f50*/  LDG.E.U16 R106, desc[UR18][R86.64] ;  /* 0x00000012566a7981 */ /* 0x0000a4000c1e1500 */
[C---:B0-----:R-:W-:Y:S02]  /*12f60*/  IMAD.WIDE R86, R3.reuse, 0x2, R116 ;  /* 0x0000000203567825 */ /* 0x041fe400078e0274 */
[----:B------:R-:W2:Y:S04]  /*12f70*/  LDL.64 R116, [R1+0x320] ;  /* 0x0003200001747983 */ /* 0x000ea80000100a00 */
[----:B------:R0:W2:Y:S02]  /*12f80*/  LDG.E.U16 R107, desc[UR18][R86.64] ;  /* 0x00000012566b7981 */ /* 0x0000a4000c1e1500 */
[----:B0-----:R-:W-:-:S05]  /*12f90*/  IMAD.WIDE R86, R3, 0x2, R108 ;  /* 0x0000000203567825 */ /* 0x001fca00078e026c */
[----:B------:R3:W2:Y:S02]  /*12fa0*/  LDG.E.U16 R108, desc[UR18][R86.64] ;  /* 0x00000012566c7981 */ /* 0x0006a4000c1e1500 */
[C---:B---3--:R-:W-:Y:S02]  /*12fb0*/  IMAD.WIDE R86, R3.reuse, 0x2, R118 ;  /* 0x0000000203567825 */ /* 0x048fe400078e0276 */
[----:B------:R-:W3:Y:S04]  /*12fc0*/  LDL.64 R118, [R1+0x2a0] ;  /* 0x0002a00001767983 */ /* 0x000ee80000100a00 */
[----:B------:R0:W3:Y:S02]  /*12fd0*/  LDG.E.U16 R109, desc[UR18][R86.64] ;  /* 0x00000012566d7981 */ /* 0x0000e4000c1e1500 */
[----:B0-----:R-:W-:-:S05]  /*12fe0*/  IMAD.WIDE R86, R3, 0x2, R110 ;  /* 0x0000000203567825 */ /* 0x001fca00078e026e */
[----:B------:R4:W3:Y:S02]  /*12ff0*/  LDG.E.U16 R110, desc[UR18][R86.64] ;  /* 0x00000012566e7981 */ /* 0x0008e4000c1e1500 */
[C---:B----4-:R-:W-:Y:S02]  /*13000*/  IMAD.WIDE R86, R3.reuse, 0x2, R120 ;  /* 0x0000000203567825 */ /* 0x050fe400078e0278 */
[----:B------:R-:W4:Y:S04]  /*13010*/  LDL.64 R120, [R1+0x5d0] ;  /* 0x0005d00001787983 */ /* 0x000f280000100a00 */
[----:B------:R5:W4:Y:S02]  /*13020*/  LDG.E.U16 R111, desc[UR18][R86.64] ;  /* 0x00000012566f7981 */ /* 0x000b24000c1e1500 */
[----:B-----5:R-:W-:-:S05]  /*13030*/  IMAD.WIDE R86, R3, 0x2, R112 ;  /* 0x0000000203567825 */ /* 0x020fca00078e0270 */
[----:B------:R0:W5:Y:S02]  /*13040*/  LDG.E.U16 R112, desc[UR18][R86.64] ;  /* 0x0000001256707981 */ /* 0x000164000c1e1500 */
[C---:B0-----:R-:W-:Y:S02]  /*13050*/  IMAD.WIDE R86, R3.reuse, 0x2, R126 ;  /* 0x0000000203567825 */ /* 0x041fe400078e027e */
[----:B------:R-:W5:Y:S04]  /*13060*/  LDL.64 R126, [R1+0x590] ;  /* 0x00059000017e7983 */ /* 0x000f680000100a00 */
[----:B------:R0:W5:Y:S02]  /*13070*/  LDG.E.U16 R113, desc[UR18][R86.64] ;  /* 0x0000001256717981 */ /* 0x000164000c1e1500 */
[----:B0-----:R-:W-:-:S05]  /*13080*/  IMAD.WIDE R86, R3, 0x2, R114 ;  /* 0x0000000203567825 */ /* 0x001fca00078e0272 */
[----:B------:R0:W5:Y:S02]  /*13090*/  LDG.E.U16 R114, desc[UR18][R86.64] ;  /* 0x0000001256727981 */ /* 0x000164000c1e1500 */
[C---:B0-----:R-:W-:Y:S02]  /*130a0*/  IMAD.WIDE R86, R3.reuse, 0x2, R122 ;  /* 0x0000000203567825 */ /* 0x041fe400078e027a */
[----:B------:R-:W5:Y:S04]  /*130b0*/  LDL.64 R122, [R1+0x558] ;  /* 0x00055800017a7983 */ /* 0x000f680000100a00 */
[----:B------:R2:W5:Y:S02]  /*130c0*/  LDG.E.U16 R115, desc[UR18][R86.64] ;  /* 0x0000001256737981 */ /* 0x000564000c1e1500 */
[----:B--2---:R-:W-:-:S05]  /*130d0*/  IMAD.WIDE R86, R3, 0x2, R116 ;  /* 0x0000000203567825 */ /* 0x004fca00078e0274 */
[----:B------:R0:W2:Y:S02]  /*130e0*/  LDG.E.U16 R116, desc[UR18][R86.64] ;  /* 0x0000001256747981 */ /* 0x0000a4000c1e1500 */
[C---:B0-----:R-:W-:Y:S02]  /*130f0*/  IMAD.WIDE R86, R3.reuse, 0x2, R128 ;  /* 0x0000000203567825 */ /* 0x041fe400078e0280 */
[----:B------:R-:W2:Y:S04]  /*13100*/  LDL.64 R128, [R1+0x3d8] ;  /* 0x0003d80001807983 */ /* 0x000ea80000100a00 */
[----:B------:R3:W2:Y:S02]  /*13110*/  LDG.E.U16 R117, desc[UR18][R86.64] ;  /* 0x0000001256757981 */ /* 0x0006a4000c1e1500 */
[----:B---3--:R-:W-:-:S05]  /*13120*/  IMAD.WIDE R86, R3, 0x2, R118 ;  /* 0x0000000203567825 */ /* 0x008fca00078e0276 */
[----:B------:R0:W3:Y:S02]  /*13130*/  LDG.E.U16 R118, desc[UR18][R86.64] ;  /* 0x0000001256767981 */ /* 0x0000e4000c1e1500 */
[C---:B0-----:R-:W-:Y:S02]  /*13140*/  IMAD.WIDE R86, R3.reuse, 0x2, R124 ;  /* 0x0000000203567825 */ /* 0x041fe400078e027c */
[----:B------:R-:W2:Y:S04]  /*13150*/  LDL.64 R124, [R1+0x4d8] ;  /* 0x0004d800017c7983 */ /* 0x000ea80000100a00 */
[----:B------:R4:W3:Y:S02]  /*13160*/  LDG.E.U16 R119, desc[UR18][R86.64] ;  /* 0x0000001256777981 */ /* 0x0008e4000c1e1500 */
[----:B----4-:R-:W-:-:S05]  /*13170*/  IMAD.WIDE R86, R3, 0x2, R120 ;  /* 0x0000000203567825 */ /* 0x010fca00078e0278 */
[----:B------:R5:W4:Y:S02]  /*13180*/  LDG.E.U16 R120, desc[UR18][R86.64] ;  /* 0x0000001256787981 */ /* 0x000b24000c1e1500 */
[C---:B-----5:R-:W-:Y:S02]  /*13190*/  IMAD.WIDE R86, R3.reuse, 0x2, R126 ;  /* 0x0000000203567825 */ /* 0x060fe400078e027e */
[----:B------:R-:W5:Y:S04]  /*131a0*/  LDL.64 R126, [R1+0x458] ;  /* 0x00045800017e7983 */ /* 0x000f680000100a00 */
[----:B------:R0:W3:Y:S02]  /*131b0*/  LDG.E.U16 R121, desc[UR18][R86.64] ;  /* 0x0000001256797981 */ /* 0x0000e4000c1e1500 */
[----:B0-----:R-:W-:-:S05]  /*131c0*/  IMAD.WIDE R86, R3, 0x2, R122 ;  /* 0x0000000203567825 */ /* 0x001fca00078e027a */
[----:B------:R0:W3:Y:S02]  /*131d0*/  LDG.E.U16 R122, desc[UR18][R86.64] ;  /* 0x00000012567a7981 */ /* 0x0000e4000c1e1500 */
[C---:B0-----:R-:W-:Y:S02]  /*131e0*/  IMAD.WIDE R86, R3.reuse, 0x2, R130 ;  /* 0x0000000203567825 */ /* 0x041fe400078e0282 */
[----:B------:R-:W3:Y:S04]  /*131f0*/  LDL.64 R130, [R1+0x358] ;  /* 0x0003580001827983 */ /* 0x000ee80000100a00 */
[----:B------:R2:W3:Y:S02]  /*13200*/  LDG.E.U16 R123, desc[UR18][R86.64] ;  /* 0x00000012567b7981 */ /* 0x0004e4000c1e1500 */
[----:B--2---:R-:W-:-:S05]  /*13210*/  IMAD.WIDE R86, R3, 0x2, R124 ;  /* 0x0000000203567825 */ /* 0x004fca00078e027c */
[----:B------:R0:W2:Y:S02]  /*13220*/  LDG.E.U16 R124, desc[UR18][R86.64] ;  /* 0x00000012567c7981 */ /* 0x0000a4000c1e1500 */
[----:B0-----:R-:W-:-:S05]  /*13230*/  IMAD.WIDE R86, R3, 0x2, R192 ;  /* 0x0000000203567825 */ /* 0x001fca00078e02c0 */
[----:B------:R5:W2:Y:S02]  /*13240*/  LDG.E.U16 R125, desc[UR18][R86.64] ;  /* 0x00000012567d7981 */ /* 0x000aa4000c1e1500 */
[----:B-----5:R-:W-:-:S05]  /*13250*/  IMAD.WIDE R86, R3, 0x2, R126 ;  /* 0x0000000203567825 */ /* 0x020fca00078e027e */
[----:B------:R0:W5:Y:S02]  /*13260*/  LDG.E.U16 R126, desc[UR18][R86.64] ;  /* 0x00000012567e7981 */ /* 0x000164000c1e1500 */
[----:B0-----:R-:W-:-:S05]  /*13270*/  IMAD.WIDE R86, R3, 0x2, R190 ;  /* 0x0000000203567825 */ /* 0x001fca00078e02be */
[----:B------:R0:W2:Y:S02]  /*13280*/  LDG.E.U16 R127, desc[UR18][R86.64] ;  /* 0x00000012567f7981 */ /* 0x0000a4000c1e1500 */
[----:B0-----:R-:W-:-:S05]  /*13290*/  IMAD.WIDE R86, R3, 0x2, R128 ;  /* 0x0000000203567825 */ /* 0x001fca00078e0280 */
[----:B------:R0:W2:Y:S02]  /*132a0*/  LDG.E.U16 R128, desc[UR18][R86.64] ;  /* 0x0000001256807981 */ /* 0x0000a4000c1e1500 */
[----:B0-----:R-:W-:-:S05]  /*132b0*/  IMAD.WIDE R86, R3, 0x2, R148 ;  /* 0x0000000203567825 */ /* 0x001fca00078e0294 */
[----:B------:R3:W2:Y:S02]  /*132c0*/  LDG.E.U16 R129, desc[UR18][R86.64] ;  /* 0x0000001256817981 */ /* 0x0006a4000c1e1500 */
[----:B---3--:R-:W-:-:S05]  /*132d0*/  IMAD.WIDE R86, R3, 0x2, R130 ;  /* 0x0000000203567825 */ /* 0x008fca00078e0282 */
[----:B------:R0:W3:Y:S02]  /*132e0*/  LDG.E.U16 R130, desc[UR18][R86.64] ;  /* 0x0000001256827981 */ /* 0x0000e4000c1e1500 */
[----:B0-----:R-:W-:-:S05]  /*132f0*/  IMAD.WIDE R86, R3, 0x2, R146 ;  /* 0x0000000203567825 */ /* 0x001fca00078e0292 */
[----:B------:R0:W2:Y:S02]  /*13300*/  LDG.E.U16 R131, desc[UR18][R86.64] ;  /* 0x0000001256837981 */ /* 0x0000a4000c1e1500 */
[----:B0-----:R-:W-:-:S05]  /*13310*/  IMAD.WIDE R86, R3, 0x2, R144 ;  /* 0x0000000203567825 */ /* 0x001fca00078e0290 */
[----:B------:R0:W2:Y:S02]  /*13320*/  LDG.E.U16 R132, desc[UR18][R86.64] ;  /* 0x0000001256847981 */ /* 0x0000a4000c1e1500 */
[----:B0-----:R-:W-:-:S06]  /*13330*/  IMAD.WIDE R86, R3, 0x2, R142 ;  /* 0x0000000203567825 */ /* 0x001fcc00078e028e */
[----:B------:R-:W2:Y:S01]  /*13340*/  LDG.E.U16 R86, desc[UR18][R86.64] ;  /* 0x0000001256567981 */ /* 0x000ea2000c1e1500 */
[----:B------:R-:W-:Y:S02]  /*13350*/  UMOV UR4, 0x1 ;  /* 0x0000000100047882 */ /* 0x000fe40000000000 */
[----:B------:R-:W-:-:S04]  /*13360*/  @!UP0 UIADD3 UR4, UPT, UPT, -UR4, 0x100000, URZ ;  /* 0x0010000004048890 */ /* 0x000fc8000fffe1ff */
[----:B------:R-:W-:Y:S02]  /*13370*/  @!UP0 USHF.L.U32 UR5, UR4, 0xb, URZ ;  /* 0x0000000b04058899 */ /* 0x000fe400080006ff */
[----:B------:R-:W-:Y:S01]  /*13380*/  @!UP0 USHF.L.U32 UR4, UR4, 0x1, URZ ;  /* 0x0000000104048899 */ /* 0x000fe200080006ff */
        /* <DEDUP_REMOVED lines=16> */
[----:B------:R-:W-:-:S03]  /*13490*/  VOTEU.ALL UP1, P1 ;  /* 0x0000000000ff7886 */ /* 0x000fc60000820000 */
        /* <DEDUP_REMOVED lines=100> */
[----:B------:R0:W-:Y:S04]  /*13ae0*/  STS.U16 [R197+UR7+0x11380], R122 ;  /* 0x0113807ac5007988 */ /* 0x0001e80008000407 */
[----:B------:R0:W-:Y:S04]  /*13af0*/  STS.U16 [R197+UR7+0x11780], R123 ;  /* 0x0117807bc5007988 */ /* 0x0001e80008000407 */
[----:B--2---:R0:W-:Y:S04]  /*13b00*/  STS.U16 [R197+UR7+0x11b80], R124 ;  /* 0x011b807cc5007988 */ /* 0x0041e80008000407 */
[----:B------:R0:W-:Y:S04]  /*13b10*/  STS.U16 [R197+UR7+0x11f80], R125 ;  /* 0x011f807dc5007988 */ /* 0x0001e80008000407 */
[----:B-----5:R0:W-:Y:S04]  /*13b20*/  STS.U16 [R197+UR7+0x12380], R126 ;  /* 0x0123807ec5007988 */ /* 0x0201e80008000407 */
[----:B------:R0:W-:Y:S04]  /*13b30*/  STS.U16 [R197+UR7+0x12780], R127 ;  /* 0x0127807fc5007988 */ /* 0x0001e80008000407 */
[----:B------:R0:W-:Y:S04]  /*13b40*/  STS.U16 [R197+UR7+0x12b80], R128 ;  /* 0x012b8080c5007988 */ /* 0x0001e80008000407 */
[----:B------:R0:W-:Y:S04]  /*13b50*/  STS.U16 [R197+UR7+0x12f80], R129 ;  /* 0x012f8081c5007988 */ /* 0x0001e80008000407 */
[----:B---3--:R0:W-:Y:S04]  /*13b60*/  STS.U16 [R197+UR7+0x13380], R130 ;  /* 0x01338082c5007988 */ /* 0x0081e80008000407 */
        /* <DEDUP_REMOVED lines=8> */
[----:B0-----:R-:W-:Y:S05]  /*13bf0*/  BRA.U UP2, `(.L_x_13) ;  /* 0x0000000102747547 */ /* 0x001fea000b800000 */
[----:B------:R-:W-:Y:S01]  /*13c00*/  UMOV UR62, UR17 ;  /* 0x00000011003e7c82 */ /* 0x000fe20008000000 */
[----:B------:R-:W-:Y:S01]  /*13c10*/  UMOV UR63, 0x40004040 ;  /* 0x40004040003f7882 */ /* 0x000fe20000000000 */
[----:B------:R-:W-:Y:S01]  /*13c20*/  UMOV UR64, UR16 ;  /* 0x0000001000407c82 */ /* 0x000fe20008000000 */
[----:B------:R-:W-:Y:S01]  /*13c30*/  UMOV UR65, 0x40004040 ;  /* 0x4000404000417882 */ /* 0x000fe20000000000 */
[----:B------:R-:W-:Y:S01]  /*13c40*/  UMOV UR74, 0x0 ;  /* 0x00000000004a7882 */ /* 0x000fe20000000000 */
[----:B------:R-:W-:Y:S01]  /*13c50*/  UMOV UR75, 0x8208490 ;  /* 0x08208490004b7882 */ /* 0x000fe20000000000 */
[----:B------:R-:W-:Y:S01]  /*13c60*/  UIADD3 UR4, UPT, UPT, UR7, 0x20010, URZ ;  /* 0x0002001007047890 */ /* 0x000fe2000fffe0ff */
[----:B------:R0:W-:Y:S01]  /*13c70*/  UTCHMMA gdesc[UR62], gdesc[UR64], tmem[UR11], tmem[UR74], idesc[UR75], !UPT ;  /* 0x00ff4a403e0075ea */ /* 0x0001e2000f80000b */
[----:B------:R1:W-:Y:S01]  /*13c80*/  UTCHMMA gdesc[UR20], gdesc[UR22], tmem[UR11], tmem[UR74], idesc[UR75], UPT ;  /* 0x00ff4a16140075ea */ /* 0x0003e2000b80000b */
[----:B------:R-:W-:Y:S01]  /*13c90*/  UMOV UR76, 0x0 ;  /* 0x00000000004c7882 */ /* 0x000fe20000000000 */
[----:B------:R-:W-:Y:S01]  /*13ca0*/  UMOV UR77, 0x8208490 ;  /* 0x08208490004d7882 */ /* 0x000fe20000000000 */
[----:B------:R-:W-:Y:S01]  /*13cb0*/  UMOV UR72, 0x0 ;  /* 0x0000000000487882 */ /* 0x000fe20000000000 */
[----:B------:R-:W-:Y:S01]  /*13cc0*/  UMOV UR73, 0x8208490 ;  /* 0x0820849000497882 */ /* 0x000fe20000000000 */
[----:B------:R-:W-:Y:S01]  /*13cd0*/  UMOV UR70, 0x0 ;  /* 0x0000000000467882 */ /* 0x000fe20000000000 */
[----:B------:R-:W-:Y:S01]  /*13ce0*/  UMOV UR71, 0x8208490 ;  /* 0x0820849000477882 */ /* 0x000fe20000000000 */
[----:B------:R-:W-:Y:S01]  /*13cf0*/  UMOV UR5, URZ ;  /* 0x000000ff00057c82 */ /* 0x000fe20008000000 */
[----:B------:R-:W-:Y:S01]  /*13d00*/  UMOV UR68, 0x0 ;  /* 0x0000000000447882 */ /* 0x000fe20000000000 */
[----:B0-----:R-:W-:Y:S01]  /*13d10*/  UMOV UR64, 0x0 ;  /* 0x0000000000407882 */ /* 0x001fe20000000000 */
[----:B------:R-:W-:Y:S01]  /*13d20*/  UMOV UR65, 0x8208490 ;  /* 0x0820849000417882 */ /* 0x000fe20000000000 */
[----:B------:R-:W-:Y:S01]  /*13d30*/  UMOV UR69, 0x8208490 ;  /* 0x0820849000457882 */ /* 0x000fe20000000000 */
[----:B------:R1:W-:Y:S01]  /*13d40*/  UTCHMMA gdesc[UR24], gdesc[UR38], tmem[UR11], tmem[UR64], idesc[UR65], UPT ;  /* 0x00ff4026180075ea */ /* 0x0003e2000b80000b */
[----:B------:R1:W-:Y:S01]  /*13d50*/  UTCHMMA gdesc[UR26], gdesc[UR40], tmem[UR11], tmem[UR74], idesc[UR75], UPT ;  /* 0x00ff4a281a0075ea */ /* 0x0003e2000b80000b */
[----:B------:R1:W-:Y:S01]  /*13d60*/  UTCHMMA gdesc[UR28], gdesc[UR42], tmem[UR11], tmem[UR76], idesc[UR77], UPT ;  /* 0x00ff4c2a1c0075ea */ /* 0x0003e2000b80000b */
[----:B------:R1:W-:Y:S01]  /*13d70*/  UTCHMMA gdesc[UR30], gdesc[UR44], tmem[UR11], tmem[UR72], idesc[UR73], UPT ;  /* 0x00ff482c1e0075ea */ /* 0x0003e2000b80000b */
[----:B------:R-:W-:Y:S01]  /*13d80*/  UMOV UR4, UR4 ;  /* 0x0000000400047c82 */ /* 0x000fe20008000000 */
[----:B------:R1:W-:Y:S01]  /*13d90*/  UTCHMMA gdesc[UR32], gdesc[UR46], tmem[UR11], tmem[UR70], idesc[UR71], UPT ;  /* 0x00ff462e200075ea */ /* 0x0003e2000b80000b */
[----:B------:R1:W-:Y:S01]  /*13da0*/  UTCHMMA gdesc[UR34], gdesc[UR48], tmem[UR11], tmem[UR68], idesc[UR69], UPT ;  /* 0x00ff4430220075ea */ /* 0x0003e2000b80000b */
[----:B------:R1:W-:Y:S01]  /*13db0*/  UTCBAR [UR4], URZ ;  /* 0x000000ff040073e9 */ /* 0x0003e200080000ff */
[----:B------:R-:W-:Y:S01]  /*13dc0*/  NOP ;  /* 0x0000000000007918 */ /* 0x000fe20000000000 */
.L_x_13:
[----:B------:R-:W0:Y:S02]  /*13dd0*/  SYNCS.PHASECHK.TRANS64.TRYWAIT P2, [UR7+0x20010], RZ ;  /* 0x020010ffff0075a7 */ /* 0x000e240008041107 */
[----:B0-----:R-:W-:Y:S05]  /*13de0*/  @!P2 BRA `(.L_x_14) ;  /* 0x000000a40054a947 */ /* 0x001fea0003800000 */
.L_x_23:
[----:B------:R-:W-:Y:S01]  /*13df0*/  BAR.SYNC.DEFER_BLOCKING 0x0 ;  /* 0x0000000000007b1d */ /* 0x000fe20000010000 */
[----:B------:R-:W-:-:S05]  /*13e00*/  SHF.L.U32 R140, R140, 0x1f, RZ ;  /* 0x0000001f8c8c7819 */ /* 0x000fca00000006ff */
[----:B------:R-:W0:Y:S01]  /*13e10*/  LDTM.x128 R4, tmem[UR9+0x80] ;  /* 0x00008009000479ee */ /* 0x000e2200083c0000 */
[----:B------:R-:W2:Y:S01]  /*13e20*/  @!P1 SYNCS.CCTL.IV [UR7+0x20010] ;  /* 0x02001000ff0099b1 */ /* 0x000ea20008000007 */
[----:B------:R-:W-:Y:S01]  /*13e30*/  NOP ;  /* 0x0000000000007918 */ /* 0x000fe20000000000 */
[----:B0-----:R-:W-:Y:S01]  /*13e40*/  FMUL R132, R4, UR15 ;  /* 0x0000000f04847c20 */ /* 0x001fe20008400000 */
[----:B------:R-:W-:Y:S01]  /*13e50*/  FMUL R138, R5, UR15 ;  /* 0x0000000f058a7c20 */ /* 0x000fe20008400000 */
[----:B------:R-:W-:Y:S01]  /*13e60*/  FMUL R141, R6, UR15 ;  /* 0x0000000f068d7c20 */ /* 0x000fe20008400000 */
[----:B--2---:R-:W0:Y:S04]  /*13e70*/  SYNCS.PHASECHK.TRANS64.TRYWAIT P2, [UR10], R140 ;  /* 0x0000008cff0075a7 */ /* 0x004e28000804110a */
[----:B------:R-:W-:Y:S01]  /*13e80*/  FMNMX3 R132, R132, R138, R141, !PT ;  /* 0x0000008a84847276 */ /* 0x000fe2000780008d */
[----:B------:R-:W-:Y:S01]  /*13e90*/  FMUL R138, R7, UR15 ;  /* 0x0000000f078a7c20 */ /* 0x000fe20008400000 */
[----:B------:R-:W-:-:S05]  /*13ea0*/  FMUL R141, R8, UR15 ;  /* 0x0000000f088d7c20 */ /* 0x000fca0008400000 */
        /* <DEDUP_REMOVED lines=184> */
[----:B------:R-:W-:-:S05]  /*14a30*/  FMUL R138, R131, UR15 ;  /* 0x0000000f838a7c20 */ /* 0x000fca0008400000 */
[----:B------:R-:W-:-:S05]  /*14a40*/  FMNMX3 R132, R132, R138, R0, !PT ;  /* 0x0000008a84847276 */ /* 0x000fca0007800000 */
[--C-:B------:R-:W-:Y:S01]  /*14a50*/  FFMA R39, R39, UR15, -R132.reuse ;  /* 0x0000000f27277c23 */ /* 0x100fe20008000884 */
[--C-:B------:R-:W-:Y:S01]  /*14a60*/  FFMA R49, R49, UR15, -R132.reuse ;  /* 0x0000000f31317c23 */ /* 0x100fe20008000884 */
[--C-:B------:R-:W-:Y:S01]  /*14a70*/  FFMA R42, R42, UR15, -R132.reuse ;  /* 0x0000000f2a2a7c23 */ /* 0x100fe20008000884 */
[--C-:B------:R-:W-:Y:S01]  /*14a80*/  FFMA R51, R51, UR15, -R132.reuse ;  /* 0x0000000f33337c23 */ /* 0x100fe20008000884 */
[----:B------:R-:W-:Y:S01]  /*14a90*/  FMUL R39, R39, 1.4426950216293334961 ;  /* 0x3fb8aa3b27277820 */ /* 0x000fe20000400000 */
[----:B------:R-:W-:Y:S01]  /*14aa0*/  FMUL R49, R49, 1.4426950216293334961 ;  /* 0x3fb8aa3b31317820 */ /* 0x000fe20000400000 */
[----:B------:R-:W-:Y:S01]  /*14ab0*/  FMUL R42, R42, 1.4426950216293334961 ;  /* 0x3fb8aa3b2a2a7820 */ /* 0x000fe20000400000 */
[--C-:B------:R-:W-:Y:S01]  /*14ac0*/  FFMA R52, R52, UR15, -R132.reuse ;  /* 0x0000000f34347c23 */ /* 0x100fe20008000884 */
[----:B------:R2:W3:Y:S01]  /*14ad0*/  MUFU.EX2 R144, R39 ;  /* 0x0000002700907308 */ /* 0x0004e20000000800 */
[--C-:B------:R-:W-:Y:S01]  /*14ae0*/  FFMA R5, R5, UR15, -R132.reuse ;  /* 0x0000000f05057c23 */ /* 0x100fe20008000884 */
[--C-:B------:R-:W-:Y:S01]  /*14af0*/  FFMA R138, R6, UR15, -R132.reuse ;  /* 0x0000000f068a7c23 */ /* 0x100fe20008000884 */
[--C-:B------:R-:W-:Y:S01]  /*14b00*/  FFMA R7, R7, UR15, -R132.reuse ;  /* 0x0000000f07077c23 */ /* 0x100fe20008000884 */
[--C-:B------:R-:W-:Y:S01]  /*14b10*/  FFMA R9, R9, UR15, -R132.reuse ;  /* 0x0000000f09097c23 */ /* 0x100fe20008000884 */
[----:B------:R-:W-:Y:S01]  /*14b20*/  FMUL R5, R5, 1.4426950216293334961 ;  /* 0x3fb8aa3b05057820 */ /* 0x000fe20000400000 */
[--C-:B------:R-:W-:Y:S01]  /*14b30*/  FFMA R11, R11, UR15, -R132.reuse ;  /* 0x0000000f0b0b7c23 */ /* 0x100fe20008000884 */
[----:B------:R-:W-:Y:S01]  /*14b40*/  FMUL R7, R7, 1.4426950216293334961 ;  /* 0x3fb8aa3b07077820 */ /* 0x000fe20000400000 */
[----:B------:R4:W1:Y:S01]  /*14b50*/  MUFU.EX2 R142, R42 ;  /* 0x0000002a008e7308 */ /* 0x0008620000000800 */
[--C-:B--2---:R-:W-:Y:S01]  /*14b60*/  FFMA R39, R50, UR15, -R132.reuse ;  /* 0x0000000f32277c23 */ /* 0x104fe20008000884 */
[----:B------:R-:W-:Y:S01]  /*14b70*/  FMUL R9, R9, 1.4426950216293334961 ;  /* 0x3fb8aa3b09097820 */ /* 0x000fe20000400000 */
[----:B------:R-:W-:Y:S01]  /*14b80*/  FMUL R11, R11, 1.4426950216293334961 ;  /* 0x3fb8aa3b0b0b7820 */ /* 0x000fe20000400000 */
[--C-:B------:R-:W-:Y:S01]  /*14b90*/  FFMA R13, R13, UR15, -R132.reuse ;  /* 0x0000000f0d0d7c23 */ /* 0x100fe20008000884 */
[--C-:B------:R-:W-:Y:S01]  /*14ba0*/  FFMA R15, R15, UR15, -R132.reuse ;  /* 0x0000000f0f0f7c23 */ /* 0x100fe20008000884 */
[--C-:B------:R-:W-:Y:S01]  /*14bb0*/  FFMA R17, R17, UR15, -R132.reuse ;  /* 0x0000000f11117c23 */ /* 0x100fe20008000884 */
[--C-:B------:R-:W-:Y:S01]  /*14bc0*/  FFMA R19, R19, UR15, -R132.reuse ;  /* 0x0000000f13137c23 */ /* 0x100fe20008000884 */
[----:B------:R2:W0:Y:S01]  /*14bd0*/  MUFU.EX2 R50, R49 ;  /* 0x0000003100327308 */ /* 0x0004220000000800 */
[----:B----4-:R-:W-:Y:S01]  /*14be0*/  FMUL R42, R52, 1.4426950216293334961 ;  /* 0x3fb8aa3b342a7820 */ /* 0x010fe20000400000 */
[--C-:B------:R-:W-:Y:S01]  /*14bf0*/  FFMA R52, R69, UR15, -R132.reuse ;  /* 0x0000000f45347c23 */ /* 0x100fe20008000884 */
[----:B------:R-:W-:Y:S01]  /*14c00*/  FMUL R13, R13, 1.4426950216293334961 ;  /* 0x3fb8aa3b0d0d7820 */ /* 0x000fe20000400000 */
[----:B------:R-:W-:Y:S01]  /*14c10*/  FMUL R15, R15, 1.4426950216293334961 ;  /* 0x3fb8aa3b0f0f7820 */ /* 0x000fe20000400000 */
[----:B------:R-:W-:Y:S01]  /*14c20*/  FMUL R17, R17, 1.4426950216293334961 ;  /* 0x3fb8aa3b11117820 */ /* 0x000fe20000400000 */
[----:B------:R-:W-:Y:S01]  /*14c30*/  FMUL R52, R52, 1.4426950216293334961 ;  /* 0x3fb8aa3b34347820 */ /* 0x000fe20000400000 */
[----:B------:R-:W-:Y:S01]  /*14c40*/  FMUL R19, R19, 1.4426950216293334961 ;  /* 0x3fb8aa3b13137820 */ /* 0x000fe20000400000 */
[----:B------:R4:W0:Y:S01]  /*14c50*/  MUFU.EX2 R6, R5 ;  /* 0x0000000500067308 */ /* 0x0008220000000800 */
[----:B--2---:R-:W-:Y:S01]  /*14c60*/  FMUL R49, R51, 1.4426950216293334961 ;  /* 0x3fb8aa3b33317820 */ /* 0x004fe20000400000 */
[--C-:B------:R-:W-:Y:S01]  /*14c70*/  FFMA R51, R68, UR15, -R132.reuse ;  /* 0x0000000f44337c23 */ /* 0x100fe20008000884 */
[--C-:B------:R-:W-:Y:S01]  /*14c80*/  FFMA R21, R21, UR15, -R132.reuse ;  /* 0x0000000f15157c23 */ /* 0x100fe20008000884 */
[--C-:B------:R-:W-:Y:S01]  /*14c90*/  FFMA R23, R23, UR15, -R132.reuse ;  /* 0x0000000f17177c23 */ /* 0x100fe20008000884 */
[--C-:B------:R-:W-:Y:S01]  /*14ca0*/  FFMA R25, R25, UR15, -R132.reuse ;  /* 0x0000000f19197c23 */ /* 0x100fe20008000884 */
[----:B------:R-:W-:Y:S01]  /*14cb0*/  FMUL R51, R51, 1.4426950216293334961 ;  /* 0x3fb8aa3b33337820 */ /* 0x000fe20000400000 */
[----:B------:R-:W-:Y:S01]  /*14cc0*/  FMUL R21, R21, 1.4426950216293334961 ;  /* 0x3fb8aa3b15157820 */ /* 0x000fe20000400000 */
[----:B------:R-:W-:Y:S01]  /*14cd0*/  FMUL R23, R23, 1.4426950216293334961 ;  /* 0x3fb8aa3b17177820 */ /* 0x000fe20000400000 */
[----:B----4-:R-:W-:Y:S01]  /*14ce0*/  FMUL R5, R138, 1.4426950216293334961 ;  /* 0x3fb8aa3b8a057820 */ /* 0x010fe20000400000 */
[----:B------:R2:W4:Y:S01]  /*14cf0*/  MUFU.EX2 R69, R51 ;  /* 0x0000003300457308 */ /* 0x0005220000000800 */
[--C-:B------:R-:W-:Y:S01]  /*14d00*/  FFMA R138, R8, UR15, -R132.reuse ;  /* 0x0000000f088a7c23 */ /* 0x100fe20008000884 */
[----:B------:R-:W-:Y:S01]  /*14d10*/  FMUL R25, R25, 1.4426950216293334961 ;  /* 0x3fb8aa3b19197820 */ /* 0x000fe20000400000 */
[--C-:B------:R-:W-:Y:S01]  /*14d20*/  FFMA R27, R27, UR15, -R132.reuse ;  /* 0x0000000f1b1b7c23 */ /* 0x100fe20008000884 */
[--C-:B------:R-:W-:Y:S01]  /*14d30*/  FFMA R29, R29, UR15, -R132.reuse ;  /* 0x0000000f1d1d7c23 */ /* 0x100fe20008000884 */
[--C-:B------:R-:W-:Y:S01]  /*14d40*/  FFMA R31, R31, UR15, -R132.reuse ;  /* 0x0000000f1f1f7c23 */ /* 0x100fe20008000884 */
[--C-:B------:R-:W-:Y:S01]  /*14d50*/  FFMA R33, R33, UR15, -R132.reuse ;  /* 0x0000000f21217c23 */ /* 0x100fe20008000884 */
[----:B------:R-:W-:Y:S01]  /*14d60*/  FMUL R27, R27, 1.4426950216293334961 ;  /* 0x3fb8aa3b1b1b7820 */ /* 0x000fe20000400000 */
[----:B------:R5:W0:Y:S01]  /*14d70*/  MUFU.EX2 R8, R7 ;  /* 0x0000000700087308 */ /* 0x000a220000000800 */
[--C-:B--2---:R-:W-:Y:S01]  /*14d80*/  FFMA R51, R70, UR15, -R132.reuse ;  /* 0x0000000f46337c23 */ /* 0x104fe20008000884 */
[----:B------:R-:W-:Y:S01]  /*14d90*/  FMUL R29, R29, 1.4426950216293334961 ;  /* 0x3fb8aa3b1d1d7820 */ /* 0x000fe20000400000 */
[----:B------:R-:W-:Y:S01]  /*14da0*/  FMUL R31, R31, 1.4426950216293334961 ;  /* 0x3fb8aa3b1f1f7820 */ /* 0x000fe20000400000 */
[----:B------:R-:W-:Y:S01]  /*14db0*/  FMUL R33, R33, 1.4426950216293334961 ;  /* 0x3fb8aa3b21217820 */ /* 0x000fe20000400000 */
[----:B------:R-:W-:Y:S01]  /*14dc0*/  FMUL R51, R51, 1.4426950216293334961 ;  /* 0x3fb8aa3b33337820 */ /* 0x000fe20000400000 */
[--C-:B------:R-:W-:Y:S01]  /*14dd0*/  FFMA R35, R35, UR15, -R132.reuse ;  /* 0x0000000f23237c23 */ /* 0x100fe20008000884 */
[--C-:B------:R-:W-:Y:S01]  /*14de0*/  FFMA R43, R43, UR15, -R132.reuse ;  /* 0x0000000f2b2b7c23 */ /* 0x100fe20008000884 */
[----:B------:R2:W0:Y:S01]  /*14df0*/  MUFU.EX2 R70, R52 ;  /* 0x0000003400467308 */ /* 0x0004220000000800 */
[----:B-----5:R-:W-:Y:S01]  /*14e00*/  FMUL R7, R138, 1.4426950216293334961 ;  /* 0x3fb8aa3b8a077820 */ /* 0x020fe20000400000 */
[--C-:B------:R-:W-:Y:S01]  /*14e10*/  FFMA R138, R10, UR15, -R132.reuse ;  /* 0x0000000f0a8a7c23 */ /* 0x100fe20008000884 */
[----:B------:R-:W-:Y:S01]  /*14e20*/  FMUL R35, R35, 1.4426950216293334961 ;  /* 0x3fb8aa3b23237820 */ /* 0x000fe20000400000 */
[--C-:B------:R-:W-:Y:S01]  /*14e30*/  FFMA R44, R44, UR15, -R132.reuse ;  /* 0x0000000f2c2c7c23 */ /* 0x100fe20008000884 */
[--C-:B------:R-:W-:Y:S01]  /*14e40*/  FFMA R45, R45, UR15, -R132.reuse ;  /* 0x0000000f2d2d7c23 */ /* 0x100fe20008000884 */
[--C-:B------:R-:W-:Y:S01]  /*14e50*/  FFMA R37, R37, UR15, -R132.reuse ;  /* 0x0000000f25257c23 */ /* 0x100fe20008000884 */
[--C-:B------:R-:W-:Y:S01]  /*14e60*/  FFMA R40, R40, UR15, -R132.reuse ;  /* 0x0000000f28287c23 */ /* 0x100fe20008000884 */
[----:B------:R5:W0:Y:S01]  /*14e70*/  MUFU.EX2 R10, R9 ;  /* 0x00000009000a7308 */ /* 0x000a220000000800 */
[--C-:B--2---:R-:W-:Y:S01]  /*14e80*/  FFMA R52, R71, UR15, -R132.reuse ;  /* 0x0000000f47347c23 */ /* 0x104fe20008000884 */
[--C-:B------:R-:W-:Y:S01]  /*14e90*/  FFMA R41, R41, UR15, -R132.reuse ;  /* 0x0000000f29297c23 */ /* 0x100fe20008000884 */
[--C-:B------:R-:W-:Y:S01]  /*14ea0*/  FFMA R47, R47, UR15, -R132.reuse ;  /* 0x0000000f2f2f7c23 */ /* 0x100fe20008000884 */
[----:B------:R-:W-:Y:S01]  /*14eb0*/  FMUL R43, R43, 1.4426950216293334961 ;  /* 0x3fb8aa3b2b2b7820 */ /* 0x000fe20000400000 */
[----:B------:R-:W-:Y:S01]  /*14ec0*/  FMUL R52, R52, 1.4426950216293334961 ;  /* 0x3fb8aa3b34347820 */ /* 0x000fe20000400000 */
[----:B------:R-:W-:Y:S01]  /*14ed0*/  FMUL R44, R44, 1.4426950216293334961 ;  /* 0x3fb8aa3b2c2c7820 */ /* 0x000fe20000400000 */
[----:B------:R-:W-:Y:S01]  /*14ee0*/  FMUL R45, R45, 1.4426950216293334961 ;  /* 0x3fb8aa3b2d2d7820 */ /* 0x000fe20000400000 */
[----:B------:R2:W0:Y:S01]  /*14ef0*/  MUFU.EX2 R71, R51 ;  /* 0x0000003300477308 */ /* 0x0004220000000800 */
[----:B-----5:R-:W-:Y:S01]  /*14f00*/  FMUL R9, R138, 1.4426950216293334961 ;  /* 0x3fb8aa3b8a097820 */ /* 0x020fe20000400000 */
[--C-:B------:R-:W-:Y:S01]  /*14f10*/  FFMA R138, R12, UR15, -R132.reuse ;  /* 0x0000000f0c8a7c23 */ /* 0x100fe20008000884 */
[----:B------:R-:W-:Y:S01]  /*14f20*/  FMUL R37, R37, 1.4426950216293334961 ;  /* 0x3fb8aa3b25257820 */ /* 0x000fe20000400000 */
[----:B------:R-:W-:Y:S01]  /*14f30*/  FMUL R40, R40, 1.4426950216293334961 ;  /* 0x3fb8aa3b28287820 */ /* 0x000fe20000400000 */
[----:B------:R-:W-:Y:S01]  /*14f40*/  FMUL R41, R41, 1.4426950216293334961 ;  /* 0x3fb8aa3b29297820 */ /* 0x000fe20000400000 */
[--C-:B------:R-:W-:Y:S01]  /*14f50*/  FFMA R46, R46, UR15, -R132.reuse ;  /* 0x0000000f2e2e7c23 */ /* 0x100fe20008000884 */
[----:B------:R-:W-:Y:S01]  /*14f60*/  FMUL R47, R47, 1.4426950216293334961 ;  /* 0x3fb8aa3b2f2f7820 */ /* 0x000fe20000400000 */
[----:B------:R5:W0:Y:S01]  /*14f70*/  MUFU.EX2 R12, R11 ;  /* 0x0000000b000c7308 */ /* 0x000a220000000800 */
[--C-:B--2---:R-:W-:Y:S01]  /*14f80*/  FFMA R51, R72, UR15, -R132.reuse ;  /* 0x0000000f48337c23 */ /* 0x104fe20008000884 */
[--C-:B------:R-:W-:Y:S01]  /*14f90*/  FFMA R48, R48, UR15, -R132.reuse ;  /* 0x0000000f30307c23 */ /* 0x100fe20008000884 */
[----:B------:R-:W-:Y:S01]  /*14fa0*/  FMUL R39, R39, 1.4426950216293334961 ;  /* 0x3fb8aa3b27277820 */ /* 0x000fe20000400000 */
[--C-:B------:R-:W-:Y:S01]  /*14fb0*/  FFMA R4, R4, UR15, -R132.reuse ;  /* 0x0000000f04047c23 */ /* 0x100fe20008000884 */
[----:B------:R-:W-:Y:S01]  /*14fc0*/  FMUL R51, R51, 1.4426950216293334961 ;  /* 0x3fb8aa3b33337820 */ /* 0x000fe20000400000 */
[--C-:B------:R-:W-:Y:S01]  /*14fd0*/  FFMA R53, R53, UR15, -R132.reuse ;  /* 0x0000000f35357c23 */ /* 0x100fe20008000884 */
[--C-:B------:R-:W-:Y:S01]  /*14fe0*/  FFMA R54, R54, UR15, -R132.reuse ;  /* 0x0000000f36367c23 */ /* 0x100fe20008000884 */
[----:B------:R2:W0:Y:S01]  /*14ff0*/  MUFU.EX2 R72, R52 ;  /* 0x0000003400487308 */ /* 0x0004220000000800 */
[----:B-----5:R-:W-:Y:S01]  /*15000*/  FMUL R11, R138, 1.4426950216293334961 ;  /* 0x3fb8aa3b8a0b7820 */ /* 0x020fe20000400000 */
[--C-:B------:R-:W-:Y:S01]  /*15010*/  FFMA R138, R14, UR15, -R132.reuse ;  /* 0x0000000f0e8a7c23 */ /* 0x100fe20008000884 */
[--C-:B------:R-:W-:Y:S01]  /*15020*/  FFMA R55, R55, UR15, -R132.reuse ;  /* 0x0000000f37377c23 */ /* 0x100fe20008000884 */
        /* <DEDUP_REMOVED lines=18> */
[----:B------:R-:W-:Y:S01]  /*15150*/  FMUL R4, R4, 1.4426950216293334961 ;  /* 0x3fb8aa3b04047820 */ /* 0x000fe20000400000 */
[----:B------:R-:W-:Y:S01]  /*15160*/  FMUL R59, R59, 1.4426950216293334961 ;  /* 0x3fb8aa3b3b3b7820 */ /* 0x000fe20000400000 */
[----:B------:R5:W0:Y:S01]  /*15170*/  MUFU.EX2 R16, R15 ;  /* 0x0000000f00107308 */ /* 0x000a220000000800 */
[--C-:B--2---:R-:W-:Y:S01]  /*15180*/  FFMA R51, R74, UR15, -R132.reuse ;  /* 0x0000000f4a337c23 */ /* 0x104fe20008000884 */
[----:B------:R-:W-:Y:S01]  /*15190*/  FMUL R60, R60, 1.4426950216293334961 ;  /* 0x3fb8aa3b3c3c7820 */ /* 0x000fe20000400000 */
[----:B------:R-:W-:Y:S01]  /*151a0*/  FMUL R61, R61, 1.4426950216293334961 ;  /* 0x3fb8aa3b3d3d7820 */ /* 0x000fe20000400000 */
        /* <DEDUP_REMOVED lines=10> */
[----:B------:R-:W-:-:S02]  /*15250*/  FFMA R104, R104, UR15, -R132 ;  /* 0x0000000f68687c23 */ /* 0x000fc40008000884 */
[----:B------:R5:W0:Y:S01]  /*15260*/  MUFU.EX2 R18, R17 ;  /* 0x0000001100127308 */ /* 0x000a220000000800 */
[----:B--2---:R-:W-:-:S04]  /*15270*/  FFMA R52, R75, UR15, -R132 ;  /* 0x0000000f4b347c23 */ /* 0x004fc80008000884 */
[----:B------:R-:W-:-:S03]  /*15280*/  FMUL R52, R52, 1.4426950216293334961 ;  /* 0x3fb8aa3b34347820 */ /* 0x000fc60000400000 */
[----:B------:R2:W0:Y:S01]  /*15290*/  MUFU.EX2 R75, R51 ;  /* 0x00000033004b7308 */ /* 0x0004220000000800 */
[----:B-----5:R-:W-:Y:S01]  /*152a0*/  FMUL R17, R138, 1.4426950216293334961 ;  /* 0x3fb8aa3b8a117820 */ /* 0x020fe20000400000 */
[----:B------:R-:W-:-:S06]  /*152b0*/  FFMA R138, R20, UR15, -R132 ;  /* 0x0000000f148a7c23 */ /* 0x000fcc0008000884 */
        /* <DEDUP_REMOVED lines=54> */
[----:B------:R-:W0:Y:S01]  /*15620*/  MUFU.EX2 R147, R43 ;  /* 0x0000002b00937308 */ /* 0x000e220000000800 */
[----:B--2---:R-:W-:-:S04]  /*15630*/  FFMA R52, R85, UR15, -R132 ;  /* 0x0000000f55347c23 */ /* 0x004fc80008000884 */
[----:B------:R-:W-:-:S03]  /*15640*/  FMUL R52, R52, 1.4426950216293334961 ;  /* 0x3fb8aa3b34347820 */ /* 0x000fc60000400000 */
[----:B------:R2:W0:Y:S08]  /*15650*/  MUFU.EX2 R85, R51 ;  /* 0x0000003300557308 */ /* 0x0004300000000800 */
[----:B------:R5:W0:Y:S01]  /*15660*/  MUFU.EX2 R141, R44 ;  /* 0x0000002c008d7308 */ /* 0x000a220000000800 */
[----:B--2---:R-:W-:-:S04]  /*15670*/  FFMA R51, R86, UR15, -R132 ;  /* 0x0000000f56337c23 */ /* 0x004fc80008000884 */
[----:B------:R-:W-:-:S03]  /*15680*/  FMUL R51, R51, 1.4426950216293334961 ;  /* 0x3fb8aa3b33337820 */ /* 0x000fc60000400000 */
[----:B------:R2:W0:Y:S01]  /*15690*/  MUFU.EX2 R86, R52 ;  /* 0x0000003400567308 */ /* 0x0004220000000800 */
[----:B-----5:R-:W-:Y:S01]  /*156a0*/  FMUL R44, R48, 1.4426950216293334961 ;  /* 0x3fb8aa3b302c7820 */ /* 0x020fe20000400000 */
[----:B------:R-:W-:-:S06]  /*156b0*/  FMUL R48, R53, 1.4426950216293334961 ;  /* 0x3fb8aa3b35307820 */ /* 0x000fcc0000400000 */
        /* <DEDUP_REMOVED lines=10> */
[----:B-----5:R-:W-:-:S07]  /*15760*/  FMUL R37, R138, 1.4426950216293334961 ;  /* 0x3fb8aa3b8a257820 */ /* 0x020fce0000400000 */
        /* <DEDUP_REMOVED lines=20> */
[----:B------:R-:W0:Y:S01]  /*158b0*/  MUFU.EX2 R4, R4 ;  /* 0x0000000400047308 */ /* 0x000e220000000800 */
[----:B--2---:R-:W-:-:S04]  /*158c0*/  FFMA R52, R93, UR15, -R132 ;  /* 0x0000000f5d347c23 */ /* 0x004fc80008000884 */
[----:B------:R-:W-:-:S03]  /*158d0*/  FMUL R52, R52, 1.4426950216293334961 ;  /* 0x3fb8aa3b34347820 */ /* 0x000fc60000400000 */
[----:B------:R2:W0:Y:S08]  /*158e0*/  MUFU.EX2 R93, R51 ;  /* 0x00000033005d7308 */ /* 0x0004300000000800 */
        /* <DEDUP_REMOVED lines=39> */
[----:B------:R-:W2:Y:S08]  /*15b60*/  MUFU.EX2 R25, R25 ;  /* 0x0000001900197308 */ /* 0x000eb00000000800 */
[----:B------:R-:W0:Y:S08]  /*15b70*/  MUFU.EX2 R27, R27 ;  /* 0x0000001b001b7308 */ /* 0x000e300000000800 */
        /* <DEDUP_REMOVED lines=15> */
[----:B------:R0:W0:Y:S08]  /*15c70*/  MUFU.EX2 R138, R59 ;  /* 0x0000003b008a7308 */ /* 0x0000300000000800 */
        /* <DEDUP_REMOVED lines=8> */
[----:B------:R0:W1:Y:S08]  /*15d00*/  MUFU.EX2 R103, R51 ;  /* 0x0000003300677308 */ /* 0x0000700000000800 */
[----:B------:R1:W1:Y:S01]  /*15d10*/  MUFU.EX2 R196, R52 ;  /* 0x0000003400c47308 */ /* 0x0002620000000800 */
[----:B0-234-:R-:W-:Y:S05]  /*15d20*/  @!P2 BRA `(.L_x_15) ;  /* 0x000000840090a947 */ /* 0x01dfea0003800000 */
.L_x_24:
[----:B------:R-:W-:Y:S01]  /*15d30*/  FADD R51, R4, R6 ;  /* 0x0000000604337221 */ /* 0x000fe20000000000 */
[--C-:B------:R-:W-:Y:S01]  /*15d40*/  FFMA R105, R105, UR15, -R132.reuse ;  /* 0x0000000f69697c23 */ /* 0x100fe20008000884 */
[--C-:B------:R-:W-:Y:S01]  /*15d50*/  FFMA R106, R106, UR15, -R132.reuse ;  /* 0x0000000f6a6a7c23 */ /* 0x100fe20008000884 */
[--C-:B------:R-:W-:Y:S01]  /*15d60*/  FFMA R107, R107, UR15, -R132.reuse ;  /* 0x0000000f6b6b7c23 */ /* 0x100fe20008000884 */
        /* <DEDUP_REMOVED lines=31> */
[----:B------:R-:W-:Y:S01]  /*15f60*/  FFMA R127, R127, UR15, -R132 ;  /* 0x0000000f7f7f7c23 */ /* 0x000fe20008000884 */
[----:B------:R-:W-:Y:S01]  /*15f70*/  FADD R51, R13, R51 ;  /* 0x000000330d337221 */ /* 0x000fe20000000000 */
[----:B------:R-:W-:Y:S01]  /*15f80*/  F2FP.BF16.F32.PACK_AB R4, R6, R4 ;  /* 0x000000040604723e */ /* 0x000fe200000010ff */
[----:B------:R-:W-:Y:S01]  /*15f90*/  FMUL R104, R104, 1.4426950216293334961 ;  /* 0x3fb8aa3b68687820 */ /* 0x000fe20000400000 */
[----:B------:R-:W-:Y:S01]  /*15fa0*/  FMUL R105, R105, 1.4426950216293334961 ;  /* 0x3fb8aa3b69697820 */ /* 0x000fe20000400000 */
[----:B------:R-:W-:Y:S01]  /*15fb0*/  FADD R51, R16, R51 ;  /* 0x0000003310337221 */ /* 0x000fe20000000000 */
[----:B------:R-:W-:Y:S01]  /*15fc0*/  FMUL R106, R106, 1.4426950216293334961 ;  /* 0x3fb8aa3b6a6a7820 */ /* 0x000fe20000400000 */
[----:B------:R-:W-:Y:S01]  /*15fd0*/  F2FP.BF16.F32.PACK_AB R6, R10, R7 ;  /* 0x000000070a06723e */ /* 0x000fe200000010ff */
[----:B------:R-:W-:Y:S01]  /*15fe0*/  FMUL R107, R107, 1.4426950216293334961 ;  /* 0x3fb8aa3b6b6b7820 */ /* 0x000fe20000400000 */
[----:B------:R-:W-:Y:S01]  /*15ff0*/  FADD R51, R15, R51 ;  /* 0x000000330f337221 */ /* 0x000fe20000000000 */
[----:B------:R-:W-:Y:S01]  /*16000*/  FMUL R108, R108, 1.4426950216293334961 ;  /* 0x3fb8aa3b6c6c7820 */ /* 0x000fe20000400000 */
[----:B------:R-:W-:Y:S01]  /*16010*/  FMUL R109, R109, 1.4426950216293334961 ;  /* 0x3fb8aa3b6d6d7820 */ /* 0x000fe20000400000 */
        /* <DEDUP_REMOVED lines=18> */
[----:B------:R-:W-:Y:S01]  /*16140*/  F2FP.BF16.F32.PACK_AB R5, R8, R5 ;  /* 0x000000050805723e */ /* 0x000fe200000010ff */
[----:B------:R-:W-:Y:S01]  /*16150*/  FMUL R128, R128, 1.4426950216293334961 ;  /* 0x3fb8aa3b80807820 */ /* 0x000fe20000400000 */
[----:B------:R-:W-:Y:S01]  /*16160*/  F2FP.BF16.F32.PACK_AB R7, R12, R9 ;  /* 0x000000090c07723e */ /* 0x000fe200000010ff */
        /* <DEDUP_REMOVED lines=13> */
[----:B------:R-:W-:Y:S01]  /*16240*/  FMUL R127, R127, 1.4426950216293334961 ;  /* 0x3fb8aa3b7f7f7820 */ /* 0x000fe20000400000 */
[----:B------:R-:W-:Y:S01]  /*16250*/  F2FP.BF16.F32.PACK_AB R10, R18, R15 ;  /* 0x0000000f120a723e */ /* 0x000fe200000010ff */
[----:B------:R-:W-:Y:S01]  /*16260*/  MUFU.EX2 R104, R104 ;  /* 0x0000006800687308 */ /* 0x000fe20000000800 */
[----:B------:R-:W-:Y:S01]  /*16270*/  FADD R51, R25, R51 ;  /* 0x0000003319337221 */ /* 0x000fe20000000000 */
[----:B------:R-:W-:-:S02]  /*16280*/  F2FP.BF16.F32.PACK_AB R12, R22, R19 ;  /* 0x00000013160c723e */ /* 0x000fc400000010ff */
[----:B------:R-:W-:Y:S01]  /*16290*/  F2FP.BF16.F32.PACK_AB R13, R24, R21 ;  /* 0x00000015180d723e */ /* 0x000fe200000010ff */
[----:B------:R-:W-:Y:S01]  /*162a0*/  FADD R51, R28, R51 ;  /* 0x000000331c337221 */ /* 0x000fe20000000000 */
[----:B------:R-:W-:Y:S02]  /*162b0*/  F2FP.BF16.F32.PACK_AB R14, R26, R23 ;  /* 0x000000171a0e723e */ /* 0x000fe400000010ff */
[----:B------:R-:W-:Y:S01]  /*162c0*/  F2FP.BF16.F32.PACK_AB R15, R28, R25 ;  /* 0x000000191c0f723e */ /* 0x000fe200000010ff */
[----:B------:R-:W-:Y:S01]  /*162d0*/  FADD R51, R27, R51 ;  /* 0x000000331b337221 */ /* 0x000fe20000000000 */
[----:B------:R-:W-:Y:S01]  /*162e0*/  F2FP.BF16.F32.PACK_AB R22, R148, R143 ;  /* 0x0000008f9416723e */ /* 0x000fe200000010ff */
[----:B------:R-:W-:Y:S01]  /*162f0*/  MUFU.EX2 R140, R131 ;  /* 0x00000083008c7308 */ /* 0x000fe20000000800 */
[----:B-1----:R-:W-:Y:S01]  /*16300*/  F2FP.BF16.F32.PACK_AB R23, R147, R142 ;  /* 0x0000008e9317723e */ /* 0x002fe200000010ff */
[----:B------:R-:W-:Y:S01]  /*16310*/  FADD R51, R30, R51 ;  /* 0x000000331e337221 */ /* 0x000fe20000000000 */
[----:B------:R-:W-:-:S02]  /*16320*/  F2FP.BF16.F32.PACK_AB R24, R146, R141 ;  /* 0x0000008d9218723e */ /* 0x000fc400000010ff */
[----:B------:R-:W-:Y:S01]  /*16330*/  F2FP.BF16.F32.PACK_AB R21, R144, R37 ;  /* 0x000000259015723e */ /* 0x000fe200000010ff */
[----:B------:R-:W-:Y:S01]  /*16340*/  FADD R51, R29, R51 ;  /* 0x000000331d337221 */ /* 0x000fe20000000000 */
[----:B------:R-:W-:Y:S01]  /*16350*/  F2FP.BF16.F32.PACK_AB R11, R20, R17 ;  /* 0x00000011140b723e */ /* 0x000fe200000010ff */
[----:B------:R-:W-:Y:S01]  /*16360*/  MUFU.EX2 R105, R105 ;  /* 0x0000006900697308 */ /* 0x000fe20000000800 */
[----:B------:R-:W-:Y:S01]  /*16370*/  F2FP.BF16.F32.PACK_AB R25, R145, R45 ;  /* 0x0000002d9119723e */ /* 0x000fe200000010ff */
[----:B------:R-:W-:Y:S01]  /*16380*/  FADD R51, R32, R51 ;  /* 0x0000003320337221 */ /* 0x000fe20000000000 */
[----:B------:R-:W-:Y:S02]  /*16390*/  F2FP.BF16.F32.PACK_AB R16, R30, R27 ;  /* 0x0000001b1e10723e */ /* 0x000fe400000010ff */
[----:B------:R-:W-:Y:S01]  /*163a0*/  F2FP.BF16.F32.PACK_AB R17, R32, R29 ;  /* 0x0000001d2011723e */ /* 0x000fe200000010ff */
[----:B------:R-:W-:Y:S01]  /*163b0*/  FADD R51, R31, R51 ;  /* 0x000000331f337221 */ /* 0x000fe20000000000 */
[----:B------:R-:W-:Y:S01]  /*163c0*/  F2FP.BF16.F32.PACK_AB R18, R34, R31 ;  /* 0x0000001f2212723e */ /* 0x000fe200000010ff */
[----:B------:R-:W-:Y:S01]  /*163d0*/  MUFU.EX2 R106, R106 ;  /* 0x0000006a006a7308 */ /* 0x000fe20000000800 */
[----:B------:R-:W-:Y:S01]  /*163e0*/  F2FP.BF16.F32.PACK_AB R19, R36, R33 ;  /* 0x000000212413723e */ /* 0x000fe200000010ff */
[----:B------:R-:W-:Y:S01]  /*163f0*/  FADD R51, R34, R51 ;  /* 0x0000003322337221 */ /* 0x000fe20000000000 */
[----:B------:R-:W-:-:S03]  /*16400*/  F2FP.BF16.F32.PACK_AB R20, R38, R35 ;  /* 0x000000232614723e */ /* 0x000fc600000010ff */
[----:B------:R-:W-:Y:S02]  /*16410*/  FADD R51, R33, R51 ;  /* 0x0000003321337221 */ /* 0x000fe40000000000 */
[----:B------:R-:W-:Y:S02]  /*16420*/  MUFU.EX2 R107, R107 ;  /* 0x0000006b006b7308 */ /* 0x000fe40000000800 */
[----:B------:R-:W-:-:S04]  /*16430*/  FADD R51, R36, R51 ;  /* 0x0000003324337221 */ /* 0x000fc80000000000 */
        /* <DEDUP_REMOVED lines=13> */
[----:B------:R0:W1:Y:S02]  /*16510*/  MUFU.EX2 R142, R129 ;  /* 0x00000081008e7308 */ /* 0x0000640000000800 */
[----:B------:R-:W-:-:S04]  /*16520*/  FADD R51, R146, R51 ;  /* 0x0000003392337221 */ /* 0x000fc80000000000 */
[----:B------:R-:W-:Y:S02]  /*16530*/  FADD R51, R45, R51 ;  /* 0x000000332d337221 */ /* 0x000fe40000000000 */
[----:B------:R2:W3:Y:S08]  /*16540*/  MUFU.EX2 R141, R130 ;  /* 0x00000082008d7308 */ /* 0x0004f00000000800 */
[----:B------:R-:W4:Y:S01]  /*16550*/  MUFU.EX2 R111, R111 ;  /* 0x0000006f006f7308 */ /* 0x000f220000000800 */
[----:B------:R-:W-:-:S07]  /*16560*/  FADD R51, R145, R51 ;  /* 0x0000003391337221 */ /* 0x000fce0000000000 */
[----:B------:R-:W-:Y:S01]  /*16570*/  MUFU.EX2 R112, R112 ;  /* 0x0000007000707308 */ /* 0x000fe20000000800 */
[----:B------:R-:W-:-:S07]  /*16580*/  FADD R51, R44, R51 ;  /* 0x000000332c337221 */ /* 0x000fce0000000000 */
[----:B------:R-:W5:Y:S01]  /*16590*/  MUFU.EX2 R113, R113 ;  /* 0x0000007100717308 */ /* 0x000f620000000800 */
[----:B------:R-:W-:-:S07]  /*165a0*/  FADD R51, R50, R51 ;  /* 0x0000003332337221 */ /* 0x000fce0000000000 */
[----:B------:R-:W-:Y:S01]  /*165b0*/  MUFU.EX2 R114, R114 ;  /* 0x0000007200727308 */ /* 0x000fe20000000800 */
[----:B------:R-:W-:-:S07]  /*165c0*/  FADD R51, R43, R51 ;  /* 0x000000332b337221 */ /* 0x000fce0000000000 */
[----:B------:R-:W0:Y:S01]  /*165d0*/  MUFU.EX2 R115, R115 ;  /* 0x0000007300737308 */ /* 0x000e220000000800 */
        /* <DEDUP_REMOVED lines=9> */
[----:B------:R-:W-:Y:S08]  /*16670*/  MUFU.EX2 R120, R120 ;  /* 0x0000007800787308 */ /* 0x000ff00000000800 */
[----:B------:R-:W1:Y:S08]  /*16680*/  MUFU.EX2 R121, R121 ;  /* 0x0000007900797308 */ /* 0x000e700000000800 */
[----:B------:R-:W-:Y:S01]  /*16690*/  MUFU.EX2 R122, R122 ;  /* 0x0000007a007a7308 */ /* 0x000fe20000000800 */
[----:B------:R-:W-:Y:S01]  /*166a0*/  F2FP.BF16.F32.PACK_AB R26, R50, R44 ;  /* 0x0000002c321a723e */ /* 0x000fe200000010ff */
[----:B0-----:R-:W5:Y:S06]  /*166b0*/  LDL.64 R128, [R1+0x218] ;  /* 0x0002180001807983 */ /* 0x001f6c0000100a00 */
[----:B------:R-:W0:Y:S08]  /*166c0*/  MUFU.EX2 R148, R123 ;  /* 0x0000007b00947308 */ /* 0x000e300000000800 */
[----:B------:R-:W-:Y:S08]  /*166d0*/  MUFU.EX2 R147, R124 ;  /* 0x0000007c00937308 */ /* 0x000ff00000000800 */
[----:B------:R0:W0:Y:S08]  /*166e0*/  MUFU.EX2 R146, R125 ;  /* 0x0000007d00927308 */ /* 0x0000300000000800 */
[----:B------:R-:W-:Y:S01]  /*166f0*/  MUFU.EX2 R144, R127 ;  /* 0x0000007f00907308 */ /* 0x000fe20000000800 */
[----:B------:R-:W-:Y:S01]  /*16700*/  F2FP.BF16.F32.PACK_AB R27, R49, R43 ;  /* 0x0000002b311b723e */ /* 0x000fe200000010ff */
[----:B--2---:R-:W2:Y:S06]  /*16710*/  LDL.64 R130, [R1+0x238] ;  /* 0x0002380001827983 */ /* 0x004eac0000100a00 */
[----:B------:R-:W4:Y:S01]  /*16720*/  MUFU.EX2 R145, R126 ;  /* 0x0000007e00917308 */ /* 0x000f220000000800 */
[----:B------:R-:W-:Y:S01]  /*16730*/  FADD R51, R40, R51 ;  /* 0x0000003328337221 */ /* 0x000fe20000000000 */
[----:B------:R-:W-:Y:S01]  /*16740*/  F2FP.BF16.F32.PACK_AB R28, R48, R42 ;  /* 0x0000002a301c723e */ /* 0x000fe200000010ff */
[----:B0-----:R-:W2:Y:S02]  /*16750*/  LDL.64 R124, [R1+0x290] ;  /* 0x00029000017c7983 */ /* 0x001ea40000100a00 */
[----:B------:R-:W-:Y:S01]  /*16760*/  FADD R123, R46, R51 ;  /* 0x000000332e7b7221 */ /* 0x000fe20000000000 */
[----:B------:R-:W-:-:S02]  /*16770*/  F2FP.BF16.F32.PACK_AB R29, R47, R41 ;  /* 0x000000292f1d723e */ /* 0x000fc400000010ff */
[----:B------:R-:W-:Y:S01]  /*16780*/  F2FP.BF16.F32.PACK_AB R30, R46, R40 ;  /* 0x000000282e1e723e */ /* 0x000fe200000010ff */
[----:B------:R-:W-:Y:S01]  /*16790*/  FADD R123, R39, R123 ;  /* 0x0000007b277b7221 */ /* 0x000fe20000000000 */
[----:B------:R-:W-:Y:S02]  /*167a0*/  F2FP.BF16.F32.PACK_AB R31, R138, R39 ;  /* 0x000000278a1f723e */ /* 0x000fe400000010ff */
[----:B-1----:R-:W-:Y:S02]  /*167b0*/  F2FP.BF16.F32.PACK_AB R66, R142, R143 ;  /* 0x0000008f8e42723e */ /* 0x002fe400000010ff */
[----:B---3--:R-:W-:Y:S02]  /*167c0*/  F2FP.BF16.F32.PACK_AB R67, R140, R141 ;  /* 0x0000008d8c43723e */ /* 0x008fe400000010ff */
[----:B------:R-:W-:Y:S02]  /*167d0*/  F2FP.BF16.F32.PACK_AB R32, R190, R149 ;  /* 0x00000095be20723e */ /* 0x000fe400000010ff */
[----:B------:R-:W-:-:S02]  /*167e0*/  F2FP.BF16.F32.PACK_AB R33, R192, R191 ;  /* 0x000000bfc021723e */ /* 0x000fc400000010ff */
[----:B------:R-:W-:Y:S02]  /*167f0*/  F2FP.BF16.F32.PACK_AB R34, R194, R193 ;  /* 0x000000c1c222723e */ /* 0x000fe400000010ff */
[----:B------:R-:W-:Y:S02]  /*16800*/  F2FP.BF16.F32.PACK_AB R35, R68, R195 ;  /* 0x000000c34423723e */ /* 0x000fe400000010ff */
[----:B------:R-:W-:Y:S02]  /*16810*/  F2FP.BF16.F32.PACK_AB R36, R70, R69 ;  /* 0x000000454624723e */ /* 0x000fe400000010ff */
[----:B------:R-:W-:Y:S02]  /*16820*/  F2FP.BF16.F32.PACK_AB R37, R72, R71 ;  /* 0x000000474825723e */ /* 0x000fe400000010ff */
        /* <DEDUP_REMOVED lines=19> */
[----:B----4-:R-:W-:-:S02]  /*16960*/  F2FP.BF16.F32.PACK_AB R57, R111, R110 ;  /* 0x0000006e6f39723e */ /* 0x010fc400000010ff */
[----:B-----5:R-:W-:Y:S02]  /*16970*/  F2FP.BF16.F32.PACK_AB R58, R113, R112 ;  /* 0x00000070713a723e */ /* 0x020fe400000010ff */
[----:B------:R-:W-:Y:S02]  /*16980*/  F2FP.BF16.F32.PACK_AB R59, R115, R114 ;  /* 0x00000072733b723e */ /* 0x000fe400000010ff */
[----:B------:R-:W-:Y:S02]  /*16990*/  F2FP.BF16.F32.PACK_AB R60, R117, R116 ;  /* 0x00000074753c723e */ /* 0x000fe400000010ff */
[----:B------:R-:W-:Y:S02]  /*169a0*/  F2FP.BF16.F32.PACK_AB R61, R119, R118 ;  /* 0x00000076773d723e */ /* 0x000fe400000010ff */
[----:B------:R-:W-:Y:S02]  /*169b0*/  F2FP.BF16.F32.PACK_AB R62, R121, R120 ;  /* 0x00000078793e723e */ /* 0x000fe400000010ff */
[----:B------:R-:W-:-:S02]  /*169c0*/  F2FP.BF16.F32.PACK_AB R63, R148, R122 ;  /* 0x0000007a943f723e */ /* 0x000fc400000010ff */
[----:B------:R-:W-:Y:S02]  /*169d0*/  F2FP.BF16.F32.PACK_AB R64, R146, R147 ;  /* 0x000000939240723e */ /* 0x000fe400000010ff */
[----:B------:R-:W-:-:S04]  /*169e0*/  F2FP.BF16.F32.PACK_AB R65, R144, R145 ;  /* 0x000000919041723e */ /* 0x000fc800000010ff */
[----:B------:R0:W-:Y:S02]  /*169f0*/  STTM.x64 tmem[UR9+0x100], R4 ;  /* 0x00010004000079ed */ /* 0x0001e40008340009 */
[----:B0-----:R-:W3:Y:S04]  /*16a00*/  LDL.64 R66, [R1+0x258] ;  /* 0x0002580001427983 */ /* 0x001ee80000100a00 */
[----:B------:R-:W4:Y:S04]  /*16a10*/  LDL.64 R22, [R1+0x1f8] ;  /* 0x0001f80001167983 */ /* 0x000f280000100a00 */
[----:B------:R-:W5:Y:S04]  /*16a20*/  LDL.64 R12, [R1+0x1b8] ;  /* 0x0001b800010c7983 */ /* 0x000f680000100a00 */
[----:B------:R-:W4:Y:S04]  /*16a30*/  LDL.64 R14, [R1+0x198] ;  /* 0x00019800010e7983 */ /* 0x000f280000100a00 */
[----:B------:R-:W4:Y:S04]  /*16a40*/  LDL.64 R26, [R1+0x158] ;  /* 0x00015800011a7983 */ /* 0x000f280000100a00 */
[----:B------:R-:W4:Y:S04]  /*16a50*/  LDL.64 R16, [R1+0x1d8] ;  /* 0x0001d80001107983 */ /* 0x000f280000100a00 */
[----:B------:R-:W4:Y:S04]  /*16a60*/  LDL.64 R18, [R1+0x138] ;  /* 0x0001380001127983 */ /* 0x000f280000100a00 */
[----:B------:R-:W4:Y:S04]  /*16a70*/  LDL.64 R32, [R1+0x118] ;  /* 0x0001180001207983 */ /* 0x000f280000100a00 */
[----:B------:R-:W4:Y:S04]  /*16a80*/  LDL.64 R30, [R1+0xf8] ;  /* 0x0000f800011e7983 */ /* 0x000f280000100a00 */
[----:B------:R-:W4:Y:S04]  /*16a90*/  LDL.64 R34, [R1+0x250] ;  /* 0x0002500001227983 */ /* 0x000f280000100a00 */
[----:B------:R-:W4:Y:S01]  /*16aa0*/  LDL.64 R24, [R1+0xd8] ;  /* 0x0000d80001187983 */ /* 0x000f220000100a00 */
[----:B------:R-:W-:-:S03]  /*16ab0*/  IMAD.WIDE R10, R2, 0x2, R128 ;  /* 0x00000002020a7825 */ /* 0x000fc600078e0280 */
        /* <DEDUP_REMOVED lines=8> */
[----:B--2---:R-:W-:-:S03]  /*16b40*/  IMAD.WIDE R8, R2, 0x2, R130 ;  /* 0x0000000202087825 */ /* 0x004fc600078e0282 */
[----:B------:R-:W2:Y:S04]  /*16b50*/  LDL.64 R48, [R1+0x110] ;  /* 0x0001100001307983 */ /* 0x000ea80000100a00 */
[----:B------:R-:W2:Y:S04]  /*16b60*/  LDG.E.U16 R8, desc[UR18][R8.64] ;  /* 0x0000001208087981 */ /* 0x000ea8000c1e1500 */
[----:B------:R-:W2:Y:S04]  /*16b70*/  LDL.64 R50, [R1+0x248] ;  /* 0x0002480001327983 */ /* 0x000ea80000100a00 */
[----:B------:R-:W2:Y:S01]  /*16b80*/  LDL.64 R52, [R1+0xb0] ;  /* 0x0000b00001347983 */ /* 0x000ea20000100a00 */
[----:B------:R-:W-:-:S03]  /*16b90*/  FADD R123, R138, R123 ;  /* 0x0000007b8a7b7221 */ /* 0x000fc60000000000 */
[----:B------:R-:W2:Y:S04]  /*16ba0*/  LDL.64 R56, [R1+0x268] ;  /* 0x0002680001387983 */ /* 0x000ea80000100a00 */
[----:B------:R-:W2:Y:S04]  /*16bb0*/  LDL.64 R54, [R1+0x1e8] ;  /* 0x0001e80001367983 */ /* 0x000ea80000100a00 */
[----:B------:R-:W2:Y:S04]  /*16bc0*/  LDL.64 R60, [R1+0x1a8] ;  /* 0x0001a800013c7983 */ /* 0x000ea80000100a00 */
[----:B------:R-:W2:Y:S04]  /*16bd0*/  LDL.64 R58, [R1+0x168] ;  /* 0x00016800013a7983 */ /* 0x000ea80000100a00 */
[----:B------:R-:W2:Y:S04]  /*16be0*/  LDL.64 R64, [R1+0xe8] ;  /* 0x0000e80001407983 */ /* 0x000ea80000100a00 */
[----:B------:R-:W2:Y:S01]  /*16bf0*/  LDL.64 R62, [R1+0xc8] ;  /* 0x0000c800013e7983 */ /* 0x000ea20000100a00 */
[----:B---3--:R-:W-:-:S04]  /*16c00*/  IMAD.WIDE R6, R2, 0x2, R66 ;  /* 0x0000000202067825 */ /* 0x008fc800078e0242 */
[C---:B-----5:R-:W-:Y:S02]  /*16c10*/  IMAD.WIDE R12, R2.reuse, 0x2, R12 ;  /* 0x00000002020c7825 */ /* 0x060fe400078e020c */
[----:B------:R-:W3:Y:S02]  /*16c20*/  LDG.E.U16 R7, desc[UR18][R6.64] ;  /* 0x0000001206077981 */ /* 0x000ee4000c1e1500 */
[C---:B----4-:R-:W-:Y:S02]  /*16c30*/  IMAD.WIDE R14, R2.reuse, 0x2, R14 ;  /* 0x00000002020e7825 */ /* 0x050fe400078e020e */
[----:B------:R-:W4:Y:S02]  /*16c40*/  LDG.E.U16 R9, desc[UR18][R12.64] ;  /* 0x000000120c097981 */ /* 0x000f24000c1e1500 */
[C---:B------:R-:W-:Y:S02]  /*16c50*/  IMAD.WIDE R16, R2.reuse, 0x2, R16 ;  /* 0x0000000202107825 */ /* 0x040fe400078e0210 */
[----:B------:R0:W5:Y:S04]  /*16c60*/  LDG.E.U16 R6, desc[UR18][R10.64] ;  /* 0x000000120a067981 */ /* 0x000168000c1e1500 */
[----:B------:R1:W2:Y:S01]  /*16c70*/  LDG.E.U16 R12, desc[UR18][R14.64] ;  /* 0x000000120e0c7981 */ /* 0x0002a2000c1e1500 */
[----:B------:R-:W-:-:S04]  /*16c80*/  IMAD.WIDE R18, R2, 0x2, R18 ;  /* 0x0000000202127825 */ /* 0x000fc800078e0212 */
[----:B------:R-:W-:-:S04]  /*16c90*/  IMAD.WIDE R24, R2, 0x2, R24 ;  /* 0x0000000202187825 */ /* 0x000fc800078e0218 */
[----:B------:R-:W-:-:S04]  /*16ca0*/  IMAD.WIDE R20, R2, 0x2, R20 ;  /* 0x0000000202147825 */ /* 0x000fc800078e0214 */
[----:B------:R-:W-:Y:S01]  /*16cb0*/  FADD R123, R149, R123 ;  /* 0x0000007b957b7221 */ /* 0x000fe20000000000 */
[----:B------:R-:W2:Y:S01]  /*16cc0*/  LDL.64 R66, [R1+0x260] ;  /* 0x0002600001427983 */ /* 0x000ea20000100a00 */
[----:B0-----:R-:W-:-:S03]  /*16cd0*/  IMAD.WIDE R10, R2, 0x2, R22 ;  /* 0x00000002020a7825 */ /* 0x001fc600078e0216 */
[----:B------:R-:W2:Y:S01]  /*16ce0*/  LDL.64 R22, [R1+0xb8] ;  /* 0x0000b80001167983 */ /* 0x000ea20000100a00 */
[----:B-1----:R-:W-:-:S03]  /*16cf0*/  IMAD.WIDE R14, R2, 0x2, R26 ;  /* 0x00000002020e7825 */ /* 0x002fc600078e021a */
[----:B------:R-:W3:Y:S04]  /*16d00*/  LDL.64 R26, [R1+0x210] ;  /* 0x00021000011a7983 */ /* 0x000ee80000100a00 */
[----:B------:R-:W3:Y:S04]  /*16d10*/  LDG.E.U16 R10, desc[UR18][R10.64] ;  /* 0x000000120a0a7981 */ /* 0x000ee8000c1e1500 */
[----:B------:R-:W3:Y:S04]  /*16d20*/  LDG.E.U16 R14, desc[UR18][R14.64] ;  /* 0x000000120e0e7981 */ /* 0x000ee8000c1e1500 */
[----:B------:R-:W3:Y:S04]  /*16d30*/  LDG.E.U16 R13, desc[UR18][R20.64] ;  /* 0x00000012140d7981 */ /* 0x000ee8000c1e1500 */
[----:B------:R0:W3:Y:S04]  /*16d40*/  LDG.E.U16 R11, desc[UR18][R16.64] ;  /* 0x00000012100b7981 */ /* 0x0000e8000c1e1500 */
[----:B------:R1:W4:Y:S01]  /*16d50*/  LDG.E.U16 R15, desc[UR18][R18.64] ;  /* 0x00000012120f7981 */ /* 0x000322000c1e1500 */
[----:B0-----:R-:W-:-:S03]  /*16d60*/  IMAD.WIDE R16, R2, 0x2, R32 ;  /* 0x0000000202107825 */ /* 0x001fc600078e0220 */
[----:B------:R-:W4:Y:S01]  /*16d70*/  LDL.64 R32, [R1+0x1f0] ;  /* 0x0001f00001207983 */ /* 0x000f220000100a00 */
[----:B-1----:R-:W-:-:S03]  /*16d80*/  IMAD.WIDE R18, R2, 0x2, R30 ;  /* 0x0000000202127825 */ /* 0x002fc600078e021e */
[----:B------:R-:W4:Y:S04]  /*16d90*/  LDL.64 R30, [R1+0x1b0] ;  /* 0x0001b000011e7983 */ /* 0x000f280000100a00 */
[----:B------:R-:W5:Y:S04]  /*16da0*/  LDG.E.U16 R16, desc[UR18][R16.64] ;  /* 0x0000001210107981 */ /* 0x000f68000c1e1500 */
[----:B------:R-:W5:Y:S04]  /*16db0*/  LDG.E.U16 R17, desc[UR18][R18.64] ;  /* 0x0000001212117981 */ /* 0x000f68000c1e1500 */
[----:B------:R0:W5:Y:S02]  /*16dc0*/  LDG.E.U16 R18, desc[UR18][R24.64] ;  /* 0x0000001218127981 */ /* 0x000164000c1e1500 */
[----:B0-----:R-:W-:-:S02]  /*16dd0*/  IMAD.WIDE R24, R2, 0x2, R40 ;  /* 0x0000000202187825 */ /* 0x001fc400078e0228 */
[----:B------:R-:W5:Y:S02]  /*16de0*/  LDL.64 R40, [R1+0xd0] ;  /* 0x0000d00001287983 */ /* 0x000f640000100a00 */
[----:B--2---:R-:W-:-:S05]  /*16df0*/  IMAD.WIDE R22, R2, 0x2, R22 ;  /* 0x0000000202167825 */ /* 0x004fca00078e0216 */
[----:B------:R0:W2:Y:S02]  /*16e00*/  LDG.E.U16 R19, desc[UR18][R22.64] ;  /* 0x0000001216137981 */ /* 0x0000a4000c1e1500 */
[C---:B0-----:R-:W-:Y:S02]  /*16e10*/  IMAD.WIDE R22, R2.reuse, 0x2, R34 ;  /* 0x0000000202167825 */ /* 0x041fe400078e0222 */
[----:B------:R-:W2:Y:S02]  /*16e20*/  LDL.64 R34, [R1+0x130] ;  /* 0x0001300001227983 */ /* 0x000ea40000100a00 */
[C---:B------:R-:W-:Y:S02]  /*16e30*/  IMAD.WIDE R20, R2.reuse, 0x2, R36 ;  /* 0x0000000202147825 */ /* 0x040fe400078e0224 */
[----:B------:R-:W2:Y:S02]  /*16e40*/  LDL.64 R36, [R1+0x150] ;  /* 0x0001500001247983 */ /* 0x000ea40000100a00 */
[----:B---3--:R-:W-:-:S02]  /*16e50*/  IMAD.WIDE R26, R2, 0x2, R26 ;  /* 0x00000002021a7825 */ /* 0x008fc400078e021a */
[----:B------:R-:W3:Y:S02]  /*16e60*/  LDG.E.U16 R22, desc[UR18][R22.64] ;  /* 0x0000001216167981 */ /* 0x000ee4000c1e1500 */
[C---:B------:R-:W-:Y:S02]  /*16e70*/  IMAD.WIDE R28, R2.reuse, 0x2, R28 ;  /* 0x00000002021c7825 */ /* 0x040fe400078e021c */
[----:B------:R-:W3:Y:S04]  /*16e80*/  LDG.E.U16 R20, desc[UR18][R20.64] ;  /* 0x0000001214147981 */ /* 0x000ee8000c1e1500 */
[----:B------:R-:W3:Y:S01]  /*16e90*/  LDG.E.U16 R23, desc[UR18][R24.64] ;  /* 0x0000001218177981 */ /* 0x000ee2000c1e1500 */
[----:B----4-:R-:W-:-:S03]  /*16ea0*/  IMAD.WIDE R30, R2, 0x2, R30 ;  /* 0x00000002021e7825 */ /* 0x010fc600078e021e */
[----:B------:R-:W4:Y:S04]  /*16eb0*/  LDG.E.U16 R21, desc[UR18][R28.64] ;  /* 0x000000121c157981 */ /* 0x000f28000c1e1500 */
[----:B------:R0:W3:Y:S02]  /*16ec0*/  LDG.E.U16 R24, desc[UR18][R26.64] ;  /* 0x000000121a187981 */ /* 0x0000e4000c1e1500 */
[C---:B0-----:R-:W-:Y:S02]  /*16ed0*/  IMAD.WIDE R26, R2.reuse, 0x2, R38 ;  /* 0x00000002021a7825 */ /* 0x041fe400078e0226 */
[----:B------:R-:W3:Y:S02]  /*16ee0*/  LDL.64 R38, [R1+0x280] ;  /* 0x0002800001267983 */ /* 0x000ee40000100a00 */
[----:B------:R-:W-:-:S02]  /*16ef0*/  IMAD.WIDE R28, R2, 0x2, R44 ;  /* 0x00000002021c7825 */ /* 0x000fc400078e022c */
[----:B------:R-:W3:Y:S02]  /*16f00*/  LDG.E.U16 R26, desc[UR18][R26.64] ;  /* 0x000000121a1a7981 */ /* 0x000ee4000c1e1500 */
[----:B------:R-:W-:Y:S02]  /*16f10*/  FADD R123, R190, R123 ;  /* 0x0000007bbe7b7221 */ /* 0x000fe40000000000 */
[----:B------:R-:W3:Y:S04]  /*16f20*/  LDL.64 R44, [R1+0x228] ;  /* 0x00022800012c7983 */ /* 0x000ee80000100a00 */
[----:B------:R-:W3:Y:S04]  /*16f30*/  LDG.E.U16 R28, desc[UR18][R28.64] ;  /* 0x000000121c1c7981 */ /* 0x000ee8000c1e1500 */
[----:B------:R0:W3:Y:S01]  /*16f40*/  LDG.E.U16 R27, desc[UR18][R30.64] ;  /* 0x000000121e1b7981 */ /* 0x0000e2000c1e1500 */
[----:B------:R-:W-:Y:S01]  /*16f50*/  FADD R123, R191, R123 ;  /* 0x0000007bbf7b7221 */ /* 0x000fe20000000000 */
[----:B0-----:R-:W-:-:S02]  /*16f60*/  IMAD.WIDE R30, R2, 0x2, R42 ;  /* 0x00000002021e7825 */ /* 0x001fc400078e022a */
[----:B------:R-:W4:Y:S04]  /*16f70*/  LDL.64 R42, [R1+0x208] ;  /* 0x00020800012a7983 */ /* 0x000f280000100a00 */
[----:B------:R-:W4:Y:S01]  /*16f80*/  LDG.E.U16 R29, desc[UR18][R30.64] ;  /* 0x000000121e1d7981 */ /* 0x000f22000c1e1500 */
[----:B------:R-:W-:-:S04]  /*16f90*/  FADD R123, R192, R123 ;  /* 0x0000007bc07b7221 */ /* 0x000fc80000000000 */
[----:B------:R-:W-:Y:S01]  /*16fa0*/  FADD R123, R193, R123 ;  /* 0x0000007bc17b7221 */ /* 0x000fe20000000000 */
[----:B------:R-:W-:-:S04]  /*16fb0*/  IMAD.WIDE R32, R2, 0x2, R32 ;  /* 0x0000000202207825 */ /* 0x000fc800078e0220 */
[----:B------:R-:W-:Y:S01]  /*16fc0*/  FADD R123, R194, R123 ;  /* 0x0000007bc27b7221 */ /* 0x000fe20000000000 */
[----:B------:R0:W4:Y:S03]  /*16fd0*/  LDG.E.U16 R25, desc[UR18][R32.64] ;  /* 0x0000001220197981 */ /* 0x000126000c1e1500 */
[----:B------:R-:W-:Y:S01]  /*16fe0*/  FADD R123, R195, R123 ;  /* 0x0000007bc37b7221 */ /* 0x000fe20000000000 */
[----:B-----5:R-:W-:-:S04]  /*16ff0*/  IMAD.WIDE R40, R2, 0x2, R40 ;  /* 0x0000000202287825 */ /* 0x020fc800078e0228 */
[----:B------:R-:W-:Y:S01]  /*17000*/  FADD R123, R68, R123 ;  /* 0x0000007b447b7221 */ /* 0x000fe20000000000 */
[C---:B0-----:R-:W-:Y:S02]  /*17010*/  IMAD.WIDE R32, R2.reuse, 0x2, R48 ;  /* 0x0000000202207825 */ /* 0x041fe400078e0230 */
[----:B------:R-:W5:Y:S02]  /*17020*/  LDL.64 R48, [R1+0x1c8] ;  /* 0x0001c80001307983 */ /* 0x000f640000100a00 */
[----:B------:R-:W-:Y:S02]  /*17030*/  FADD R123, R69, R123 ;  /* 0x0000007b457b7221 */ /* 0x000fe40000000000 */
[----:B------:R-:W5:Y:S01]  /*17040*/  LDL.64 R68, [R1+0x128] ;  /* 0x0001280001447983 */ /* 0x000f620000100a00 */
[----:B--2---:R-:W-:-:S03]  /*17050*/  IMAD.WIDE R34, R2, 0x2, R34 ;  /* 0x0000000202227825 */ /* 0x004fc600078e0222 */
[----:B------:R-:W2:Y:S04]  /*17060*/  LDG.E.U16 R32, desc[UR18][R32.64] ;  /* 0x0000001220207981 */ /* 0x000ea8000c1e1500 */
[----:B------:R0:W2:Y:S02]  /*17070*/  LDG.E.U16 R31, desc[UR18][R34.64] ;  /* 0x00000012221f7981 */ /* 0x0000a4000c1e1500 */
[C---:B0-----:R-:W-:Y:S02]  /*17080*/  IMAD.WIDE R34, R2.reuse, 0x2, R46 ;  /* 0x0000000202227825 */ /* 0x041fe400078e022e */
[----:B------:R-:W2:Y:S04]  /*17090*/  LDL.64 R46, [R1+0x188] ;  /* 0x00018800012e7983 */ /* 0x000ea80000100a00 */
[----:B------:R-:W2:Y:S04]  /*170a0*/  LDG.E.U16 R35, desc[UR18][R34.64] ;  /* 0x0000001222237981 */ /* 0x000ea8000c1e1500 */
[----:B------:R0:W2:Y:S02]  /*170b0*/  LDG.E.U16 R34, desc[UR18][R40.64] ;  /* 0x0000001228227981 */ /* 0x0000a4000c1e1500 */
[----:B0-----:R-:W-:-:S02]  /*170c0*/  IMAD.WIDE R40, R2, 0x2, R50 ;  /* 0x0000000202287825 */ /* 0x001fc400078e0232 */
[----:B------:R-:W2:Y:S02]  /*170d0*/  LDL.64 R50, [R1+0x108] ;  /* 0x0001080001327983 */ /* 0x000ea40000100a00 */
[----:B------:R-:W-:-:S04]  /*170e0*/  FADD R123, R70, R123 ;  /* 0x0000007b467b7221 */ /* 0x000fc80000000000 */
[----:B------:R-:W-:Y:S01]  /*170f0*/  FADD R123, R71, R123 ;  /* 0x0000007b477b7221 */ /* 0x000fe20000000000 */
[----:B------:R-:W-:Y:S01]  /*17100*/  IMAD.WIDE R36, R2, 0x2, R36 ;  /* 0x0000000202247825 */ /* 0x000fe200078e0224 */
[----:B------:R-:W2:Y:S03]  /*17110*/  LDL.64 R70, [R1+0x220] ;  /* 0x0002200001467983 */ /* 0x000ea60000100a00 */
[----:B------:R-:W-:Y:S01]  /*17120*/  FADD R123, R72, R123 ;  /* 0x0000007b487b7221 */ /* 0x000fe20000000000 */
[----:B------:R0:W2:Y:S03]  /*17130*/  LDG.E.U16 R30, desc[UR18][R36.64] ;  /* 0x00000012241e7981 */ /* 0x0000a6000c1e1500 */
[----:B------:R-:W-:Y:S01]  /*17140*/  FADD R123, R73, R123 ;  /* 0x0000007b497b7221 */ /* 0x000fe20000000000 */
[----:B---3--:R-:W-:Y:S01]  /*17150*/  IMAD.WIDE R38, R2, 0x2, R38 ;  /* 0x0000000202267825 */ /* 0x008fe200078e0226 */
[----:B------:R-:W3:Y:S03]  /*17160*/  LDL.64 R72, [R1+0xc0] ;  /* 0x0000c00001487983 */ /* 0x000ee60000100a00 */
[----:B------:R-:W-:Y:S01]  /*17170*/  FADD R123, R74, R123 ;  /* 0x0000007b4a7b7221 */ /* 0x000fe20000000000 */
[----:B0-----:R-:W-:-:S04]  /*17180*/  IMAD.WIDE R36, R2, 0x2, R52 ;  /* 0x0000000202247825 */ /* 0x001fc800078e0234 */
[----:B------:R-:W-:Y:S01]  /*17190*/  FADD R123, R75, R123 ;  /* 0x0000007b4b7b7221 */ /* 0x000fe20000000000 */
[----:B------:R-:W3:Y:S03]  /*171a0*/  LDL.64 R52, [R1+0x148] ;  /* 0x0001480001347983 */ /* 0x000ee60000100a00 */
[----:B------:R-:W-:Y:S01]  /*171b0*/  FADD R76, R76, R123 ;  /* 0x0000007b4c4c7221 */ /* 0x000fe20000000000 */
[----:B------:R-:W3:Y:S01]  /*171c0*/  LDG.E.U16 R33, desc[UR18][R36.64] ;  /* 0x0000001224217981 */ /* 0x000ee2000c1e1500 */
[----:B------:R-:W-:-:S04]  /*171d0*/  IMAD.WIDE R44, R2, 0x2, R44 ;  /* 0x00000002022c7825 */ /* 0x000fc800078e022c */
[----:B------:R-:W-:Y:S01]  /*171e0*/  FADD R77, R77, R76 ;  /* 0x0000004c4d4d7221 */ /* 0x000fe20000000000 */
[----:B------:R-:W3:Y:S01]  /*171f0*/  LDL.64 R74, [R1+0x1a0] ;  /* 0x0001a000014a7983 */ /* 0x000ee20000100a00 */
[----:B----4-:R-:W-:-:S03]  /*17200*/  IMAD.WIDE R42, R2, 0x2, R42 ;  /* 0x00000002022a7825 */ /* 0x010fc600078e022a */
[----:B------:R0:W4:Y:S01]  /*17210*/  LDG.E.U16 R36, desc[UR18][R38.64] ;  /* 0x0000001226247981 */ /* 0x000122000c1e1500 */
[----:B------:R-:W-:-:S03]  /*17220*/  FADD R77, R78, R77 ;  /* 0x0000004d4e4d7221 */ /* 0x000fc60000000000 */
[----:B------:R-:W4:Y:S01]  /*17230*/  LDG.E.U16 R37, desc[UR18][R40.64] ;  /* 0x0000001228257981 */ /* 0x000f22000c1e1500 */
[----:B0-----:R-:W-:-:S03]  /*17240*/  IMAD.WIDE R38, R2, 0x2, R56 ;  /* 0x0000000202267825 */ /* 0x001fc600078e0238 */
[----:B------:R-:W4:Y:S01]  /*17250*/  LDL.64 R56, [R1+0xa8] ;  /* 0x0000a80001387983 */ /* 0x000f220000100a00 */
[----:B------:R-:W-:-:S03]  /*17260*/  FADD R79, R79, R77 ;  /* 0x0000004d4f4f7221 */ /* 0x000fc60000000000 */
[----:B------:R-:W4:Y:S04]  /*17270*/  LDG.E.U16 R38, desc[UR18][R38.64] ;  /* 0x0000001226267981 */ /* 0x000f28000c1e1500 */
[----:B------:R0:W4:Y:S04]  /*17280*/  LDG.E.U16 R40, desc[UR18][R44.64] ;  /* 0x000000122c287981 */ /* 0x000128000c1e1500 */
[----:B------:R-:W4:Y:S04]  /*17290*/  LDL.64 R76, [R1+0x1e0] ;  /* 0x0001e000014c7983 */ /* 0x000f280000100a00 */
[----:B------:R1:W4:Y:S01]  /*172a0*/  LDG.E.U16 R39, desc[UR18][R42.64] ;  /* 0x000000122a277981 */ /* 0x000322000c1e1500 */
[----:B0-----:R-:W-:-:S03]  /*172b0*/  IMAD.WIDE R44, R2, 0x2, R54 ;  /* 0x00000002022c7825 */ /* 0x001fc600078e0236 */
[----:B------:R-:W4:Y:S01]  /*172c0*/  LDL.64 R54, [R1+0x278] ;  /* 0x0002780001367983 */ /* 0x000f220000100a00 */
[----:B------:R-:W-:Y:S01]  /*172d0*/  FADD R79, R80, R79 ;  /* 0x0000004f504f7221 */ /* 0x000fe20000000000 */
[C---:B-----5:R-:W-:Y:S02]  /*172e0*/  IMAD.WIDE R48, R2.reuse, 0x2, R48 ;  /* 0x0000000202307825 */ /* 0x060fe400078e0230 */
[----:B------:R-:W5:Y:S02]  /*172f0*/  LDG.E.U16 R41, desc[UR18][R44.64] ;  /* 0x000000122c297981 */ /* 0x000f64000c1e1500 */
[----:B-1----:R-:W-:Y:S02]  /*17300*/  IMAD.WIDE R42, R2, 0x2, R60 ;  /* 0x00000002022a7825 */ /* 0x002fe400078e023c */
[----:B------:R-:W5:Y:S02]  /*17310*/  LDL.64 R60, [R1+0x240] ;  /* 0x00024000013c7983 */ /* 0x000f640000100a00 */
[----:B------:R-:W-:-:S02]  /*17320*/  FADD R81, R81, R79 ;  /* 0x0000004f51517221 */ /* 0x000fc40000000000 */
[----:B------:R-:W5:Y:S02]  /*17330*/  LDG.E.U16 R43, desc[UR18][R42.64] ;  /* 0x000000122a2b7981 */ /* 0x000f64000c1e1500 */
[----:B------:R-:W-:Y:S02]  /*17340*/  FADD R81, R82, R81 ;  /* 0x0000005152517221 */ /* 0x000fe40000000000 */
[----:B------:R0:W5:Y:S02]  /*17350*/  LDG.E.U16 R44, desc[UR18][R48.64] ;  /* 0x00000012302c7981 */ /* 0x000164000c1e1500 */
[----:B------:R-:W-:Y:S02]  /*17360*/  FADD R83, R83, R81 ;  /* 0x0000005153537221 */ /* 0x000fe40000000000 */
[----:B------:R-:W5:Y:S02]  /*17370*/  LDL.64 R78, [R1+0x38] ;  /* 0x00003800014e7983 */ /* 0x000f640000100a00 */
[----:B------:R-:W-:-:S02]  /*17380*/  FADD R83, R84, R83 ;  /* 0x0000005354537221 */ /* 0x000fc40000000000 */
[----:B------:R-:W5:Y:S02]  /*17390*/  LDL.64 R80, [R1+0x78] ;  /* 0x0000780001507983 */ /* 0x000f640000100a00 */
[----:B------:R-:W-:Y:S01]  /*173a0*/  FADD R83, R85, R83 ;  /* 0x0000005355537221 */ /* 0x000fe20000000000 */
[----:B0-----:R-:W-:Y:S02]  /*173b0*/  IMAD.WIDE R48, R2, 0x2, R68 ;  /* 0x0000000202307825 */ /* 0x001fe400078e0244 */
[----:B------:R-:W5:Y:S02]  /*173c0*/  LDL.64 R68, [R1+0x120] ;  /* 0x0001200001447983 */ /* 0x000f640000100a00 */
[----:B------:R-:W-:Y:S02]  /*173d0*/  FADD R86, R86, R83 ;  /* 0x0000005356567221 */ /* 0x000fe40000000000 */
[----:B------:R-:W5:Y:S02]  /*173e0*/  LDG.E.U16 R45, desc[UR18][R48.64] ;  /* 0x00000012302d7981 */ /* 0x000f64000c1e1500 */
[----:B------:R-:W-:-:S02]  /*173f0*/  FADD R86, R87, R86 ;  /* 0x0000005657567221 */ /* 0x000fc40000000000 */
[----:B------:R-:W5:Y:S02]  /*17400*/  LDL.64 R84, [R1+0xe0] ;  /* 0x0000e00001547983 */ /* 0x000f640000100a00 */
[----:B------:R-:W-:Y:S02]  /*17410*/  FADD R88, R88, R86 ;  /* 0x0000005658587221 */ /* 0x000fe40000000000 */
[----:B------:R-:W5:Y:S01]  /*17420*/  LDL.64 R86, [R1+0x140] ;  /* 0x0001400001567983 */ /* 0x000f620000100a00 */
[----:B--2---:R-:W-:-:S03]  /*17430*/  IMAD.WIDE R46, R2, 0x2, R46 ;  /* 0x00000002022e7825 */ /* 0x004fc600078e022e */
[----:B------:R-:W2:Y:S04]  /*17440*/  LDL.64 R82, [R1+0xa0] ;  /* 0x0000a00001527983 */ /* 0x000ea80000100a00 */
[----:B------:R0:W2:Y:S02]  /*17450*/  LDG.E.U16 R42, desc[UR18][R46.64] ;  /* 0x000000122e2a7981 */ /* 0x0000a4000c1e1500 */
[C---:B0-----:R-:W-:Y:S02]  /*17460*/  IMAD.WIDE R46, R2.reuse, 0x2, R58 ;  /* 0x00000002022e7825 */ /* 0x041fe400078e023a */
[----:B------:R-:W2:Y:S02]  /*17470*/  LDL.64 R58, [R1+0x200] ;  /* 0x00020000013a7983 */ /* 0x000ea40000100a00 */
[----:B------:R-:W-:-:S02]  /*17480*/  IMAD.WIDE R50, R2, 0x2, R50 ;  /* 0x0000000202327825 */ /* 0x000fc400078e0232 */
[----:B------:R-:W2:Y:S04]  /*17490*/  LDG.E.U16 R47, desc[UR18][R46.64] ;  /* 0x000000122e2f7981 */ /* 0x000ea8000c1e1500 */
[----:B------:R0:W2:Y:S02]  /*174a0*/  LDG.E.U16 R48, desc[UR18][R50.64] ;  /* 0x0000001232307981 */ /* 0x0000a4000c1e1500 */
[C---:B0-----:R-:W-:Y:S02]  /*174b0*/  IMAD.WIDE R50, R2.reuse, 0x2, R64 ;  /* 0x0000000202327825 */ /* 0x041fe400078e0240 */
[----:B------:R-:W2:Y:S02]  /*174c0*/  LDL.64 R64, [R1+0x1c0] ;  /* 0x0001c00001407983 */ /* 0x000ea40000100a00 */
[----:B---3--:R-:W-:-:S04]  /*174d0*/  IMAD.WIDE R52, R2, 0x2, R52 ;  /* 0x0000000202347825 */ /* 0x008fc800078e0234 */
[----:B------:R-:W-:Y:S01]  /*174e0*/  FADD R88, R89, R88 ;  /* 0x0000005859587221 */ /* 0x000fe20000000000 */
[----:B------:R-:W3:Y:S04]  /*174f0*/  LDG.E.U16 R50, desc[UR18][R50.64] ;  /* 0x0000001232327981 */ /* 0x000ee8000c1e1500 */
[----:B------:R0:W3:Y:S01]  /*17500*/  LDG.E.U16 R46, desc[UR18][R52.64] ;  /* 0x00000012342e7981 */ /* 0x0000e2000c1e1500 */
[----:B------:R-:W-:-:S03]  /*17510*/  FADD R90, R90, R88 ;  /* 0x000000585a5a7221 */ /* 0x000fc60000000000 */
[----:B------:R-:W3:Y:S01]  /*17520*/  LDL.64 R88, [R1+0x160] ;  /* 0x0001600001587983 */ /* 0x000ee20000100a00 */
[----:B0-----:R-:W-:-:S03]  /*17530*/  IMAD.WIDE R52, R2, 0x2, R62 ;  /* 0x0000000202347825 */ /* 0x001fc600078e023e */
[----:B------:R-:W3:Y:S04]  /*17540*/  LDL.64 R62, [R1+0x180] ;  /* 0x00018000013e7983 */ /* 0x000ee80000100a00 */
[----:B------:R-:W3:Y:S01]  /*17550*/  LDG.E.U16 R49, desc[UR18][R52.64] ;  /* 0x0000001234317981 */ /* 0x000ee2000c1e1500 */
[----:B----4-:R-:W-:-:S05]  /*17560*/  IMAD.WIDE R56, R2, 0x2, R56 ;  /* 0x0000000202387825 */ /* 0x010fca00078e0238 */
[----:B------:R0:W4:Y:S01]  /*17570*/  LDG.E.U16 R52, desc[UR18][R56.64] ;  /* 0x0000001238347981 */ /* 0x000122000c1e1500 */
[----:B------:R-:W-:Y:S01]  /*17580*/  FADD R90, R91, R90 ;  /* 0x0000005a5b5a7221 */ /* 0x000fe20000000000 */
[C---:B0-----:R-:W-:Y:S02]  /*17590*/  IMAD.WIDE R56, R2.reuse, 0x2, R66 ;  /* 0x0000000202387825 */ /* 0x041fe400078e0242 */
[----:B------:R-:W4:Y:S02]  /*175a0*/  LDL.64 R66, [R1+0x100] ;  /* 0x0001000001427983 */ /* 0x000f240000100a00 */
[----:B------:R-:W-:-:S04]  /*175b0*/  IMAD.WIDE R54, R2, 0x2, R54 ;  /* 0x0000000202367825 */ /* 0x000fc800078e0236 */
[----:B------:R-:W-:Y:S01]  /*175c0*/  FADD R90, R92, R90 ;  /* 0x0000005a5c5a7221 */ /* 0x000fe20000000000 */
[----:B------:R-:W4:Y:S04]  /*175d0*/  LDG.E.U16 R53, desc[UR18][R56.64] ;  /* 0x0000001238357981 */ /* 0x000f28000c1e1500 */
[----:B------:R0:W4:Y:S01]  /*175e0*/  LDG.E.U16 R51, desc[UR18][R54.64] ;  /* 0x0000001236337981 */ /* 0x000122000c1e1500 */
[----:B-----5:R-:W-:-:S04]  /*175f0*/  IMAD.WIDE R60, R2, 0x2, R60 ;  /* 0x00000002023c7825 */ /* 0x020fc800078e023c */
[----:B------:R-:W-:Y:S01]  /*17600*/  FADD R93, R93, R90 ;  /* 0x0000005a5d5d7221 */ /* 0x000fe20000000000 */
[----:B------:R1:W5:Y:S01]  /*17610*/  LDG.E.U16 R56, desc[UR18][R60.64] ;  /* 0x000000123c387981 */ /* 0x000362000c1e1500 */
[----:B0-----:R-:W-:-:S03]  /*17620*/  IMAD.WIDE R54, R2, 0x2, R70 ;  /* 0x0000000202367825 */ /* 0x001fc600078e0246 */
[----:B------:R-:W5:Y:S01]  /*17630*/  LDL.64 R70, [R1+0x98] ;  /* 0x0000980001467983 */ /* 0x000f620000100a00 */
[----:B------:R-:W-:-:S03]  /*17640*/  FADD R93, R94, R93 ;  /* 0x0000005d5e5d7221 */ /* 0x000fc60000000000 */
[----:B------:R-:W5:Y:S01]  /*17650*/  LDG.E.U16 R55, desc[UR18][R54.64] ;  /* 0x0000001236377981 */ /* 0x000f62000c1e1500 */
[----:B-1----:R-:W-:-:S03]  /*17660*/  IMAD.WIDE R60, R2, 0x2, R74 ;  /* 0x00000002023c7825 */ /* 0x002fc600078e024a */
[----:B------:R-:W5:Y:S01]  /*17670*/  LDL.64 R74, [R1+0x18] ;  /* 0x00001800014a7983 */ /* 0x000f620000100a00 */
[----:B------:R-:W-:Y:S01]  /*17680*/  FADD R95, R95, R93 ;  /* 0x0000005d5f5f7221 */ /* 0x000fe20000000000 */
[----:B------:R-:W-:Y:S02]  /*17690*/  MOV R126, R136 ;  /* 0x00000088007e7202 */ /* 0x000fe40000000f00 */
[----:B------:R-:W-:Y:S01]  /*176a0*/  MOV R127, R137 ;  /* 0x00000089007f7202 */ /* 0x000fe20000000f00 */
[----:B------:R-:W-:Y:S01]  /*176b0*/  FADD R95, R96, R95 ;  /* 0x0000005f605f7221 */ /* 0x000fe20000000000 */
[C---:B------:R-:W-:Y:S01]  /*176c0*/  IMAD.WIDE R124, R2.reuse, 0x2, R124 ;  /* 0x00000002027c7825 */ /* 0x040fe200078e027c */
[----:B------:R-:W5:Y:S03]  /*176d0*/  LDL.64 R92, [R1+0x30] ;  /* 0x00003000015c7983 */ /* 0x000f660000100a00 */
[----:B------:R-:W-:Y:S01]  /*176e0*/  FADD R97, R97, R95 ;  /* 0x0000005f61617221 */ /* 0x000fe20000000000 */
[----:B------:R-:W-:Y:S01]  /*176f0*/  IMAD.WIDE R126, R2, 0x2, R126 ;  /* 0x00000002027e7825 */ /* 0x000fe200078e027e */
[----:B------:R-:W5:Y:S03]  /*17700*/  LDL.64 R94, [R1+0x10] ;  /* 0x00001000015e7983 */ /* 0x000f660000100a00 */
[----:B------:R-:W-:Y:S01]  /*17710*/  FADD R97, R98, R97 ;  /* 0x0000006162617221 */ /* 0x000fe20000000000 */
[----:B------:R-:W5:Y:S03]  /*17720*/  LDG.E.U16 R4, desc[UR18][R126.64] ;  /* 0x000000127e047981 */ /* 0x000f66000c1e1500 */
[----:B------:R-:W-:-:S02]  /*17730*/  FADD R97, R99, R97 ;  /* 0x0000006163617221 */ /* 0x000fc40000000000 */
[----:B------:R-:W5:Y:S02]  /*17740*/  LDL.64 R98, [R1+0x70] ;  /* 0x0000700001627983 */ /* 0x000f640000100a00 */
[----:B------:R-:W-:Y:S02]  /*17750*/  FADD R100, R100, R97 ;  /* 0x0000006164647221 */ /* 0x000fe40000000000 */
[----:B------:R-:W5:Y:S04]  /*17760*/  LDL.64 R96, [R1+0x50] ;  /* 0x0000500001607983 */ /* 0x000f680000100a00 */
[----:B------:R-:W5:Y:S01]  /*17770*/  LDG.E.U16 R5, desc[UR18][R124.64] ;  /* 0x000000127c057981 */ /* 0x000f62000c1e1500 */
[----:B------:R-:W-:-:S03]  /*17780*/  FADD R100, R101, R100 ;  /* 0x0000006465647221 */ /* 0x000fc60000000000 */
[----:B------:R-:W5:Y:S01]  /*17790*/  LDL.64 R126, [R1+0x60] ;  /* 0x00006000017e7983 */ /* 0x000f620000100a00 */
[----:B------:R-:W-:-:S03]  /*177a0*/  FADD R102, R102, R100 ;  /* 0x0000006466667221 */ /* 0x000fc60000000000 */
[----:B------:R-:W5:Y:S01]  /*177b0*/  LDL.64 R100, [R1+0x88] ;  /* 0x0000880001647983 */ /* 0x000f620000100a00 */
[----:B------:R-:W-:-:S03]  /*177c0*/  FADD R102, R103, R102 ;  /* 0x0000006667667221 */ /* 0x000fc60000000000 */
[----:B------:R-:W5:Y:S01]  /*177d0*/  LDL.64 R124, [R1+0x20] ;  /* 0x00002000017c7983 */ /* 0x000f620000100a00 */
[----:B------:R-:W-:-:S03]  /*177e0*/  FADD R196, R196, R102 ;  /* 0x00000066c4c47221 */ /* 0x000fc60000000000 */
[----:B------:R-:W5:Y:S01]  /*177f0*/  LDL.64 R102, [R1+0x48] ;  /* 0x0000480001667983 */ /* 0x000f620000100a00 */
[----:B------:R-:W-:-:S03]  /*17800*/  FADD R196, R104, R196 ;  /* 0x000000c468c47221 */ /* 0x000fc60000000000 */
[----:B------:R-:W5:Y:S01]  /*17810*/  LDG.E.U16 R57, desc[UR18][R60.64] ;  /* 0x000000123c397981 */ /* 0x000f62000c1e1500 */
[----:B------:R-:W-:-:S03]  /*17820*/  FADD R196, R105, R196 ;  /* 0x000000c469c47221 */ /* 0x000fc60000000000 */
[----:B------:R-:W5:Y:S01]  /*17830*/  LDL.64 R104, [R1+0x8] ;  /* 0x0000080001687983 */ /* 0x000f620000100a00 */
[----:B------:R-:W-:-:S04]  /*17840*/  FADD R106, R106, R196 ;  /* 0x000000c46a6a7221 */ /* 0x000fc80000000000 */
[----:B------:R-:W-:-:S04]  /*17850*/  FADD R106, R107, R106 ;  /* 0x0000006a6b6a7221 */ /* 0x000fc80000000000 */
[----:B------:R-:W-:Y:S02]  /*17860*/  FADD R108, R108, R106 ;  /* 0x0000006a6c6c7221 */ /* 0x000fe40000000000 */
[----:B------:R-:W5:Y:S02]  /*17870*/  LDL.64 R106, [R1+0x28] ;  /* 0x00002800016a7983 */ /* 0x000f640000100a00 */
[----:B------:R-:W-:-:S04]  /*17880*/  FADD R108, R109, R108 ;  /* 0x0000006c6d6c7221 */ /* 0x000fc80000000000 */
[----:B------:R-:W-:Y:S02]  /*17890*/  FADD R110, R110, R108 ;  /* 0x0000006c6e6e7221 */ /* 0x000fe40000000000 */
[----:B------:R-:W5:Y:S01]  /*178a0*/  LDL.64 R108, [R1+0x68] ;  /* 0x00006800016c7983 */ /* 0x000f620000100a00 */
[----:B--2---:R-:W-:-:S05]  /*178b0*/  IMAD.WIDE R58, R2, 0x2, R58 ;  /* 0x00000002023a7825 */ /* 0x004fca00078e023a */
[----:B------:R0:W2:Y:S02]  /*178c0*/  LDG.E.U16 R54, desc[UR18][R58.64] ;  /* 0x000000123a367981 */ /* 0x0000a4000c1e1500 */
[C---:B0-----:R-:W-:Y:S02]  /*178d0*/  IMAD.WIDE R58, R2.reuse, 0x2, R76 ;  /* 0x00000002023a7825 */ /* 0x041fe400078e024c */
[----:B------:R-:W2:Y:S04]  /*178e0*/  LDL.64 R76, [R1+0x58] ;  /* 0x00005800014c7983 */ /* 0x000ea80000100a00 */
[----:B------:R-:W2:Y:S01]  /*178f0*/  LDG.E.U16 R59, desc[UR18][R58.64] ;  /* 0x000000123a3b7981 */ /* 0x000ea2000c1e1500 */
[----:B------:R-:W-:-:S05]  /*17900*/  IMAD.WIDE R64, R2, 0x2, R64 ;  /* 0x0000000202407825 */ /* 0x000fca00078e0240 */
[----:B------:R0:W2:Y:S02]  /*17910*/  LDG.E.U16 R58, desc[UR18][R64.64] ;  /* 0x00000012403a7981 */ /* 0x0000a4000c1e1500 */
[C---:B0-----:R-:W-:Y:S02]  /*17920*/  IMAD.WIDE R64, R2.reuse, 0x2, R86 ;  /* 0x0000000202407825 */ /* 0x041fe400078e0256 */
[----:B------:R-:W2:Y:S02]  /*17930*/  LDL.64 R86, [R1+0x90] ;  /* 0x0000900001567983 */ /* 0x000ea40000100a00 */
[----:B------:R-:W-:Y:S01]  /*17940*/  FADD R110, R111, R110 ;  /* 0x0000006e6f6e7221 */ /* 0x000fe20000000000 */
[----:B------:R-:W-:Y:S01]  /*17950*/  IMAD.WIDE R68, R2, 0x2, R68 ;  /* 0x0000000202447825 */ /* 0x000fe200078e0244 */
[----:B------:R-:W2:Y:S03]  /*17960*/  LDG.E.U16 R61, desc[UR18][R64.64] ;  /* 0x00000012403d7981 */ /* 0x000ea6000c1e1500 */
[----:B------:R-:W-:-:S04]  /*17970*/  FADD R110, R112, R110 ;  /* 0x0000006e706e7221 */ /* 0x000fc80000000000 */
[----:B------:R-:W-:-:S04]  /*17980*/  FADD R113, R113, R110 ;  /* 0x0000006e71717221 */ /* 0x000fc80000000000 */
[----:B------:R-:W-:Y:S01]  /*17990*/  FADD R113, R114, R113 ;  /* 0x0000007172717221 */ /* 0x000fe20000000000 */
[----:B---3--:R-:W-:Y:S01]  /*179a0*/  IMAD.WIDE R62, R2, 0x2, R62 ;  /* 0x00000002023e7825 */ /* 0x008fe200078e023e */
[----:B------:R-:W3:Y:S03]  /*179b0*/  LDG.E.U16 R64, desc[UR18][R68.64] ;  /* 0x0000001244407981 */ /* 0x000ee6000c1e1500 */
[----:B------:R-:W-:Y:S01]  /*179c0*/  FADD R115, R115, R113 ;  /* 0x0000007173737221 */ /* 0x000fe20000000000 */
[----:B------:R0:W3:Y:S03]  /*179d0*/  LDG.E.U16 R60, desc[UR18][R62.64] ;  /* 0x000000123e3c7981 */ /* 0x0000e6000c1e1500 */
[----:B------:R-:W-:-:S04]  /*179e0*/  FADD R115, R116, R115 ;  /* 0x0000007374737221 */ /* 0x000fc80000000000 */
[----:B------:R-:W-:-:S04]  /*179f0*/  FADD R117, R117, R115 ;  /* 0x0000007375757221 */ /* 0x000fc80000000000 */
[----:B------:R-:W-:-:S04]  /*17a00*/  FADD R117, R118, R117 ;  /* 0x0000007576757221 */ /* 0x000fc80000000000 */
[----:B------:R-:W-:Y:S02]  /*17a10*/  FADD R119, R119, R117 ;  /* 0x0000007577777221 */ /* 0x000fe40000000000 */
[----:B------:R-:W3:Y:S02]  /*17a20*/  LDL.64 R116, [R1+0x80] ;  /* 0x0000800001747983 */ /* 0x000ee40000100a00 */
[----:B------:R-:W-:-:S04]  /*17a30*/  FADD R119, R120, R119 ;  /* 0x0000007778777221 */ /* 0x000fc80000000000 */
[----:B------:R-:W-:Y:S02]  /*17a40*/  FADD R138, R121, R119 ;  /* 0x00000077798a7221 */ /* 0x000fe40000000000 */
[----:B------:R-:W3:Y:S04]  /*17a50*/  LDL.64 R118, [R1+0x40] ;  /* 0x0000400001767983 */ /* 0x000ee80000100a00 */
[----:B------:R-:W3:Y:S01]  /*17a60*/  LDL.64 R120, [R1] ;  /* 0x0000000001787983 */ /* 0x000ee20000100a00 */
[----:B0-----:R-:W-:-:S04]  /*17a70*/  IMAD.WIDE R62, R2, 0x2, R88 ;  /* 0x00000002023e7825 */ /* 0x001fc800078e0258 */
[C---:B----4-:R-:W-:Y:S02]  /*17a80*/  IMAD.WIDE R66, R2.reuse, 0x2, R66 ;  /* 0x0000000202427825 */ /* 0x050fe400078e0242 */
[----:B------:R-:W4:Y:S02]  /*17a90*/  LDG.E.U16 R62, desc[UR18][R62.64] ;  /* 0x000000123e3e7981 */ /* 0x000f24000c1e1500 */
[----:B------:R-:W-:-:S04]  /*17aa0*/  IMAD.WIDE R68, R2, 0x2, R84 ;  /* 0x0000000202447825 */ /* 0x000fc800078e0254 */
[C---:B------:R-:W-:Y:S01]  /*17ab0*/  IMAD.WIDE R72, R2.reuse, 0x2, R72 ;  /* 0x0000000202487825 */ /* 0x040fe200078e0248 */
[----:B------:R-:W3:Y:S04]  /*17ac0*/  LDG.E.U16 R65, desc[UR18][R68.64] ;  /* 0x0000001244417981 */ /* 0x000ee8000c1e1500 */
[----:B------:R0:W3:Y:S01]  /*17ad0*/  LDG.E.U16 R63, desc[UR18][R66.64] ;  /* 0x00000012423f7981 */ /* 0x0000e2000c1e1500 */
[----:B-----5:R-:W-:-:S03]  /*17ae0*/  IMAD.WIDE R70, R2, 0x2, R70 ;  /* 0x0000000202467825 */ /* 0x020fc600078e0246 */
[----:B------:R1:W5:Y:S01]  /*17af0*/  LDG.E.U16 R68, desc[UR18][R72.64] ;  /* 0x0000001248447981 */ /* 0x000362000c1e1500 */
[----:B0-----:R-:W-:-:S04]  /*17b00*/  IMAD.WIDE R66, R2, 0x2, R82 ;  /* 0x0000000202427825 */ /* 0x001fc800078e0252 */
[C---:B------:R-:W-:Y:S02]  /*17b10*/  IMAD.WIDE R74, R2.reuse, 0x2, R74 ;  /* 0x00000002024a7825 */ /* 0x040fe400078e024a */
[----:B------:R-:W3:Y:S02]  /*17b20*/  LDG.E.U16 R67, desc[UR18][R66.64] ;  /* 0x0000001242437981 */ /* 0x000ee4000c1e1500 */
[----:B-1----:R-:W-:-:S05]  /*17b30*/  IMAD.WIDE R72, R2, 0x2, R78 ;  /* 0x0000000202487825 */ /* 0x002fca00078e024e */
[----:B------:R-:W3:Y:S04]  /*17b40*/  LDG.E.U16 R69, desc[UR18][R72.64] ;  /* 0x0000001248457981 */ /* 0x000ee8000c1e1500 */
[----:B------:R0:W3:Y:S01]  /*17b50*/  LDG.E.U16 R66, desc[UR18][R70.64] ;  /* 0x0000001246427981 */ /* 0x0000e2000c1e1500 */
[----:B------:R-:W-:-:S03]  /*17b60*/  IMAD.WIDE R78, R2, 0x2, R250 ;  /* 0x00000002024e7825 */ /* 0x000fc600078e02fa */
[----:B------:R1:W3:Y:S01]  /*17b70*/  LDG.E.U16 R72, desc[UR18][R74.64] ;  /* 0x000000124a487981 */ /* 0x0002e2000c1e1500 */
[----:B0-----:R-:W-:-:S03]  /*17b80*/  IMAD.WIDE R70, R2, 0x2, R80 ;  /* 0x0000000202467825 */ /* 0x001fc600078e0250 */
[----:B------:R0:W3:Y:S04]  /*17b90*/  LDG.E.U16 R73, desc[UR18][R78.64] ;  /* 0x000000124e497981 */ /* 0x0000e8000c1e1500 */
[----:B------:R-:W3:Y:S01]  /*17ba0*/  LDG.E.U16 R71, desc[UR18][R70.64] ;  /* 0x0000001246477981 */ /* 0x000ee2000c1e1500 */
[----:B-1----:R-:W-:-:S04]  /*17bb0*/  IMAD.WIDE R74, R2, 0x2, R236 ;  /* 0x00000002024a7825 */ /* 0x002fc800078e02ec */
[C---:B------:R-:W-:Y:S02]  /*17bc0*/  IMAD.WIDE R84, R2.reuse, 0x2, R220 ;  /* 0x0000000202547825 */ /* 0x040fe400078e02dc */
[----:B------:R-:W3:Y:S02]  /*17bd0*/  LDG.E.U16 R74, desc[UR18][R74.64] ;  /* 0x000000124a4a7981 */ /* 0x000ee4000c1e1500 */
[C---:B0-----:R-:W-:Y:S02]  /*17be0*/  IMAD.WIDE R78, R2.reuse, 0x2, R204 ;  /* 0x00000002024e7825 */ /* 0x041fe400078e02cc */
[----:B------:R-:W3:Y:S02]  /*17bf0*/  LDG.E.U16 R84, desc[UR18][R84.64] ;  /* 0x0000001254547981 */ /* 0x000ee4000c1e1500 */
[----:B------:R-:W-:-:S04]  /*17c00*/  IMAD.WIDE R80, R2, 0x2, R188 ;  /* 0x0000000202507825 */ /* 0x000fc800078e02bc */
[C---:B------:R-:W-:Y:S01]  /*17c10*/  IMAD.WIDE R82, R2.reuse, 0x2, R180 ;  /* 0x0000000202527825 */ /* 0x040fe200078e02b4 */
[----:B------:R0:W3:Y:S04]  /*17c20*/  LDG.E.U16 R85, desc[UR18][R80.64] ;  /* 0x0000001250557981 */ /* 0x0000e8000c1e1500 */
[----:B------:R1:W3:Y:S01]  /*17c30*/  LDG.E.U16 R88, desc[UR18][R82.64] ;  /* 0x0000001252587981 */ /* 0x0002e2000c1e1500 */
[----:B0-----:R-:W-:-:S04]  /*17c40*/  IMAD.WIDE R80, R2, 0x2, R164 ;  /* 0x0000000202507825 */ /* 0x001fc800078e02a4 */
[C---:B-1----:R-:W-:Y:S01]  /*17c50*/  IMAD.WIDE R82, R2.reuse, 0x2, R156 ;  /* 0x0000000202527825 */ /* 0x042fe200078e029c */
[----:B------:R0:W3:Y:S04]  /*17c60*/  LDG.E.U16 R90, desc[UR18][R80.64] ;  /* 0x00000012505a7981 */ /* 0x0000e8000c1e1500 */
[----:B------:R1:W3:Y:S01]  /*17c70*/  LDG.E.U16 R91, desc[UR18][R82.64] ;  /* 0x00000012525b7981 */ /* 0x0002e2000c1e1500 */
[----:B0-----:R-:W-:-:S03]  /*17c80*/  IMAD.WIDE R80, R2, 0x2, R96 ;  /* 0x0000000202507825 */ /* 0x001fc600078e0260 */
[----:B------:R-:W-:Y:S01]  /*17c90*/  STS.U16 [R133+UR7+0x18000], R4 ;  /* 0x0180000485007988 */ /* 0x000fe20008000407 */
[----:B-1----:R-:W-:-:S03]  /*17ca0*/  IMAD.WIDE R82, R2, 0x2, R92 ;  /* 0x0000000202527825 */ /* 0x002fc600078e025c */
[----:B------:R0:W3:Y:S04]  /*17cb0*/  LDG.E.U16 R92, desc[UR18][R80.64] ;  /* 0x00000012505c7981 */ /* 0x0000e8000c1e1500 */
[----:B------:R1:W-:Y:S04]  /*17cc0*/  STS.U16 [R133+UR7+0x18400], R5 ;  /* 0x0184000585007988 */ /* 0x0003e80008000407 */
[----:B------:R-:W3:Y:S01]  /*17cd0*/  LDG.E.U16 R82, desc[UR18][R82.64] ;  /* 0x0000001252527981 */ /* 0x000ee2000c1e1500 */
[----:B0-----:R-:W-:-:S04]  /*17ce0*/  IMAD.WIDE R80, R2, 0x2, R248 ;  /* 0x0000000202507825 */ /* 0x001fc800078e02f8 */
[C---:B-1----:R-:W-:Y:S02]  /*17cf0*/  IMAD.WIDE R4, R2.reuse, 0x2, R234 ;  /* 0x0000000202047825 */ /* 0x042fe400078e02ea */
[----:B------:R-:W3:Y:S04]  /*17d00*/  LDG.E.U16 R80, desc[UR18][R80.64] ;  /* 0x0000001250507981 */ /* 0x000ee8000c1e1500 */
[----:B------:R0:W3:Y:S02]  /*17d10*/  LDG.E.U16 R81, desc[UR18][R4.64] ;  /* 0x0000001204517981 */ /* 0x0000e4000c1e1500 */
[----:B0-----:R-:W-:-:S04]  /*17d20*/  IMAD.WIDE R4, R2, 0x2, R218 ;  /* 0x0000000202047825 */ /* 0x001fc800078e02da */
[----:B--2---:R-:W-:-:S05]  /*17d30*/  IMAD.WIDE R76, R2, 0x2, R76 ;  /* 0x00000002024c7825 */ /* 0x004fca00078e024c */
[----:B------:R0:W2:Y:S02]  /*17d40*/  LDG.E.U16 R70, desc[UR18][R76.64] ;  /* 0x000000124c467981 */ /* 0x0000a4000c1e1500 */
[----:B0-----:R-:W-:-:S05]  /*17d50*/  IMAD.WIDE R76, R2, 0x2, R228 ;  /* 0x00000002024c7825 */ /* 0x001fca00078e02e4 */
[----:B------:R0:W2:Y:S02]  /*17d60*/  LDG.E.U16 R75, desc[UR18][R76.64] ;  /* 0x000000124c4b7981 */ /* 0x0000a4000c1e1500 */
[----:B0-----:R-:W-:-:S06]  /*17d70*/  IMAD.WIDE R76, R2, 0x2, R212 ;  /* 0x00000002024c7825 */ /* 0x001fcc00078e02d4 */
[----:B------:R-:W2:Y:S01]  /*17d80*/  LDG.E.U16 R76, desc[UR18][R76.64] ;  /* 0x000000124c4c7981 */ /* 0x000ea2000c1e1500 */
[----:B------:R-:W-:-:S06]  /*17d90*/  IMAD.WIDE R86, R2, 0x2, R86 ;  /* 0x0000000202567825 */ /* 0x000fcc00078e0256 */
[----:B------:R-:W2:Y:S04]  /*17da0*/  LDG.E.U16 R86, desc[UR18][R86.64] ;  /* 0x0000001256567981 */ /* 0x000ea8000c1e1500 */
[----:B------:R0:W2:Y:S02]  /*17db0*/  LDG.E.U16 R77, desc[UR18][R78.64] ;  /* 0x000000124e4d7981 */ /* 0x0000a4000c1e1500 */
[----:B0-----:R-:W-:-:S05]  /*17dc0*/  IMAD.WIDE R78, R2, 0x2, R172 ;  /* 0x00000002024e7825 */ /* 0x001fca00078e02ac */
[----:B------:R0:W2:Y:S02]  /*17dd0*/  LDG.E.U16 R89, desc[UR18][R78.64] ;  /* 0x000000124e597981 */ /* 0x0000a4000c1e1500 */
[----:B0-----:R-:W-:-:S05]  /*17de0*/  IMAD.WIDE R78, R2, 0x2, R98 ;  /* 0x00000002024e7825 */ /* 0x001fca00078e0262 */
[----:B------:R0:W2:Y:S02]  /*17df0*/  LDG.E.U16 R87, desc[UR18][R78.64] ;  /* 0x000000124e577981 */ /* 0x0000a4000c1e1500 */
[----:B0-----:R-:W-:-:S05]  /*17e00*/  IMAD.WIDE R78, R2, 0x2, R94 ;  /* 0x00000002024e7825 */ /* 0x001fca00078e025e */
[----:B------:R0:W2:Y:S02]  /*17e10*/  LDG.E.U16 R83, desc[UR18][R78.64] ;  /* 0x000000124e537981 */ /* 0x0000a4000c1e1500 */
[----:B0-----:R-:W-:-:S06]  /*17e20*/  IMAD.WIDE R78, R2, 0x2, R226 ;  /* 0x00000002024e7825 */ /* 0x001fcc00078e02e2 */
        /* <DEDUP_REMOVED lines=75> */
[----:B------:R0:W3:Y:S02]  /*182e0*/  LDG.E.U16 R130, desc[UR18][R4.64] ;  /* 0x0000001204827981 */ /* 0x0000e4000c1e1500 */
[----:B0-----:R-:W-:-:S05]  /*182f0*/  IMAD.WIDE R4, R2, 0x2, R158 ;  /* 0x0000000202047825 */ /* 0x001fca00078e029e */
[----:B------:R0:W3:Y:S02]  /*18300*/  LDG.E.U16 R131, desc[UR18][R4.64] ;  /* 0x0000001204837981 */ /* 0x0000e4000c1e1500 */
[----:B0-----:R-:W-:-:S06]  /*18310*/  IMAD.WIDE R4, R2, 0x2, R150 ;  /* 0x0000000202047825 */ /* 0x001fcc00078e0296 */
[----:B------:R-:W3:Y:S04]  /*18320*/  LDG.E.U16 R4, desc[UR18][R4.64] ;  /* 0x0000001204047981 */ /* 0x000ee8000c1e1500 */
        /* <DEDUP_REMOVED lines=55> */
[----:B----4-:R-:W-:Y:S04]  /*186a0*/  STS.U16 [R245+UR7+0x1a580], R62 ;  /* 0x01a5803ef5007988 */ /* 0x010fe80008000407 */
[----:B------:R-:W-:Y:S04]  /*186b0*/  STS.U16 [R245+UR7+0x1a980], R61 ;  /* 0x01a9803df5007988 */ /* 0x000fe80008000407 */
[----:B------:R-:W-:Y:S04]  /*186c0*/  STS.U16 [R245+UR7+0x1ad80], R64 ;  /* 0x01ad8040f5007988 */ /* 0x000fe80008000407 */
[----:B------:R-:W-:Y:S04]  /*186d0*/  STS.U16 [R245+UR7+0x1b180], R63 ;  /* 0x01b1803ff5007988 */ /* 0x000fe80008000407 */
[----:B------:R-:W-:Y:S04]  /*186e0*/  STS.U16 [R245+UR7+0x1b580], R65 ;  /* 0x01b58041f5007988 */ /* 0x000fe80008000407 */
[----:B-----5:R-:W-:Y:S04]  /*186f0*/  STS.U16 [R245+UR7+0x1b980], R68 ;  /* 0x01b98044f5007988 */ /* 0x020fe80008000407 */
[----:B------:R-:W-:Y:S01]  /*18700*/  STS.U16 [R245+UR7+0x1bd80], R67 ;  /* 0x01bd8043f5007988 */ /* 0x000fe20008000407 */
[----:B------:R-:W-:-:S03]  /*18710*/  FADD R0, -R132, R0 ;  /* 0x0000000084007221 */ /* 0x000fc60000000100 */
[----:B------:R-:W-:Y:S04]  /*18720*/  STS.U16 [R244+UR7+0x18200], R66 ;  /* 0x01820042f4007988 */ /* 0x000fe80008000407 */
[----:B------:R-:W-:Y:S04]  /*18730*/  STS.U16 [R244+UR7+0x18600], R71 ;  /* 0x01860047f4007988 */ /* 0x000fe80008000407 */
[----:B--2---:R-:W-:Y:S04]  /*18740*/  STS.U16 [R244+UR7+0x18a00], R70 ;  /* 0x018a0046f4007988 */ /* 0x004fe80008000407 */
        /* <DEDUP_REMOVED lines=62> */
[----:B------:R-:W-:Y:S01]  /*18b30*/  FMUL R0, R0, 1.4426950216293334961 ;  /* 0x3fb8aa3b00007820 */ /* 0x000fe20000400000 */
[----:B------:R-:W1:Y:S02]  /*18b40*/  FENCE.VIEW.ASYNC.T ;  /* 0x00000000000073c6 */ /* 0x000e640000000200 */
[----:B-1----:R-:W-:Y:S06]  /*18b50*/  BAR.SYNC.DEFER_BLOCKING 0x0 ;  /* 0x0000000000007b1d */ /* 0x002fec0000010000 */
[----:B0-----:R-:W0:Y:S01]  /*18b60*/  LDTM.x128 R4, tmem[UR9] ;  /* 0x00000009000479ee */ /* 0x001e2200083c0000 */
[----:B------:R-:W0:Y:S01]  /*18b70*/  MUFU.EX2 R0, R0 ;  /* 0x0000000000007308 */ /* 0x000e220000000800 */
[----:B------:R-:W-:Y:S01]  /*18b80*/  NOP ;  /* 0x0000000000007918 */ /* 0x000fe20000000000 */
[C---:B0-----:R-:W-:Y:S01]  /*18b90*/  FMUL R4, R0.reuse, R4 ;  /* 0x0000000400047220 */ /* 0x041fe20000400000 */
        /* <DEDUP_REMOVED lines=127> */
[----:B------:R0:W-:Y:S01]  /*19390*/  STTM.x128 tmem[UR9], R4 ;  /* 0x00000004000079ed */ /* 0x0001e200083c0009 */
[----:B------:R-:W1:Y:S02]  /*193a0*/  FENCE.VIEW.ASYNC.T ;  /* 0x00000000000073c6 */ /* 0x000e640000000200 */
[----:B-1----:R-:W-:Y:S01]  /*193b0*/  BAR.SYNC.DEFER_BLOCKING 0x0 ;  /* 0x0000000000007b1d */ /* 0x002fe20000010000 */
[----:B------:R-:W-:-:S04]  /*193c0*/  FADD R138, R148, R138 ;  /* 0x0000008a948a7221 */ /* 0x000fc80000000000 */
[----:B------:R-:W-:Y:S01]  /*193d0*/  FADD R147, R147, R138 ;  /* 0x0000008a93937221 */ /* 0x000fe20000000000 */
[----:B------:R1:W-:Y:S06]  /*193e0*/  MEMBAR.ALL.CTA ;  /* 0x0000000000007992 */ /* 0x0003ec0000008000 */
[----:B-1----:R-:W1:Y:S01]  /*193f0*/  FENCE.VIEW.ASYNC.S ;  /* 0x00000000000073c6 */ /* 0x002e620000000000 */
[----:B------:R-:W-:-:S04]  /*19400*/  FADD R146, R146, R147 ;  /* 0x0000009392927221 */ /* 0x000fc80000000000 */
[----:B------:R-:W-:-:S04]  /*19410*/  FADD R145, R145, R146 ;  /* 0x0000009291917221 */ /* 0x000fc80000000000 */
[----:B------:R-:W-:-:S04]  /*19420*/  FADD R144, R144, R145 ;  /* 0x0000009190907221 */ /* 0x000fc80000000000 */
[----:B------:R-:W-:-:S04]  /*19430*/  FADD R143, R143, R144 ;  /* 0x000000908f8f7221 */ /* 0x000fc80000000000 */
[----:B------:R-:W-:Y:S01]  /*19440*/  FADD R143, R142, R143 ;  /* 0x0000008f8e8f7221 */ /* 0x000fe20000000000 */
[----:B------:R-:W-:-:S03]  /*19450*/  ULEA UR10, UR13, UR7, 0x3 ;  /* 0x000000070d0a7291 */ /* 0x000fc6000f8e18ff */
[----:B------:R-:W-:Y:S01]  /*19460*/  FADD R143, R141, R143 ;  /* 0x0000008f8d8f7221 */ /* 0x000fe20000000000 */
[----:B------:R-:W-:-:S03]  /*19470*/  UIADD3 UR10, UPT, UPT, UR10, 0x20000, URZ ;  /* 0x000200000a0a7890 */ /* 0x000fc6000fffe0ff */
[----:B------:R-:W-:Y:S01]  /*19480*/  FADD R143, R140, R143 ;  /* 0x0000008f8c8f7221 */ /* 0x000fe20000000000 */
[----:B------:R-:W-:Y:S01]  /*19490*/  UMOV UR72, UR67 ;  /* 0x0000004300487c82 */ /* 0x000fe20008000000 */
[----:B-1----:R-:W-:Y:S06]  /*194a0*/  BAR.SYNC.DEFER_BLOCKING 0x0 ;  /* 0x0000000000007b1d */ /* 0x002fec0000010000 */
[----:B------:R-:W-:Y:S05]  /*194b0*/  BRA.U UP2, `(.L_x_16) ;  /* 0x0000000102847547 */ /* 0x000fea000b800000 */
[----:B------:R-:W-:Y:S02]  /*194c0*/  UIADD3 UR63, UPT, UPT, UR8, 0x108, URZ ;  /* 0x00000108083f7890 */ /* 0x000fe4000fffe0ff */
[----:B------:R-:W-:Y:S01]  /*194d0*/  UIADD3 UR62, UPT, UPT, UR8, 0x110, URZ ;  /* 0x00000110083e7890 */ /* 0x000fe2000fffe0ff */
[----:B------:R-:W-:Y:S01]  /*194e0*/  UMOV UR70, 0x0 ;  /* 0x0000000000467882 */ /* 0x000fe20000000000 */
[----:B------:R-:W-:Y:S01]  /*194f0*/  UMOV UR71, 0x8200490 ;  /* 0x0820049000477882 */ /* 0x000fe20000000000 */
[----:B------:R-:W-:Y:S01]  /*19500*/  UIADD3 UR76, UPT, UPT, UR8, 0x118, URZ ;  /* 0x00000118084c7890 */ /* 0x000fe2000fffe0ff */
[----:B------:R-:W-:Y:S01]  /*19510*/  UMOV UR67, 0x40004040 ;  /* 0x4000404000437882 */ /* 0x000fe20000000000 */
[----:B------:R-:W-:Y:S01]  /*19520*/  UMOV UR68, 0x0 ;  /* 0x0000000000447882 */ /* 0x000fe20000000000 */
[----:B------:R-:W-:Y:S01]  /*19530*/  UMOV UR69, 0x8200490 ;  /* 0x0820049000457882 */ /* 0x000fe20000000000 */
[----:B------:R-:W-:Y:S02]  /*19540*/  UIADD3 UR73, UPT, UPT, UR8, 0x120, URZ ;  /* 0x0000012008497890 */ /* 0x000fe4000fffe0ff */
[----:B------:R1:W-:Y:S01]  /*19550*/  UTCHMMA tmem[UR12], gdesc[UR66], tmem[UR8], tmem[UR70], idesc[UR71], UPT ;  /* 0x00ff46420c0079ea */ /* 0x0003e2000b800008 */
[----:B------:R-:W-:-:S02]  /*19560*/  UIADD3 UR77, UPT, UPT, UR8, 0x128, URZ ;  /* 0x00000128084d7890 */ /* 0x000fc4000fffe0ff */
[----:B------:R2:W-:Y:S01]  /*19570*/  UTCHMMA tmem[UR63], gdesc[UR36], tmem[UR8], tmem[UR68], idesc[UR69], UPT ;  /* 0x00ff44243f0079ea */ /* 0x0005e2000b800008 */
[----:B------:R-:W-:Y:S01]  /*19580*/  UMOV UR4, 0x0 ;  /* 0x0000000000047882 */ /* 0x000fe20000000000 */
[----:B------:R-:W-:Y:S01]  /*19590*/  UMOV UR5, 0x8200490 ;  /* 0x0820049000057882 */ /* 0x000fe20000000000 */
[----:B------:R-:W-:Y:S01]  /*195a0*/  UMOV UR74, 0x0 ;  /* 0x00000000004a7882 */ /* 0x000fe20000000000 */
[----:B------:R3:W-:Y:S01]  /*195b0*/  UTCHMMA tmem[UR62], gdesc[UR50], tmem[UR8], tmem[UR4], idesc[UR5], UPT ;  /* 0x00ff04323e0079ea */ /* 0x0007e2000b800008 */
[----:B------:R-:W-:Y:S01]  /*195c0*/  UMOV UR75, 0x8200490 ;  /* 0x08200490004b7882 */ /* 0x000fe20000000000 */
[----:B------:R4:W-:Y:S01]  /*195d0*/  UTCHMMA tmem[UR76], gdesc[UR52], tmem[UR8], tmem[UR4], idesc[UR5], UPT ;  /* 0x00ff04344c0079ea */ /* 0x0009e2000b800008 */
[----:B------:R0:W-:Y:S01]  /*195e0*/  UTCHMMA tmem[UR73], gdesc[UR54], tmem[UR8], tmem[UR70], idesc[UR71], UPT ;  /* 0x00ff4636490079ea */ /* 0x0001e2000b800008 */
[----:B-1----:R-:W-:Y:S02]  /*195f0*/  UIADD3 UR67, UPT, UPT, UR8, 0x130, URZ ;  /* 0x0000013008437890 */ /* 0x002fe4000fffe0ff */
[----:B------:R0:W-:Y:S01]  /*19600*/  UTCHMMA tmem[UR77], gdesc[UR56], tmem[UR8], tmem[UR74], idesc[UR75], UPT ;  /* 0x00ff4a384d0079ea */ /* 0x0001e2000b800008 */
[----:B--2---:R-:W-:Y:S01]  /*19610*/  UIADD3 UR68, UPT, UPT, UR8, 0x138, URZ ;  /* 0x0000013808447890 */ /* 0x004fe2000fffe0ff */
[----:B------:R-:W-:Y:S01]  /*19620*/  UMOV UR63, 0x8200490 ;  /* 0x08200490003f7882 */ /* 0x000fe20000000000 */
[----:B------:R-:W-:Y:S01]  /*19630*/  UMOV UR64, 0x0 ;  /* 0x0000000000407882 */ /* 0x000fe20000000000 */
[----:B---3--:R-:W-:Y:S01]  /*19640*/  UMOV UR62, 0x0 ;  /* 0x00000000003e7882 */ /* 0x008fe20000000000 */
[----:B------:R-:W-:Y:S01]  /*19650*/  UMOV UR65, 0x8200490 ;  /* 0x0820049000417882 */ /* 0x000fe20000000000 */
[----:B----4-:R-:W-:Y:S01]  /*19660*/  UMOV UR4, UR10 ;  /* 0x0000000a00047c82 */ /* 0x010fe20008000000 */
[----:B------:R-:W-:Y:S01]  /*19670*/  UMOV UR5, URZ ;  /* 0x000000ff00057c82 */ /* 0x000fe20008000000 */
[----:B------:R0:W-:Y:S01]  /*19680*/  UTCHMMA tmem[UR67], gdesc[UR58], tmem[UR8], tmem[UR62], idesc[UR63], UPT ;  /* 0x00ff3e3a430079ea */ /* 0x0001e2000b800008 */
[----:B------:R-:W-:Y:S01]  /*19690*/  UMOV UR4, UR4 ;  /* 0x0000000400047c82 */ /* 0x000fe20008000000 */
[----:B------:R0:W-:Y:S01]  /*196a0*/  UTCHMMA tmem[UR68], gdesc[UR60], tmem[UR8], tmem[UR64], idesc[UR65], UPT ;  /* 0x00ff403c440079ea */ /* 0x0001e2000b800008 */
[----:B------:R0:W-:Y:S01]  /*196b0*/  UTCBAR [UR4], URZ ;  /* 0x000000ff040073e9 */ /* 0x0001e200080000ff */
[----:B------:R-:W-:-:S02]  /*196c0*/  NOP ;  /* 0x0000000000007918 */ /* 0x000fc40000000000 */
.L_x_16:
[----:B------:R-:W-:Y:S01]  /*196d0*/  FFMA R139, R0, R139, R143 ;  /* 0x0000008b008b7223 */ /* 0x000fe2000000008f */
[----:B0-----:R-:W0:Y:S01]  /*196e0*/  LDC R4, c[0x0][0x3d4] ;  /* 0x0000f500ff047b82 */ /* 0x001e220000000800 */
[----:B------:R-:W-:Y:S01]  /*196f0*/  UIADD3 UR13, UPT, UPT, UR13, 0x1, URZ ;  /* 0x000000010d0d7890 */ /* 0x000fe2000fffe0ff */
[----:B------:R-:W-:Y:S01]  /*19700*/  MOV R140, UR72 ;  /* 0x00000048008c7c02 */ /* 0x000fe20008000f00 */
[----:B------:R-:W-:Y:S02]  /*19710*/  UIADD3 UR4, UPT, UPT, UR14, -0x80, URZ ;  /* 0xffffff800e047890 */ /* 0x000fe4000fffe0ff */
[----:B------:R-:W-:Y:S02]  /*19720*/  UISETP.GT.AND UP1, UPT, UR13, 0x1, UPT ;  /* 0x000000010d00788c */ /* 0x000fe4000bf24270 */
[----:B------:R-:W-:Y:S01]  /*19730*/  UIADD3 UR6, UPT, UPT, UR6, 0x80, URZ ;  /* 0x0000008006067890 */ /* 0x000fe2000fffe0ff */
[----:B------:R-:W1:Y:S01]  /*19740*/  LDC R0, c[0x0][0x3c4] ;  /* 0x0000f100ff007b82 */ /* 0x000e620000000800 */
[----:B------:R-:W-:-:S02]  /*19750*/  USEL UR67, URZ, 0x1, !UP1 ;  /* 0x00000001ff437887 */ /* 0x000fc4000c800000 */
[----:B------:R-:W-:Y:S02]  /*19760*/  USEL UR13, UR13, URZ, !UP1 ;  /* 0x000000ff0d0d7287 */ /* 0x000fe4000c800000 */
[----:B------:R-:W-:Y:S02]  /*19770*/  UISETP.GE.AND UP1, UPT, UR6, UR4, UPT ;  /* 0x000000040600728c */ /* 0x000fe4000bf26270 */
[----:B------:R-:W-:Y:S01]  /*19780*/  ULOP3.LUT UR67, UR72, UR67, URZ, 0x3c, !UPT ;  /* 0x0000004348437292 */ /* 0x000fe2000f8e3cff */
[----:B-1----:R-:W-:-:S04]  /*19790*/  SHF.L.U32 R0, R0, 0x7, RZ ;  /* 0x0000000700007819 */ /* 0x002fc800000006ff */
[----:B------:R-:W-:Y:S02]  /*197a0*/  IADD3 R3, PT, PT, R0, R3, RZ ;  /* 0x0000000300037210 */ /* 0x000fe40007ffe0ff */
[----:B0-----:R-:W-:-:S04]  /*197b0*/  SHF.L.U32 R0, R4, 0x7, RZ ;  /* 0x0000000704007819 */ /* 0x001fc800000006ff */
[----:B------:R-:W-:Y:S02]  /*197c0*/  IADD3 R2, PT, PT, R0, R2, RZ ;  /* 0x0000000200027210 */ /* 0x000fe40007ffe0ff */
[----:B------:R-:W-:Y:S01]  /*197d0*/  MOV R0, R132 ;  /* 0x0000008400007202 */ /* 0x000fe20000000f00 */
[----:B------:R-:W-:Y:S06]  /*197e0*/  BRA.U !UP1, `(.L_x_17) ;  /* 0xffffff8109587547 */ /* 0x000fec000b83ffff */
.L_x_12:
[C---:B------:R-:W-:Y:S01]  /*197f0*/  FMUL R0, R139.reuse, 8388608 ;  /* 0x4b0000008b007820 */ /* 0x040fe20000400000 */
[----:B------:R-:W-:Y:S01]  /*19800*/  FSETP.GEU.AND P3, PT, R139, 1.175494350822287508e-38, PT ;  /* 0x008000008b00780b */ /* 0x000fe20003f6e000 */
[----:B---3--:R-:W-:Y:S01]  /*19810*/  HFMA2 R4, -RZ, RZ, 1.443359375, -0.2030029296875 ;  /* 0x3dc6b27fff047431 */ /* 0x008fe200000001ff */
[----:B------:R-:W2:Y:S02]  /*19820*/  LDCU UR6, c[0x0][0x3f0] ;  /* 0x00007e00ff0677ac */ /* 0x000ea40008000800 */
[----:B------:R-:W-:Y:S01]  /*19830*/  FSEL R135, R0, R139, !P3 ;  /* 0x0000008b00877208 */ /* 0x000fe20005800000 */
[----:B0-----:R-:W0:Y:S03]  /*19840*/  LDCU.64 UR4, c[0x0][0x3e0] ;  /* 0x00007c00ff0477ac */ /* 0x001e260008000a00 */
[C---:B------:R-:W-:Y:S02]  /*19850*/  IADD3 R0, PT, PT, R135.reuse, -0x3f3504f3, RZ ;  /* 0xc0cafb0d87007810 */ /* 0x040fe40007ffe0ff */
[----:B------:R-:W-:-:S02]  /*19860*/  ISETP.GE.U32.AND P2, PT, R135, 0x7f800000, PT ;  /* 0x7f8000008700780c */ /* 0x000fc40003f46070 */
[----:B------:R-:W-:-:S04]  /*19870*/  LOP3.LUT R2, R0, 0xff800000, RZ, 0xc0, !PT ;  /* 0xff80000000027812 */ /* 0x000fc800078ec0ff */
[----:B------:R-:W-:Y:S01]  /*19880*/  IADD3 R0, PT, PT, R135, -R2, RZ ;  /* 0x8000000287007210 */ /* 0x000fe20007ffe0ff */
[----:B--2---:R-:W-:-:S04]  /*19890*/  UISETP.GE.AND UP0, UPT, UR6, 0x1, UPT ;  /* 0x000000010600788c */ /* 0x004fc8000bf06270 */
[----:B------:R-:W-:-:S04]  /*198a0*/  FADD R133, R0, -1 ;  /* 0xbf80000000857421 */ /* 0x000fc80000000000 */
[----:B------:R-:W-:-:S04]  /*198b0*/  FFMA.FTZ R0, R133, R4, -0.16845393180847167969 ;  /* 0xbe2c7f3085007423 */ /* 0x000fc80000010004 */
[----:B------:R-:W-:-:S04]  /*198c0*/  FFMA.FTZ R0, R133, R0, 0.1716887056827545166 ;  /* 0x3e2fcf2a85007423 */ /* 0x000fc80000010000 */
[----:B------:R-:W-:-:S04]  /*198d0*/  FFMA.FTZ R0, R133, R0, -0.17900948226451873779 ;  /* 0xbe374e4385007423 */ /* 0x000fc80000010000 */
[----:B------:R-:W-:-:S04]  /*198e0*/  FFMA.FTZ R0, R133, R0, 0.20512372255325317383 ;  /* 0x3e520bf485007423 */ /* 0x000fc80000010000 */
[----:B------:R-:W-:-:S04]  /*198f0*/  FFMA.FTZ R0, R133, R0, -0.24046532809734344482 ;  /* 0xbe763c8b85007423 */ /* 0x000fc80000010000 */
[----:B------:R-:W-:-:S04]  /*19900*/  FFMA.FTZ R0, R133, R0, 0.28857114911079406738 ;  /* 0x3e93bf9985007423 */ /* 0x000fc80000010000 */
[----:B------:R-:W-:-:S04]  /*19910*/  FFMA.FTZ R0, R133, R0, -0.36067417263984680176 ;  /* 0xbeb8aa4985007423 */ /* 0x000fc80000010000 */
[----:B------:R-:W-:Y:S01]  /*19920*/  FFMA.FTZ R4, R133, R0, 0.48089820146560668945 ;  /* 0x3ef6384a85047423 */ /* 0x000fe20000010000 */
[----:B------:R-:W-:-:S03]  /*19930*/  FSEL R0, RZ, -23, P3 ;  /* 0xc1b80000ff007808 */ /* 0x000fc60001800000 */
[----:B------:R-:W-:Y:S01]  /*19940*/  FFMA.FTZ R4, R133, R4, -0.72134751081466674805 ;  /* 0xbf38aa3b85047423 */ /* 0x000fe20000010004 */
[----:B0-----:R-:W-:Y:S06]  /*19950*/  BRA.U !UP0, `(.L_x_18) ;  /* 0x0000000108107547 */ /* 0x001fec000b800000 */
[----:B------:R-:W-:-:S06]  /*19960*/  USHF.L.U32 UR72, UR72, 0x1f, URZ ;  /* 0x0000001f48487899 */ /* 0x000fcc00080006ff */
[----:B-1----:R-:W-:-:S04]  /*19970*/  MOV R3, UR72 ;  /* 0x0000004800037c02 */ /* 0x002fc80008000f00 */
[----:B------:R-:W0:Y:S02]  /*19980*/  SYNCS.PHASECHK.TRANS64.TRYWAIT P3, [UR10], R3 ;  /* 0x00000003ff0075a7 */ /* 0x000e24000806110a */
[----:B0-----:R-:W-:Y:S05]  /*19990*/  @!P3 BRA `(.L_x_19) ;  /* 0x000000480080b947 */ /* 0x001fea0003800000 */
.L_x_18:
[----:B------:R-:W-:Y:S01]  /*199a0*/  BAR.SYNC.DEFER_BLOCKING 0x0 ;  /* 0x0000000000007b1d */ /* 0x000fe20000010000 */
[----:B------:R-:W-:Y:S02]  /*199b0*/  FSETP.GT.AND P3, PT, |R139|, 8.50705917302346158658e+37, PT ;  /* 0x7e8000008b00780b */ /* 0x000fe40003f64200 */
[----:B-1----:R-:W-:Y:S01]  /*199c0*/  I2FP.F32.S32 R3, R2 ;  /* 0x0000000200037245 */ /* 0x002fe20000201400 */
[----:B------:R-:W-:Y:S01]  /*199d0*/  FMUL R2, R133, R4 ;  /* 0x0000000485027220 */ /* 0x000fe20000400000 */
[----:B------:R-:W-:-:S03]  /*199e0*/  FSETP.GEU.AND P5, PT, |R139|, 1.175494350822287508e-38, PT ;  /* 0x008000008b00780b */ /* 0x000fc60003fae200 */
[----:B------:R-:W0:Y:S01]  /*199f0*/  S2UR UR10, SR_CTAID.Y ;  /* 0x00000000000a79c3 */ /* 0x000e220000002600 */
[----:B------:R-:W-:Y:S01]  /*19a00*/  FSETP.NEU.AND P4, PT, R135, RZ, PT ;  /* 0x000000ff8700720b */ /* 0x000fe20003f8d000 */
[----:B------:R-:W1:Y:S01]  /*19a10*/  S2R R134, SR_TID.X ;  /* 0x0000000000867919 */ /* 0x000e620000002100 */
[----:B------:R-:W-:Y:S01]  /*19a20*/  FMUL R2, R133, R2 ;  /* 0x0000000285027220 */ /* 0x000fe20000400000 */
[----:B------:R-:W-:Y:S01]  /*19a30*/  FFMA.FTZ R0, R3, 1.1920928955078125e-07, R0 ;  /* 0x3400000003007823 */ /* 0x000fe20000010000 */
[----:B------:R-:W2:Y:S02]  /*19a40*/  S2R R234, SR_CTAID.X ;  /* 0x0000000000ea7919 */ /* 0x000ea40000002500 */
[----:B------:R-:W-:Y:S01]  /*19a50*/  FFMA.FTZ R133, R133, 1.4426950216293334961, R2 ;  /* 0x3fb8aa3b85857823 */ /* 0x000fe20000010002 */
[----:B------:R-:W-:Y:S01]  /*19a60*/  @P2 MOV R2, 0x7f800000 ;  /* 0x7f80000000022802 */ /* 0x000fe20000000f00 */
[----:B------:R-:W-:-:S04]  /*19a70*/  @P3 FMUL R139, R139, 0.25 ;  /* 0x3e8000008b8b3820 */ /* 0x000fc80000400000 */
[----:B------:R-:W-:-:S04]  /*19a80*/  @!P5 FMUL R139, R139, 16777216 ;  /* 0x4b8000008b8bd820 */ /* 0x000fc80000400000 */
[----:B------:R-:W3:Y:S01]  /*19a90*/  MUFU.RCP R231, R139 ;  /* 0x0000008b00e77308 */ /* 0x000ee20000001000 */
[----:B------:R-:W4:Y:S02]  /*19aa0*/  @!P1 SYNCS.CCTL.IV [UR7+0x20000] ;  /* 0x02000000ff0099b1 */ /* 0x000f240008000007 */
[----:B----4-:R-:W-:Y:S01]  /*19ab0*/  BAR.SYNC.DEFER_BLOCKING 0x0 ;  /* 0x0000000000007b1d */ /* 0x010fe20000010000 */
[----:B0-----:R-:W-:-:S05]  /*19ac0*/  UIMAD UR4, UR10, UR4, URZ ;  /* 0x000000040a0472a4 */ /* 0x001fca000f8e02ff */
[----:B------:R-:W0:Y:S01]  /*19ad0*/  LDTM.x128 R4, tmem[UR9] ;  /* 0x00000009000479ee */ /* 0x000e2200083c0000 */
[----:B------:R-:W-:Y:S01]  /*19ae0*/  USHF.L.U32 UR6, UR4, 0x1, URZ ;  /* 0x0000000104067899 */ /* 0x000fe200080006ff */
[----:B-1----:R-:W-:Y:S01]  /*19af0*/  LOP3.LUT R136, R134, 0x7f, RZ, 0xc0, !PT ;  /* 0x0000007f86887812 */ /* 0x002fe200078ec0ff */
[----:B------:R-:W-:Y:S01]  /*19b00*/  FADD R134, R0, R133 ;  /* 0x0000008500867221 */ /* 0x000fe20000000000 */
[----:B------:R-:W-:Y:S01]  /*19b10*/  @P2 FFMA.FTZ R134, R135, R2, +INF ;  /* 0x7f80000087862423 */ /* 0x000fe20000010002 */
[----:B------:R-:W1:Y:S01]  /*19b20*/  LDC R0, c[0x0][0x3e8] ;  /* 0x0000fa00ff007b82 */ /* 0x000e620000000800 */
[----:B--2---:R-:W-:-:S05]  /*19b30*/  LEA R234, R234, R136, 0x7 ;  /* 0x00000088eaea7211 */ /* 0x004fca00078e38ff */
[----:B------:R-:W-:Y:S01]  /*19b40*/  IMAD R133, R234, UR5, RZ ;  /* 0x00000005ea857c24 */ /* 0x000fe2000f8e02ff */
[----:B------:R-:W-:Y:S01]  /*19b50*/  UIMAD.WIDE UR4, UR4, 0x2, URZ ;  /* 0x00000002040478a5 */ /* 0x000fe2000f8e02ff */
[----:B------:R-:W2:Y:S03]  /*19b60*/  LDC.64 R2, c[0x0][0x398] ;  /* 0x0000e600ff027b82 */ /* 0x000ea60000000a00 */
[----:B------:R-:W-:Y:S01]  /*19b70*/  SHF.L.U32 R135, R133, 0x1, RZ ;  /* 0x0000000185877819 */ /* 0x000fe200000006ff */
[----:B0-----:R-:W-:Y:S01]  /*19b80*/  @P3 FMUL R25, R25, 0.25 ;  /* 0x3e80000019193820 */ /* 0x001fe20000400000 */
[----:B------:R-:W-:Y:S01]  /*19b90*/  @P3 FMUL R24, R24, 0.25 ;  /* 0x3e80000018183820 */ /* 0x000fe20000400000 */
[----:B------:R-:W-:Y:S01]  /*19ba0*/  @P3 FMUL R4, R4, 0.25 ;  /* 0x3e80000004043820 */ /* 0x000fe20000400000 */
[----:B------:R-:W-:Y:S01]  /*19bb0*/  @P3 FMUL R5, R5, 0.25 ;  /* 0x3e80000005053820 */ /* 0x000fe20000400000 */
[----:B------:R-:W-:Y:S01]  /*19bc0*/  @!P5 FMUL R25, R25, 16777216 ;  /* 0x4b8000001919d820 */ /* 0x000fe20000400000 */
[----:B------:R-:W-:Y:S01]  /*19bd0*/  @!P5 FMUL R24, R24, 16777216 ;  /* 0x4b8000001818d820 */ /* 0x000fe20000400000 */
[----:B------:R-:W-:Y:S01]  /*19be0*/  @P3 FMUL R26, R26, 0.25 ;  /* 0x3e8000001a1a3820 */ /* 0x000fe20000400000 */
[----:B------:R-:W-:Y:S01]  /*19bf0*/  @!P5 FMUL R4, R4, 16777216 ;  /* 0x4b8000000404d820 */ /* 0x000fe20000400000 */
[----:B------:R-:W-:Y:S01]  /*19c00*/  @!P5 FMUL R5, R5, 16777216 ;  /* 0x4b8000000505d820 */ /* 0x000fe20000400000 */
[----:B---3--:R-:W-:Y:S01]  /*19c10*/  FMUL R137, R231, R25 ;  /* 0x00000019e7897220 */ /* 0x008fe20000400000 */
[----:B------:R-:W-:Y:S01]  /*19c20*/  FSEL R25, R134, -INF , P4 ;  /* 0xff80000086197808 */ /* 0x000fe20002000000 */
[----:B------:R-:W-:Y:S01]  /*19c30*/  @P3 FMUL R6, R6, 0.25 ;  /* 0x3e80000006063820 */ /* 0x000fe20000400000 */
[----:B------:R-:W-:Y:S01]  /*19c40*/  @P3 FMUL R7, R7, 0.25 ;  /* 0x3e80000007073820 */ /* 0x000fe20000400000 */
[----:B------:R-:W-:Y:S01]  /*19c50*/  FMUL R136, R231, R24 ;  /* 0x00000018e7887220 */ /* 0x000fe20000400000 */
[----:B------:R-:W-:Y:S01]  /*19c60*/  @P3 FMUL R8, R8, 0.25 ;  /* 0x3e80000008083820 */ /* 0x000fe20000400000 */
        /* <DEDUP_REMOVED lines=120> */
[----:B------:R-:W-:Y:S01]  /*1a3f0*/  @!P5 FMUL R26, R26, 16777216 ;  /* 0x4b8000001a1ad820 */ /* 0x000fe20000400000 */
[C---:B------:R-:W-:Y:S01]  /*1a400*/  FMUL R4, R231.reuse, R4 ;  /* 0x00000004e7047220 */ /* 0x040fe20000400000 */
[----:B------:R-:W-:Y:S01]  /*1a410*/  FMUL R5, R231, R5 ;  /* 0x00000005e7057220 */ /* 0x000fe20000400000 */
[----:B------:R-:W-:Y:S01]  /*1a420*/  IMAD.HI R24, R133, 0x2, RZ ;  /* 0x0000000285187827 */ /* 0x000fe200078e02ff */
[----:B--2---:R-:W-:-:S03]  /*1a430*/  IADD3 R2, P2, P3, R135, UR6, R2 ;  /* 0x0000000687027c10 */ /* 0x004fc6000fb5e002 */
[----:B------:R-:W-:Y:S01]  /*1a440*/  FFMA R232, R25, 0.69314718246459960938, R132 ;  /* 0x3f31721819e87823 */ /* 0x000fe20000000084 */
[----:B------:R-:W-:Y:S01]  /*1a450*/  @!P5 FMUL R6, R6, 16777216 ;  /* 0x4b8000000606d820 */ /* 0x000fe20000400000 */
[----:B------:R-:W-:Y:S01]  /*1a460*/  @!P5 FMUL R7, R7, 16777216 ;  /* 0x4b8000000707d820 */ /* 0x000fe20000400000 */
[----:B-1----:R-:W-:Y:S01]  /*1a470*/  SHF.L.U32 R25, R0, 0x1, RZ ;  /* 0x0000000100197819 */ /* 0x002fe200000006ff */
[----:B------:R-:W-:Y:S01]  /*1a480*/  FMUL R138, R231, R26 ;  /* 0x0000001ae78a7220 */ /* 0x000fe20000400000 */
[----:B------:R-:W-:Y:S01]  /*1a490*/  @!P5 FMUL R37, R37, 16777216 ;  /* 0x4b8000002525d820 */ /* 0x000fe20000400000 */
[----:B------:R-:W-:Y:S01]  /*1a4a0*/  IADD3.X R3, PT, PT, R24, UR5, R3, P2, P3 ;  /* 0x0000000518037c10 */ /* 0x000fe200097e6403 */
[----:B------:R-:W-:Y:S01]  /*1a4b0*/  @!P5 FMUL R30, R30, 16777216 ;  /* 0x4b8000001e1ed820 */ /* 0x000fe20000400000 */
[----:B------:R-:W-:Y:S01]  /*1a4c0*/  F2FP.BF16.F32.PACK_AB R26, R5, R4 ;  /* 0x00000004051a723e */ /* 0x000fe200000010ff */
[----:B------:R-:W-:Y:S01]  /*1a4d0*/  @!P5 FMUL R51, R51, 16777216 ;  /* 0x4b8000003333d820 */ /* 0x000fe20000400000 */
[----:B------:R-:W-:Y:S01]  /*1a4e0*/  LEA R4, P3, R0, R2, 0x2 ;  /* 0x0000000200047211 */ /* 0x000fe200078610ff */
[----:B------:R-:W-:Y:S01]  /*1a4f0*/  @!P5 FMUL R47, R47, 16777216 ;  /* 0x4b8000002f2fd820 */ /* 0x000fe20000400000 */
[C---:B------:R-:W-:Y:S01]  /*1a500*/  FMUL R6, R231.reuse, R6 ;  /* 0x00000006e7067220 */ /* 0x040fe20000400000 */
[----:B------:R-:W-:Y:S01]  /*1a510*/  FMUL R7, R231, R7 ;  /* 0x00000007e7077220 */ /* 0x000fe20000400000 */
[----:B------:R-:W-:Y:S01]  /*1a520*/  IADD3 R24, P2, PT, R25, R2, RZ ;  /* 0x0000000219187210 */ /* 0x000fe20007f5e0ff */
[----:B------:R-:W-:Y:S01]  /*1a530*/  @!P5 FMUL R39, R39, 16777216 ;  /* 0x4b8000002727d820 */ /* 0x000fe20000400000 */
[----:B------:R-:W-:Y:S01]  /*1a540*/  @!P5 FMUL R8, R8, 16777216 ;  /* 0x4b8000000808d820 */ /* 0x000fe20000400000 */
[----:B------:R-:W-:Y:S01]  /*1a550*/  @!P5 FMUL R9, R9, 16777216 ;  /* 0x4b8000000909d820 */ /* 0x000fe20000400000 */
[C---:B------:R-:W-:Y:S01]  /*1a560*/  FMUL R145, R231.reuse, R37 ;  /* 0x00000025e7917220 */ /* 0x040fe20000400000 */
[C---:B------:R-:W-:Y:S01]  /*1a570*/  FMUL R140, R231.reuse, R30 ;  /* 0x0000001ee78c7220 */ /* 0x040fe20000400000 */
[----:B------:R-:W-:Y:S01]  /*1a580*/  FMUL R37, R231, R51 ;  /* 0x00000033e7257220 */ /* 0x000fe20000400000 */
[----:B------:R-:W-:Y:S01]  /*1a590*/  LEA.HI.X.SX32 R5, R25, R3, 0x1, P3 ;  /* 0x0000000319057211 */ /* 0x000fe200018f0eff */
[----:B------:R-:W-:Y:S01]  /*1a5a0*/  FMUL R30, R231, R47 ;  /* 0x0000002fe71e7220 */ /* 0x000fe20000400000 */
[----:B------:R-:W-:Y:S01]  /*1a5b0*/  LEA.HI.X.SX32 R25, R0, R3, 0x1, P2 ;  /* 0x0000000300197211 */ /* 0x000fe200010f0eff */
[----:B------:R-:W-:Y:S01]  /*1a5c0*/  @!P5 FMUL R43, R43, 16777216 ;  /* 0x4b8000002b2bd820 */ /* 0x000fe20000400000 */
[----:B------:R-:W-:Y:S01]  /*1a5d0*/  PRMT R51, R26, 0x7632, R51 ;  /* 0x000076321a337816 */ /* 0x000fe20000000033 */
[----:B------:R-:W-:Y:S01]  /*1a5e0*/  FMUL R147, R231, R39 ;  /* 0x00000027e7937220 */ /* 0x000fe20000400000 */
[----:B------:R-:W-:Y:S01]  /*1a5f0*/  F2FP.BF16.F32.PACK_AB R47, R7, R6 ;  /* 0x00000006072f723e */ /* 0x000fe200000010ff */
[C---:B------:R-:W-:Y:S01]  /*1a600*/  FMUL R8, R231.reuse, R8 ;  /* 0x00000008e7087220 */ /* 0x040fe20000400000 */
[C---:B------:R-:W-:Y:S01]  /*1a610*/  FMUL R9, R231.reuse, R9 ;  /* 0x00000009e7097220 */ /* 0x040fe20000400000 */
[----:B------:R-:W0:Y:S01]  /*1a620*/  @!P1 SYNCS.CCTL.IV [UR7+0x20008] ;  /* 0x02000800ff0099b1 */ /* 0x000e220008000007 */
[C---:B------:R-:W-:Y:S01]  /*1a630*/  IMAD R39, R0.reuse, 0x6, RZ ;  /* 0x0000000600277824 */ /* 0x040fe200078e02ff */
[----:B------:R-:W-:Y:S01]  /*1a640*/  NOP ;  /* 0x0000000000007918 */ /* 0x000fe20000000000 */
[----:B------:R1:W-:Y:S01]  /*1a650*/  STG.E.U16 desc[UR18][R2.64], R26 ;  /* 0x0000001a02007986 */ /* 0x0003e2000c101512 */
[----:B------:R-:W-:Y:S01]  /*1a660*/  FMUL R143, R231, R43 ;  /* 0x0000002be78f7220 */ /* 0x000fe20000400000 */
[----:B------:R-:W-:Y:S01]  /*1a670*/  @!P5 FMUL R27, R27, 16777216 ;  /* 0x4b8000001b1bd820 */ /* 0x000fe20000400000 */
[C---:B------:R-:W-:Y:S01]  /*1a680*/  IMAD R43, R0.reuse, 0xa, RZ ;  /* 0x0000000a002b7824 */ /* 0x040fe200078e02ff */
[----:B------:R-:W-:Y:S01]  /*1a690*/  STG.E.U16 desc[UR18][R24.64], R51 ;  /* 0x0000003318007986 */ /* 0x000fe2000c101512 */
[----:B------:R-:W-:Y:S01]  /*1a6a0*/  LEA R7, R0, R0, 0x1 ;  /* 0x0000000000077211 */ /* 0x000fe200078e08ff */
[----:B------:R-:W-:Y:S01]  /*1a6b0*/  @!P5 FMUL R12, R12, 16777216 ;  /* 0x4b8000000c0cd820 */ /* 0x000fe20000400000 */
[----:B------:R-:W-:Y:S01]  /*1a6c0*/  IADD3 R6, P1, PT, R39, R2, RZ ;  /* 0x0000000227067210 */ /* 0x000fe20007f3e0ff */
[----:B------:R2:W-:Y:S01]  /*1a6d0*/  STG.E.U16 desc[UR18][R4.64], R47 ;  /* 0x0000002f04007986 */ /* 0x0005e2000c101512 */
[----:B------:R-:W-:Y:S01]  /*1a6e0*/  @!P5 FMUL R13, R13, 16777216 ;  /* 0x4b8000000d0dd820 */ /* 0x000fe20000400000 */
[----:B------:R-:W-:Y:S01]  /*1a6f0*/  @!P5 FMUL R10, R10, 16777216 ;  /* 0x4b8000000a0ad820 */ /* 0x000fe20000400000 */
[----:B------:R-:W-:Y:S01]  /*1a700*/  @!P5 FMUL R11, R11, 16777216 ;  /* 0x4b8000000b0bd820 */ /* 0x000fe20000400000 */
[----:B------:R-:W-:Y:S01]  /*1a710*/  @!P5 FMUL R54, R54, 16777216 ;  /* 0x4b8000003636d820 */ /* 0x000fe20000400000 */
[C---:B------:R-:W-:Y:S01]  /*1a720*/  FMUL R139, R231.reuse, R27 ;  /* 0x0000001be78b7220 */ /* 0x040fe20000400000 */
[C---:B------:R-:W-:Y:S01]  /*1a730*/  LEA R27, R0.reuse, R0, 0x2 ;  /* 0x00000000001b7211 */ /* 0x040fe200078e10ff */
[----:B------:R-:W-:Y:S01]  /*1a740*/  FMUL R12, R231, R12 ;  /* 0x0000000ce70c7220 */ /* 0x000fe20000400000 */
[----:B-1----:R-:W-:Y:S01]  /*1a750*/  IADD3 R26, P3, PT, R43, R2, RZ ;  /* 0x000000022b1a7210 */ /* 0x002fe20007f7e0ff */
[----:B------:R-:W-:Y:S01]  /*1a760*/  FMUL R13, R231, R13 ;  /* 0x0000000de70d7220 */ /* 0x000fe20000400000 */
[----:B------:R-:W-:Y:S01]  /*1a770*/  LEA.HI.X.SX32 R7, R7, R3, 0x1, P1 ;  /* 0x0000000307077211 */ /* 0x000fe200008f0eff */
[----:B------:R-:W-:Y:S01]  /*1a780*/  FMUL R10, R231, R10 ;  /* 0x0000000ae70a7220 */ /* 0x000fe20000400000 */
[----:B--2---:R-:W-:Y:S01]  /*1a790*/  F2FP.BF16.F32.PACK_AB R5, R9, R8 ;  /* 0x000000080905723e */ /* 0x004fe200000010ff */
[C---:B------:R-:W-:Y:S01]  /*1a7a0*/  FMUL R11, R231.reuse, R11 ;  /* 0x0000000be70b7220 */ /* 0x040fe20000400000 */
[C---:B------:R-:W-:Y:S01]  /*1a7b0*/  SHF.L.U32 R9, R0.reuse, 0x2, RZ ;  /* 0x0000000200097819 */ /* 0x040fe200000006ff */
[C---:B------:R-:W-:Y:S01]  /*1a7c0*/  IMAD R25, R0.reuse, 0xc, RZ ;  /* 0x0000000c00197824 */ /* 0x040fe200078e02ff */
[C---:B------:R-:W-:Y:S01]  /*1a7d0*/  LEA R8, P2, R0.reuse, R2, 0x3 ;  /* 0x0000000200087211 */ /* 0x040fe200078418ff */
[----:B------:R-:W-:Y:S01]  /*1a7e0*/  FMUL R185, R231, R54 ;  /* 0x00000036e7b97220 */ /* 0x000fe20000400000 */
[----:B------:R-:W-:Y:S01]  /*1a7f0*/  PRMT R51, R47, 0x7632, R51 ;  /* 0x000076322f337816 */ /* 0x000fe20000000033 */
[----:B------:R-:W-:Y:S01]  /*1a800*/  IMAD R47, R0, 0xe, RZ ;  /* 0x0000000e002f7824 */ /* 0x000fe200078e02ff */
[-C--:B------:R-:W-:Y:S01]  /*1a810*/  LEA.HI.X.SX32 R9, R9, R3.reuse, 0x1, P2 ;  /* 0x0000000309097211 */ /* 0x080fe200010f0eff */
[----:B------:R-:W-:Y:S01]  /*1a820*/  @!P5 FMUL R14, R14, 16777216 ;  /* 0x4b8000000e0ed820 */ /* 0x000fe20000400000 */
[----:B------:R-:W-:Y:S01]  /*1a830*/  LEA.HI.X.SX32 R27, R27, R3, 0x1, P3 ;  /* 0x000000031b1b7211 */ /* 0x000fe200018f0eff */
[----:B------:R1:W-:Y:S01]  /*1a840*/  STG.E.U16 desc[UR18][R6.64], R51 ;  /* 0x0000003306007986 */ /* 0x0003e2000c101512 */
[----:B------:R-:W-:Y:S01]  /*1a850*/  PRMT R54, R5, 0x7632, R54 ;  /* 0x0000763205367816 */ /* 0x000fe20000000036 */
[----:B------:R-:W-:Y:S01]  /*1a860*/  @!P5 FMUL R15, R15, 16777216 ;  /* 0x4b8000000f0fd820 */ /* 0x000fe20000400000 */
[----:B------:R-:W-:Y:S01]  /*1a870*/  F2FP.BF16.F32.PACK_AB R24, R13, R12 ;  /* 0x0000000c0d18723e */ /* 0x000fe200000010ff */
[----:B------:R2:W-:Y:S01]  /*1a880*/  STG.E.U16 desc[UR18][R8.64], R5 ;  /* 0x0000000508007986 */ /* 0x0005e2000c101512 */
[----:B------:R-:W-:Y:S01]  /*1a890*/  IADD3 R4, P1, PT, R25, R2, RZ ;  /* 0x0000000219047210 */ /* 0x000fe20007f3e0ff */
[C---:B------:R-:W-:Y:S01]  /*1a8a0*/  FMUL R14, R231.reuse, R14 ;  /* 0x0000000ee70e7220 */ /* 0x040fe20000400000 */
[C---:B------:R-:W-:Y:S01]  /*1a8b0*/  SHF.L.U32 R13, R0.reuse, 0x3, RZ ;  /* 0x00000003000d7819 */ /* 0x040fe200000006ff */
[----:B------:R3:W-:Y:S01]  /*1a8c0*/  STG.E.U16 desc[UR18][R26.64], R54 ;  /* 0x000000361a007986 */ /* 0x0007e2000c101512 */
[----:B------:R-:W-:Y:S01]  /*1a8d0*/  FMUL R15, R231, R15 ;  /* 0x0000000fe70f7220 */ /* 0x000fe20000400000 */
[----:B------:R-:W-:Y:S01]  /*1a8e0*/  @!P5 FMUL R87, R87, 16777216 ;  /* 0x4b8000005757d820 */ /* 0x000fe20000400000 */
[----:B------:R-:W-:Y:S01]  /*1a8f0*/  @!P5 FMUL R33, R33, 16777216 ;  /* 0x4b8000002121d820 */ /* 0x000fe20000400000 */
[C---:B-1----:R-:W-:Y:S01]  /*1a900*/  LEA R6, P3, R0.reuse, R2, 0x4 ;  /* 0x0000000200067211 */ /* 0x042fe200078620ff */
[----:B------:R-:W-:-:S02]  /*1a910*/  IMAD R51, R0, 0x16, RZ ;  /* 0x0000001600337824 */ /* 0x000fc400078e02ff */
[----:B------:R-:W-:Y:S01]  /*1a920*/  @!P5 FMUL R46, R46, 16777216 ;  /* 0x4b8000002e2ed820 */ /* 0x000fe20000400000 */
[----:B------:R-:W-:Y:S01]  /*1a930*/  F2FP.BF16.F32.PACK_AB R14, R15, R14 ;  /* 0x0000000e0f0e723e */ /* 0x000fe200000010ff */
[----:B------:R-:W-:Y:S01]  /*1a940*/  @!P5 FMUL R55, R55, 16777216 ;  /* 0x4b8000003737d820 */ /* 0x000fe20000400000 */
[----:B--2---:R-:W-:Y:S01]  /*1a950*/  F2FP.BF16.F32.PACK_AB R9, R11, R10 ;  /* 0x0000000a0b09723e */ /* 0x004fe200000010ff */
[----:B------:R-:W-:Y:S01]  /*1a960*/  FMUL R187, R231, R87 ;  /* 0x00000057e7bb7220 */ /* 0x000fe20000400000 */
[C---:B------:R-:W-:Y:S01]  /*1a970*/  LEA R11, R0.reuse, -R0, 0x3 ;  /* 0x80000000000b7211 */ /* 0x040fe200078e18ff */
[C---:B---3--:R-:W-:Y:S01]  /*1a980*/  IMAD R27, R0.reuse, 0x12, RZ ;  /* 0x00000012001b7824 */ /* 0x048fe200078e02ff */
[----:B------:R-:W-:Y:S01]  /*1a990*/  IADD3 R10, P2, PT, R47, R2, RZ ;  /* 0x000000022f0a7210 */ /* 0x000fe20007f5e0ff */
[C---:B------:R-:W-:Y:S01]  /*1a9a0*/  IMAD R15, R0.reuse, 0xb, RZ ;  /* 0x0000000b000f7824 */ /* 0x040fe200078e02ff */
[-C--:B------:R-:W-:Y:S01]  /*1a9b0*/  LEA.HI.X.SX32 R5, R39, R3.reuse, 0x1, P1 ;  /* 0x0000000327057211 */ /* 0x080fe200008f0eff */
[----:B------:R-:W-:Y:S01]  /*1a9c0*/  IMAD R39, R0, 0x14, RZ ;  /* 0x0000001400277824 */ /* 0x000fe200078e02ff */
[----:B------:R-:W-:Y:S01]  /*1a9d0*/  PRMT R26, R9, 0x7610, R26 ;  /* 0x00007610091a7816 */ /* 0x000fe2000000001a */
[----:B------:R-:W-:Y:S01]  /*1a9e0*/  @!P5 FMUL R16, R16, 16777216 ;  /* 0x4b8000001010d820 */ /* 0x000fe20000400000 */
[-C--:B------:R-:W-:Y:S01]  /*1a9f0*/  LEA.HI.X.SX32 R7, R13, R3.reuse, 0x1, P3 ;  /* 0x000000030d077211 */ /* 0x080fe200018f0eff */
[----:B------:R-:W-:Y:S01]  /*1aa00*/  @!P5 FMUL R17, R17, 16777216 ;  /* 0x4b8000001111d820 */ /* 0x000fe20000400000 */
[----:B------:R-:W-:Y:S01]  /*1aa10*/  LEA.HI.X.SX32 R11, R11, R3, 0x1, P2 ;  /* 0x000000030b0b7211 */ /* 0x000fe200010f0eff */
[----:B------:R1:W-:Y:S01]  /*1aa20*/  STG.E.U16 desc[UR18][R4.64], R26 ;  /* 0x0000001a04007986 */ /* 0x0003e2000c101512 */
[----:B------:R-:W-:Y:S01]  /*1aa30*/  PRMT R13, R9, 0x7632, R13 ;  /* 0x00007632090d7816 */ /* 0x000fe2000000000d */
[C---:B------:R-:W-:Y:S01]  /*1aa40*/  IMAD R87, R0.reuse, 0x1c, RZ ;  /* 0x0000001c00577824 */ /* 0x040fe200078e02ff */
[C---:B------:R-:W-:Y:S01]  /*1aa50*/  LEA R9, R0.reuse, R0, 0x3 ;  /* 0x0000000000097211 */ /* 0x040fe200078e18ff */
[----:B------:R-:W-:Y:S01]  /*1aa60*/  FMUL R141, R231, R33 ;  /* 0x00000021e78d7220 */ /* 0x000fe20000400000 */
[-C--:B------:R-:W-:Y:S01]  /*1aa70*/  IADD3 R12, P1, PT, R27, R2.reuse, RZ ;  /* 0x000000021b0c7210 */ /* 0x080fe20007f3e0ff */
[----:B------:R2:W-:Y:S01]  /*1aa80*/  STG.E.U16 desc[UR18][R10.64], R13 ;  /* 0x0000000d0a007986 */ /* 0x0005e2000c101512 */
[----:B------:R-:W-:Y:S01]  /*1aa90*/  IADD3 R8, P2, PT, R39, R2, RZ ;  /* 0x0000000227087210 */ /* 0x000fe20007f5e0ff */
[C---:B------:R-:W-:Y:S01]  /*1aaa0*/  FMUL R33, R231.reuse, R46 ;  /* 0x0000002ee7217220 */ /* 0x040fe20000400000 */
[C---:B------:R-:W-:Y:S01]  /*1aab0*/  FMUL R46, R231.reuse, R55 ;  /* 0x00000037e72e7220 */ /* 0x040fe20000400000 */
[----:B------:R3:W-:Y:S01]  /*1aac0*/  STG.E.U16 desc[UR18][R6.64], R24 ;  /* 0x0000001806007986 */ /* 0x0007e2000c101512 */
[----:B------:R-:W-:Y:S01]  /*1aad0*/  FMUL R16, R231, R16 ;  /* 0x00000010e7107220 */ /* 0x000fe20000400000 */
[----:B-1----:R-:W-:Y:S01]  /*1aae0*/  IADD3 R4, P3, PT, R51, R2, RZ ;  /* 0x0000000233047210 */ /* 0x002fe20007f7e0ff */
[----:B------:R-:W-:Y:S01]  /*1aaf0*/  FMUL R17, R231, R17 ;  /* 0x00000011e7117220 */ /* 0x000fe20000400000 */
[----:B------:R-:W-:-:S02]  /*1ab00*/  IMAD R55, R0, 0x1a, RZ ;  /* 0x0000001a00377824 */ /* 0x000fc400078e02ff */
[----:B------:R-:W-:Y:S01]  /*1ab10*/  @!P5 FMUL R18, R18, 16777216 ;  /* 0x4b8000001212d820 */ /* 0x000fe20000400000 */
[-C--:B------:R-:W-:Y:S01]  /*1ab20*/  LEA.HI.X.SX32 R5, R15, R3.reuse, 0x1, P3 ;  /* 0x000000030f057211 */ /* 0x080fe200018f0eff */
[----:B------:R-:W-:Y:S01]  /*1ab30*/  @!P5 FMUL R19, R19, 16777216 ;  /* 0x4b8000001313d820 */ /* 0x000fe20000400000 */
[-C--:B--2---:R-:W-:Y:S01]  /*1ab40*/  LEA.HI.X.SX32 R13, R9, R3.reuse, 0x1, P1 ;  /* 0x00000003090d7211 */ /* 0x084fe200008f0eff */
[C---:B------:R-:W-:Y:S01]  /*1ab50*/  IMAD R11, R0.reuse, 0xd, RZ ;  /* 0x0000000d000b7824 */ /* 0x040fe200078e02ff */
[----:B------:R-:W-:Y:S01]  /*1ab60*/  LEA.HI.X.SX32 R9, R43, R3, 0x1, P2 ;  /* 0x000000032b097211 */ /* 0x000fe200010f0eff */
[----:B------:R-:W-:Y:S01]  /*1ab70*/  IMAD R43, R0, 0x18, RZ ;  /* 0x00000018002b7824 */ /* 0x000fe200078e02ff */
[----:B---3--:R-:W-:Y:S01]  /*1ab80*/  PRMT R7, R24, 0x7632, R7 ;  /* 0x0000763218077816 */ /* 0x008fe20000000007 */
[----:B------:R-:W-:Y:S01]  /*1ab90*/  @!P5 FMUL R89, R89, 16777216 ;  /* 0x4b8000005959d820 */ /* 0x000fe20000400000 */
[----:B------:R-:W-:Y:S01]  /*1aba0*/  PRMT R15, R14, 0x7632, R15 ;  /* 0x000076320e0f7816 */ /* 0x000fe2000000000f */
[----:B------:R-:W-:Y:S01]  /*1abb0*/  @!P5 FMUL R20, R20, 16777216 ;  /* 0x4b8000001414d820 */ /* 0x000fe20000400000 */
[----:B------:R-:W-:Y:S01]  /*1abc0*/  IADD3 R6, P1, PT, R43, R2, RZ ;  /* 0x000000022b067210 */ /* 0x000fe20007f3e0ff */
[----:B------:R1:W-:Y:S01]  /*1abd0*/  STG.E.U16 desc[UR18][R12.64], R7 ;  /* 0x000000070c007986 */ /* 0x0003e2000c101512 */
[----:B------:R-:W-:Y:S01]  /*1abe0*/  F2FP.BF16.F32.PACK_AB R16, R17, R16 ;  /* 0x000000101110723e */ /* 0x000fe200000010ff */
[----:B------:R-:W-:Y:S01]  /*1abf0*/  @!P5 FMUL R21, R21, 16777216 ;  /* 0x4b8000001515d820 */ /* 0x000fe20000400000 */
[----:B------:R-:W-:Y:S01]  /*1ac00*/  IADD3 R10, P2, PT, R55, R2, RZ ;  /* 0x00000002370a7210 */ /* 0x000fe20007f5e0ff */
[C---:B------:R-:W-:Y:S01]  /*1ac10*/  FMUL R18, R231.reuse, R18 ;  /* 0x00000012e7127220 */ /* 0x040fe20000400000 */
[----:B------:R-:W-:Y:S01]  /*1ac20*/  FMUL R19, R231, R19 ;  /* 0x00000013e7137220 */ /* 0x000fe20000400000 */
[----:B------:R-:W-:Y:S01]  /*1ac30*/  @!P5 FMUL R91, R91, 16777216 ;  /* 0x4b8000005b5bd820 */ /* 0x000fe20000400000 */
[----:B------:R2:W-:Y:S01]  /*1ac40*/  STG.E.U16 desc[UR18][R8.64], R14 ;  /* 0x0000000e08007986 */ /* 0x0005e2000c101512 */
[----:B------:R-:W-:Y:S01]  /*1ac50*/  FMUL R189, R231, R89 ;  /* 0x00000059e7bd7220 */ /* 0x000fe20000400000 */
[----:B------:R-:W-:Y:S01]  /*1ac60*/  LEA.HI.X.SX32 R11, R11, R3, 0x1, P2 ;  /* 0x000000030b0b7211 */ /* 0x000fe200010f0eff */
[----:B------:R-:W-:Y:S01]  /*1ac70*/  @!P5 FMUL R93, R93, 16777216 ;  /* 0x4b8000005d5dd820 */ /* 0x000fe20000400000 */
[----:B------:R-:W-:Y:S01]  /*1ac80*/  FMUL R20, R231, R20 ;  /* 0x00000014e7147220 */ /* 0x000fe20000400000 */
[----:B-1----:R-:W-:Y:S01]  /*1ac90*/  IADD3 R12, P3, PT, R87, R2, RZ ;  /* 0x00000002570c7210 */ /* 0x002fe20007f7e0ff */
[----:B------:R-:W-:Y:S01]  /*1aca0*/  FMUL R21, R231, R21 ;  /* 0x00000015e7157220 */ /* 0x000fe20000400000 */
[-C--:B------:R-:W-:Y:S01]  /*1acb0*/  LEA.HI.X.SX32 R7, R25, R3.reuse, 0x1, P1 ;  /* 0x0000000319077211 */ /* 0x080fe200008f0eff */
[----:B------:R1:W-:Y:S01]  /*1acc0*/  STG.E.U16 desc[UR18][R4.64], R15 ;  /* 0x0000000f04007986 */ /* 0x0003e2000c101512 */
[----:B------:R-:W-:Y:S01]  /*1acd0*/  LEA.HI.X.SX32 R13, R47, R3, 0x1, P3 ;  /* 0x000000032f0d7211 */ /* 0x000fe200018f0eff */
[----:B------:R-:W-:-:S02]  /*1ace0*/  IMAD R47, R0, 0x1e, RZ ;  /* 0x0000001e002f7824 */ /* 0x000fc400078e02ff */
[----:B------:R-:W-:Y:S01]  /*1acf0*/  @!P5 FMUL R22, R22, 16777216 ;  /* 0x4b8000001616d820 */ /* 0x000fe20000400000 */
[----:B--2---:R-:W-:Y:S01]  /*1ad00*/  PRMT R14, R16, 0x7632, R14 ;  /* 0x00007632100e7816 */ /* 0x004fe2000000000e */
[C---:B------:R-:W-:Y:S02]  /*1ad10*/  IMAD R89, R0.reuse, 0x22, RZ ;  /* 0x0000002200597824 */ /* 0x040fe400078e02ff */
[----:B------:R-:W-:Y:S01]  /*1ad20*/  @!P5 FMUL R23, R23, 16777216 ;  /* 0x4b8000001717d820 */ /* 0x000fe20000400000 */
[----:B------:R-:W-:Y:S01]  /*1ad30*/  FMUL R191, R231, R91 ;  /* 0x0000005be7bf7220 */ /* 0x000fe20000400000 */
[----:B------:R-:W-:Y:S01]  /*1ad40*/  F2FP.BF16.F32.PACK_AB R18, R19, R18 ;  /* 0x000000121312723e */ /* 0x000fe200000010ff */
[----:B------:R-:W-:Y:S01]  /*1ad50*/  @!P5 FMUL R95, R95, 16777216 ;  /* 0x4b8000005f5fd820 */ /* 0x000fe20000400000 */
[C---:B------:R-:W-:Y:S01]  /*1ad60*/  IMAD R91, R0.reuse, 0x24, RZ ;  /* 0x00000024005b7824 */ /* 0x040fe200078e02ff */
[----:B------:R2:W-:Y:S01]  /*1ad70*/  STG.E.U16 desc[UR18][R6.64], R16 ;  /* 0x0000001006007986 */ /* 0x0005e2000c101512 */
[C---:B-1----:R-:W-:Y:S01]  /*1ad80*/  LEA R5, R0.reuse, -R0, 0x4 ;  /* 0x8000000000057211 */ /* 0x042fe200078e20ff */
[----:B------:R-:W-:Y:S01]  /*1ad90*/  FMUL R193, R231, R93 ;  /* 0x0000005de7c17220 */ /* 0x000fe20000400000 */
[----:B------:R-:W-:Y:S01]  /*1ada0*/  IADD3 R4, P1, PT, R47, R2, RZ ;  /* 0x000000022f047210 */ /* 0x000fe20007f3e0ff */
[----:B------:R1:W-:Y:S01]  /*1adb0*/  STG.E.U16 desc[UR18][R10.64], R14 ;  /* 0x0000000e0a007986 */ /* 0x0003e2000c101512 */
[C---:B------:R-:W-:Y:S01]  /*1adc0*/  SHF.L.U32 R9, R0.reuse, 0x4, RZ ;  /* 0x0000000400097819 */ /* 0x040fe200000006ff */
[C---:B------:R-:W-:Y:S01]  /*1add0*/  FMUL R22, R231.reuse, R22 ;  /* 0x00000016e7167220 */ /* 0x040fe20000400000 */
[C---:B------:R-:W-:Y:S01]  /*1ade0*/  LEA R8, P2, R0.reuse, R2, 0x5 ;  /* 0x0000000200087211 */ /* 0x040fe200078428ff */
[----:B------:R-:W-:Y:S01]  /*1adf0*/  FMUL R23, R231, R23 ;  /* 0x00000017e7177220 */ /* 0x000fe20000400000 */
[----:B------:R-:W-:Y:S01]  /*1ae00*/  F2FP.BF16.F32.PACK_AB R20, R21, R20 ;  /* 0x000000141514723e */ /* 0x000fe200000010ff */
[C---:B------:R-:W-:Y:S01]  /*1ae10*/  IMAD R93, R0.reuse, 0x26, RZ ;  /* 0x00000026005d7824 */ /* 0x040fe200078e02ff */
[----:B------:R-:W-:Y:S01]  /*1ae20*/  LEA R15, R0, R0, 0x4 ;  /* 0x00000000000f7211 */ /* 0x000fe200078e20ff */
[----:B------:R-:W-:Y:S01]  /*1ae30*/  @!P5 FMUL R99, R99, 16777216 ;  /* 0x4b8000006363d820 */ /* 0x000fe20000400000 */
[-C--:B--2---:R-:W-:Y:S01]  /*1ae40*/  IADD3 R6, P3, PT, R89, R2.reuse, RZ ;  /* 0x0000000259067210 */ /* 0x084fe20007f7e0ff */
[----:B------:R-:W-:Y:S01]  /*1ae50*/  FMUL R195, R231, R95 ;  /* 0x0000005fe7c37220 */ /* 0x000fe20000400000 */
[-C--:B------:R-:W-:Y:S01]  /*1ae60*/  LEA.HI.X.SX32 R5, R5, R3.reuse, 0x1, P1 ;  /* 0x0000000305057211 */ /* 0x080fe200008f0eff */
[----:B------:R-:W-:Y:S01]  /*1ae70*/  @!P5 FMUL R103, R103, 16777216 ;  /* 0x4b8000006767d820 */ /* 0x000fe20000400000 */
[----:B-1----:R-:W-:Y:S01]  /*1ae80*/  PRMT R11, R18, 0x7632, R11 ;  /* 0x00007632120b7816 */ /* 0x002fe2000000000b */
[----:B------:R-:W-:Y:S01]  /*1ae90*/  @!P5 FMUL R107, R107, 16777216 ;  /* 0x4b8000006b6bd820 */ /* 0x000fe20000400000 */
[----:B------:R-:W-:Y:S01]  /*1aea0*/  IMAD R95, R0, 0x28, RZ ;  /* 0x00000028005f7824 */ /* 0x000fe200078e02ff */
[----:B------:R-:W-:Y:S01]  /*1aeb0*/  IADD3 R10, P1, PT, R91, R2, RZ ;  /* 0x000000025b0a7210 */ /* 0x000fe20007f3e0ff */
[----:B------:R1:W-:Y:S01]  /*1aec0*/  STG.E.U16 desc[UR18][R12.64], R18 ;  /* 0x000000120c007986 */ /* 0x0003e2000c101512 */
[----:B------:R-:W-:Y:S01]  /*1aed0*/  LEA.HI.X.SX32 R9, R9, R3, 0x1, P2 ;  /* 0x0000000309097211 */ /* 0x000fe200010f0eff */
[----:B------:R-:W-:Y:S01]  /*1aee0*/  FMUL R199, R231, R99 ;  /* 0x00000063e7c77220 */ /* 0x000fe20000400000 */
[----:B------:R-:W-:Y:S01]  /*1aef0*/  LEA.HI.X.SX32 R7, R15, R3, 0x1, P3 ;  /* 0x000000030f077211 */ /* 0x000fe200018f0eff */
[----:B------:R2:W-:Y:S01]  /*1af00*/  STG.E.U16 desc[UR18][R4.64], R11 ;  /* 0x0000000b04007986 */ /* 0x0005e2000c101512 */
[----:B------:R-:W-:Y:S01]  /*1af10*/  PRMT R14, R20, 0x7632, R14 ;  /* 0x00007632140e7816 */ /* 0x000fe2000000000e */
[----:B------:R-:W-:Y:S01]  /*1af20*/  FMUL R203, R231, R103 ;  /* 0x00000067e7cb7220 */ /* 0x000fe20000400000 */
[----:B------:R-:W-:Y:S01]  /*1af30*/  F2FP.BF16.F32.PACK_AB R22, R23, R22 ;  /* 0x000000161716723e */ /* 0x000fe200000010ff */
[----:B------:R-:W-:Y:S01]  /*1af40*/  FMUL R207, R231, R107 ;  /* 0x0000006be7cf7220 */ /* 0x000fe20000400000 */
[C---:B------:R-:W-:Y:S01]  /*1af50*/  IMAD R99, R0.reuse, 0x2a, RZ ;  /* 0x0000002a00637824 */ /* 0x040fe200078e02ff */
[----:B------:R3:W-:Y:S01]  /*1af60*/  STG.E.U16 desc[UR18][R8.64], R20 ;  /* 0x0000001408007986 */ /* 0x0007e2000c101512 */
[C---:B------:R-:W-:Y:S01]  /*1af70*/  IMAD R103, R0.reuse, 0x2c, RZ ;  /* 0x0000002c00677824 */ /* 0x040fe200078e02ff */
[----:B-1----:R-:W-:Y:S01]  /*1af80*/  IADD3 R12, P2, PT, R93, R2, RZ ;  /* 0x000000025d0c7210 */ /* 0x002fe20007f5e0ff */
[----:B------:R-:W-:-:S02]  /*1af90*/  IMAD R13, R0, 0x13, RZ ;  /* 0x00000013000d7824 */ /* 0x000fc400078e02ff */
[----:B------:R-:W-:Y:S01]  /*1afa0*/  @!P5 FMUL R111, R111, 16777216 ;  /* 0x4b8000006f6fd820 */ /* 0x000fe20000400000 */
[C---:B------:R-:W-:Y:S01]  /*1afb0*/  IMAD R107, R0.reuse, 0x2e, RZ ;  /* 0x0000002e006b7824 */ /* 0x040fe200078e02ff */
[-C--:B--2---:R-:W-:Y:S01]  /*1afc0*/  LEA.HI.X.SX32 R11, R27, R3.reuse, 0x1, P1 ;  /* 0x000000031b0b7211 */ /* 0x084fe200008f0eff */
[----:B------:R1:W-:Y:S01]  /*1afd0*/  STG.E.U16 desc[UR18][R6.64], R14 ;  /* 0x0000000e06007986 */ /* 0x0003e2000c101512 */
[----:B------:R-:W-:Y:S01]  /*1afe0*/  IADD3 R4, P3, PT, R95, R2, RZ ;  /* 0x000000025f047210 */ /* 0x000fe20007f7e0ff */
[----:B------:R-:W-:Y:S01]  /*1aff0*/  IMAD R15, R0, 0x17, RZ ;  /* 0x00000017000f7824 */ /* 0x000fe200078e02ff */
[-C--:B------:R-:W-:Y:S01]  /*1b000*/  LEA.HI.X.SX32 R13, R13, R3.reuse, 0x1, P2 ;  /* 0x000000030d0d7211 */ /* 0x080fe200010f0eff */
[----:B------:R2:W-:Y:S01]  /*1b010*/  STG.E.U16 desc[UR18][R10.64], R22 ;  /* 0x000000160a007986 */ /* 0x0005e2000c101512 */
[----:B---3--:R-:W-:Y:S01]  /*1b020*/  PRMT R9, R22, 0x7632, R9 ;  /* 0x0000763216097816 */ /* 0x008fe20000000009 */
[----:B------:R-:W-:Y:S01]  /*1b030*/  @!P5 FMUL R28, R28, 16777216 ;  /* 0x4b8000001c1cd820 */ /* 0x000fe20000400000 */
[----:B------:R-:W-:Y:S01]  /*1b040*/  F2FP.BF16.F32.PACK_AB R136, R137, R136 ;  /* 0x000000888988723e */ /* 0x000fe200000010ff */
[----:B------:R-:W-:Y:S01]  /*1b050*/  @!P5 FMUL R29, R29, 16777216 ;  /* 0x4b8000001d1dd820 */ /* 0x000fe20000400000 */
[----:B------:R-:W-:Y:S01]  /*1b060*/  LEA.HI.X.SX32 R5, R39, R3, 0x1, P3 ;  /* 0x0000000327057211 */ /* 0x000fe200018f0eff */
[----:B------:R-:W-:Y:S01]  /*1b070*/  FMUL R211, R231, R111 ;  /* 0x0000006fe7d37220 */ /* 0x000fe20000400000 */
[-C--:B------:R-:W-:Y:S01]  /*1b080*/  IADD3 R8, P2, PT, R103, R2.reuse, RZ ;  /* 0x0000000267087210 */ /* 0x080fe20007f5e0ff */
[C---:B-1----:R-:W-:Y:S01]  /*1b090*/  IMAD R7, R0.reuse, 0x15, RZ ;  /* 0x0000001500077824 */ /* 0x042fe200078e02ff */
[----:B------:R-:W-:Y:S01]  /*1b0a0*/  IADD3 R6, P1, PT, R99, R2, RZ ;  /* 0x0000000263067210 */ /* 0x000fe20007f3e0ff */
[----:B------:R1:W-:Y:S01]  /*1b0b0*/  STG.E.U16 desc[UR18][R12.64], R9 ;  /* 0x000000090c007986 */ /* 0x0003e2000c101512 */
[----:B------:R-:W-:Y:S01]  /*1b0c0*/  F2FP.BF16.F32.PACK_AB R138, R139, R138 ;  /* 0x0000008a8b8a723e */ /* 0x000fe200000010ff */
[C---:B------:R-:W-:Y:S01]  /*1b0d0*/  IMAD R111, R0.reuse, 0x30, RZ ;  /* 0x00000030006f7824 */ /* 0x040fe200078e02ff */
[----:B--2---:R-:W-:Y:S01]  /*1b0e0*/  IADD3 R10, P3, PT, R107, R2, RZ ;  /* 0x000000026b0a7210 */ /* 0x004fe20007f7e0ff */
[----:B------:R-:W-:Y:S01]  /*1b0f0*/  FMUL R28, R231, R28 ;  /* 0x0000001ce71c7220 */ /* 0x000fe20000400000 */
[----:B------:R-:W-:Y:S01]  /*1b100*/  LEA.HI.X.SX32 R7, R7, R3, 0x1, P1 ;  /* 0x0000000307077211 */ /* 0x000fe200008f0eff */
[----:B------:R-:W-:Y:S01]  /*1b110*/  FMUL R29, R231, R29 ;  /* 0x0000001de71d7220 */ /* 0x000fe20000400000 */
[-C--:B------:R-:W-:Y:S01]  /*1b120*/  LEA.HI.X.SX32 R11, R15, R3.reuse, 0x1, P3 ;  /* 0x000000030f0b7211 */ /* 0x080fe200018f0eff */
[----:B------:R-:W-:Y:S01]  /*1b130*/  IMAD R23, R0, 0x32, RZ ;  /* 0x0000003200177824 */ /* 0x000fe200078e02ff */
[----:B------:R-:W-:Y:S01]  /*1b140*/  PRMT R15, R138, 0x7632, R15 ;  /* 0x000076328a0f7816 */ /* 0x000fe2000000000f */
[----:B------:R2:W-:Y:S01]  /*1b150*/  STG.E.U16 desc[UR18][R4.64], R136 ;  /* 0x0000008804007986 */ /* 0x0005e2000c101512 */
[----:B------:R-:W-:Y:S01]  /*1b160*/  IADD3 R14, P1, PT, R111, R2, RZ ;  /* 0x000000026f0e7210 */ /* 0x000fe20007f3e0ff */
[----:B-1----:R-:W-:Y:S01]  /*1b170*/  IMAD R13, R0, 0x34, RZ ;  /* 0x00000034000d7824 */ /* 0x002fe200078e02ff */
[----:B------:R-:W-:Y:S01]  /*1b180*/  PRMT R12, R136, 0x7632, R12 ;  /* 0x00007632880c7816 */ /* 0x000fe2000000000c */
[----:B------:R-:W-:Y:S01]  /*1b190*/  @!P5 FMUL R31, R31, 16777216 ;  /* 0x4b8000001f1fd820 */ /* 0x000fe20000400000 */
[----:B------:R-:W-:Y:S01]  /*1b1a0*/  LEA.HI.X.SX32 R9, R51, R3, 0x1, P2 ;  /* 0x0000000333097211 */ /* 0x000fe200010f0eff */
[C---:B------:R-:W-:Y:S01]  /*1b1b0*/  IMAD R25, R0.reuse, 0x3a, RZ ;  /* 0x0000003a00197824 */ /* 0x040fe200078e02ff */
[----:B------:R-:W-:Y:S01]  /*1b1c0*/  F2FP.BF16.F32.PACK_AB R28, R29, R28 ;  /* 0x0000001c1d1c723e */ /* 0x000fe200000010ff */
[----:B------:R1:W-:Y:S01]  /*1b1d0*/  STG.E.U16 desc[UR18][R6.64], R12 ;  /* 0x0000000c06007986 */ /* 0x0003e2000c101512 */
[----:B------:R-:W-:Y:S01]  /*1b1e0*/  FMUL R31, R231, R31 ;  /* 0x0000001fe71f7220 */ /* 0x000fe20000400000 */
[----:B------:R-:W-:-:S02]  /*1b1f0*/  IMAD R21, R0, 0x38, RZ ;  /* 0x0000003800157824 */ /* 0x000fc400078e02ff */
[----:B------:R-:W-:Y:S01]  /*1b200*/  @!P5 FMUL R32, R32, 16777216 ;  /* 0x4b8000002020d820 */ /* 0x000fe20000400000 */
[C---:B--2---:R-:W-:Y:S01]  /*1b210*/  IMAD R5, R0.reuse, 0x19, RZ ;  /* 0x0000001900057824 */ /* 0x044fe200078e02ff */
[----:B------:R2:W-:Y:S01]  /*1b220*/  STG.E.U16 desc[UR18][R8.64], R138 ;  /* 0x0000008a08007986 */ /* 0x0005e2000c101512 */
[----:B------:R-:W-:Y:S01]  /*1b230*/  IADD3 R4, P2, PT, R23, R2, RZ ;  /* 0x0000000217047210 */ /* 0x000fe20007f5e0ff */
[----:B------:R-:W-:Y:S01]  /*1b240*/  IMAD R17, R0, 0x36, RZ ;  /* 0x0000003600117824 */ /* 0x000fe200078e02ff */
[----:B------:R-:W-:Y:S01]  /*1b250*/  F2FP.BF16.F32.PACK_AB R31, R31, R140 ;  /* 0x0000008c1f1f723e */ /* 0x000fe200000010ff */
[----:B------:R3:W-:Y:S01]  /*1b260*/  STG.E.U16 desc[UR18][R10.64], R15 ;  /* 0x0000000f0a007986 */ /* 0x0007e2000c101512 */
[-C--:B------:R-:W-:Y:S01]  /*1b270*/  LEA.HI.X.SX32 R5, R5, R3.reuse, 0x1, P2 ;  /* 0x0000000305057211 */ /* 0x080fe200010f0eff */
[----:B------:R-:W-:Y:S01]  /*1b280*/  @!P5 FMUL R34, R34, 16777216 ;  /* 0x4b8000002222d820 */ /* 0x000fe20000400000 */
[----:B-1----:R-:W-:Y:S01]  /*1b290*/  IADD3 R6, P3, PT, R13, R2, RZ ;  /* 0x000000020d067210 */ /* 0x002fe20007f7e0ff */
[----:B------:R-:W-:Y:S01]  /*1b2a0*/  @!P5 FMUL R35, R35, 16777216 ;  /* 0x4b8000002323d820 */ /* 0x000fe20000400000 */
[----:B------:R-:W-:Y:S01]  /*1b2b0*/  FMUL R32, R231, R32 ;  /* 0x00000020e7207220 */ /* 0x000fe20000400000 */
[----:B------:R-:W-:Y:S01]  /*1b2c0*/  IADD3 R18, P2, PT, R21, R2, RZ ;  /* 0x0000000215127210 */ /* 0x000fe20007f5e0ff */
[----:B------:R-:W-:Y:S01]  /*1b2d0*/  FMUL R34, R231, R34 ;  /* 0x00000022e7227220 */ /* 0x000fe20000400000 */
[----:B------:R-:W-:Y:S01]  /*1b2e0*/  LEA.HI.X.SX32 R7, R55, R3, 0x1, P3 ;  /* 0x0000000337077211 */ /* 0x000fe200018f0eff */
[----:B--2---:R-:W-:-:S02]  /*1b2f0*/  IMAD R9, R0, 0x1b, RZ ;  /* 0x0000001b00097824 */ /* 0x004fc400078e02ff */
[----:B------:R-:W-:Y:S01]  /*1b300*/  FMUL R35, R231, R35 ;  /* 0x00000023e7237220 */ /* 0x000fe20000400000 */
[-C--:B------:R-:W-:Y:S01]  /*1b310*/  LEA.HI.X.SX32 R19, R87, R3.reuse, 0x1, P2 ;  /* 0x0000000357137211 */ /* 0x080fe200010f0eff */
[----:B---3--:R-:W-:Y:S01]  /*1b320*/  IMAD R11, R0, 0x1d, RZ ;  /* 0x0000001d000b7824 */ /* 0x008fe200078e02ff */
[-C--:B------:R-:W-:Y:S01]  /*1b330*/  LEA.HI.X.SX32 R15, R43, R3.reuse, 0x1, P1 ;  /* 0x000000032b0f7211 */ /* 0x080fe200008f0eff */
[----:B------:R-:W-:Y:S01]  /*1b340*/  @!P5 FMUL R36, R36, 16777216 ;  /* 0x4b8000002424d820 */ /* 0x000fe20000400000 */
[----:B------:R-:W-:Y:S01]  /*1b350*/  PRMT R10, R28, 0x7632, R10 ;  /* 0x000076321c0a7816 */ /* 0x000fe2000000000a */
[----:B------:R-:W-:Y:S01]  /*1b360*/  IMAD R43, R0, 0x46, RZ ;  /* 0x00000046002b7824 */ /* 0x000fe200078e02ff */
[----:B------:R-:W-:Y:S01]  /*1b370*/  IADD3 R8, P1, PT, R17, R2, RZ ;  /* 0x0000000211087210 */ /* 0x000fe20007f3e0ff */
[----:B------:R1:W-:Y:S01]  /*1b380*/  STG.E.U16 desc[UR18][R14.64], R28 ;  /* 0x0000001c0e007986 */ /* 0x0003e2000c101512 */
[----:B------:R-:W-:Y:S01]  /*1b390*/  F2FP.BF16.F32.PACK_AB R32, R141, R32 ;  /* 0x000000208d20723e */ /* 0x000fe200000010ff */
[----:B------:R-:W-:Y:S01]  /*1b3a0*/  FMUL R36, R231, R36 ;  /* 0x00000024e7247220 */ /* 0x000fe20000400000 */
[----:B------:R-:W-:Y:S01]  /*1b3b0*/  LEA.HI.X.SX32 R9, R9, R3, 0x1, P1 ;  /* 0x0000000309097211 */ /* 0x000fe200008f0eff */
[----:B------:R2:W-:Y:S01]  /*1b3c0*/  STG.E.U16 desc[UR18][R4.64], R10 ;  /* 0x0000000a04007986 */ /* 0x0005e2000c101512 */
[----:B------:R-:W-:Y:S01]  /*1b3d0*/  F2FP.BF16.F32.PACK_AB R34, R35, R34 ;  /* 0x000000222322723e */ /* 0x000fe200000010ff */
[----:B------:R-:W-:Y:S01]  /*1b3e0*/  @!P5 FMUL R38, R38, 16777216 ;  /* 0x4b8000002626d820 */ /* 0x000fe20000400000 */
[----:B------:R-:W-:Y:S01]  /*1b3f0*/  F2FP.BF16.F32.PACK_AB R36, R145, R36 ;  /* 0x000000249124723e */ /* 0x000fe200000010ff */
[----:B------:R3:W-:Y:S01]  /*1b400*/  STG.E.U16 desc[UR18][R6.64], R31 ;  /* 0x0000001f06007986 */ /* 0x0007e2000c101512 */
[----:B------:R-:W-:-:S02]  /*1b410*/  IMAD R39, R0, 0x44, RZ ;  /* 0x0000004400277824 */ /* 0x000fc400078e02ff */
[----:B------:R-:W-:Y:S01]  /*1b420*/  @!P5 FMUL R40, R40, 16777216 ;  /* 0x4b8000002828d820 */ /* 0x000fe20000400000 */
[----:B------:R-:W-:Y:S01]  /*1b430*/  @!P5 FMUL R41, R41, 16777216 ;  /* 0x4b8000002929d820 */ /* 0x000fe20000400000 */
[----:B-1----:R-:W-:Y:S01]  /*1b440*/  IADD3 R14, P3, PT, R25, R2, RZ ;  /* 0x00000002190e7210 */ /* 0x002fe20007f7e0ff */
[C---:B------:R-:W-:Y:S01]  /*1b450*/  FMUL R38, R231.reuse, R38 ;  /* 0x00000026e7267220 */ /* 0x040fe20000400000 */
[C---:B------:R-:W-:Y:S02]  /*1b460*/  IMAD R55, R0.reuse, 0x4c, RZ ;  /* 0x0000004c00377824 */ /* 0x040fe400078e02ff */
[----:B------:R-:W-:Y:S01]  /*1b470*/  FMUL R40, R231, R40 ;  /* 0x00000028e7287220 */ /* 0x000fe20000400000 */
[C---:B--2---:R-:W-:Y:S01]  /*1b480*/  IMAD R5, R0.reuse, 0x3e, RZ ;  /* 0x0000003e00057824 */ /* 0x044fe200078e02ff */
[----:B------:R-:W-:Y:S01]  /*1b490*/  LEA.HI.X.SX32 R15, R11, R3, 0x1, P3 ;  /* 0x000000030b0f7211 */ /* 0x000fe200018f0eff */
[C---:B------:R-:W-:Y:S01]  /*1b4a0*/  IMAD R11, R0.reuse, 0x3c, RZ ;  /* 0x0000003c000b7824 */ /* 0x040fe200078e02ff */
[----:B------:R-:W-:Y:S01]  /*1b4b0*/  PRMT R4, R31, 0x7632, R4 ;  /* 0x000076321f047816 */ /* 0x000fe20000000004 */
[----:B------:R-:W-:Y:S01]  /*1b4c0*/  FMUL R41, R231, R41 ;  /* 0x00000029e7297220 */ /* 0x000fe20000400000 */
[C---:B---3--:R-:W-:Y:S01]  /*1b4d0*/  LEA R7, R0.reuse, -R0, 0x5 ;  /* 0x8000000000077211 */ /* 0x048fe200078e28ff */
[----:B------:R-:W-:Y:S01]  /*1b4e0*/  IMAD R51, R0, 0x4a, RZ ;  /* 0x0000004a00337824 */ /* 0x000fe200078e02ff */
[-C--:B------:R-:W-:Y:S01]  /*1b4f0*/  IADD3 R28, P2, PT, R5, R2.reuse, RZ ;  /* 0x00000002051c7210 */ /* 0x080fe20007f5e0ff */
[----:B------:R1:W-:Y:S01]  /*1b500*/  STG.E.U16 desc[UR18][R8.64], R4 ;  /* 0x0000000408007986 */ /* 0x0003e2000c101512 */
[----:B------:R-:W-:Y:S01]  /*1b510*/  IADD3 R26, P1, PT, R11, R2, RZ ;  /* 0x000000020b1a7210 */ /* 0x000fe20007f3e0ff */
[----:B------:R-:W-:Y:S01]  /*1b520*/  @!P5 FMUL R42, R42, 16777216 ;  /* 0x4b8000002a2ad820 */ /* 0x000fe20000400000 */
[----:B------:R-:W-:Y:S01]  /*1b530*/  PRMT R6, R32, 0x7632, R6 ;  /* 0x0000763220067816 */ /* 0x000fe20000000006 */
[----:B------:R2:W-:Y:S01]  /*1b540*/  STG.E.U16 desc[UR18][R18.64], R32 ;  /* 0x0000002012007986 */ /* 0x0005e2000c101512 */
[-C--:B------:R-:W-:Y:S01]  /*1b550*/  LEA.HI.X.SX32 R29, R7, R3.reuse, 0x1, P2 ;  /* 0x00000003071d7211 */ /* 0x080fe200010f0eff */
[C---:B------:R-:W-:Y:S01]  /*1b560*/  IMAD R7, R0.reuse, 0x42, RZ ;  /* 0x0000004200077824 */ /* 0x040fe200078e02ff */
[-C--:B------:R-:W-:Y:S01]  /*1b570*/  LEA.HI.X.SX32 R27, R47, R3.reuse, 0x1, P1 ;  /* 0x000000032f1b7211 */ /* 0x080fe200008f0eff */
[----:B------:R3:W-:Y:S01]  /*1b580*/  STG.E.U16 desc[UR18][R14.64], R6 ;  /* 0x000000060e007986 */ /* 0x0007e2000c101512 */
[C---:B------:R-:W-:Y:S01]  /*1b590*/  SHF.L.U32 R31, R0.reuse, 0x5, RZ ;  /* 0x00000005001f7819 */ /* 0x040fe200000006ff */
[----:B------:R-:W-:Y:S01]  /*1b5a0*/  IMAD R47, R0, 0x48, RZ ;  /* 0x00000048002f7824 */ /* 0x000fe200078e02ff */
[----:B------:R-:W-:Y:S01]  /*1b5b0*/  F2FP.BF16.F32.PACK_AB R38, R147, R38 ;  /* 0x000000269326723e */ /* 0x000fe200000010ff */
[----:B------:R4:W-:Y:S01]  /*1b5c0*/  STG.E.U16 desc[UR18][R26.64], R34 ;  /* 0x000000221a007986 */ /* 0x0009e2000c101512 */
[----:B-1----:R-:W-:Y:S01]  /*1b5d0*/  PRMT R4, R34, 0x7632, R4 ;  /* 0x0000763222047816 */ /* 0x002fe20000000004 */
[----:B------:R-:W-:Y:S01]  /*1b5e0*/  @!P5 FMUL R97, R97, 16777216 ;  /* 0x4b8000006161d820 */ /* 0x000fe20000400000 */
[-C--:B------:R-:W-:Y:S01]  /*1b5f0*/  LEA R8, P3, R0, R2.reuse, 0x6 ;  /* 0x0000000200087211 */ /* 0x080fe200078630ff */
[----:B------:R-:W-:Y:S01]  /*1b600*/  @!P5 FMUL R44, R44, 16777216 ;  /* 0x4b8000002c2cd820 */ /* 0x000fe20000400000 */
[----:B--2---:R-:W-:Y:S01]  /*1b610*/  IADD3 R18, P2, PT, R39, R2, RZ ;  /* 0x0000000227127210 */ /* 0x004fe20007f5e0ff */
[----:B------:R1:W-:Y:S01]  /*1b620*/  STG.E.U16 desc[UR18][R28.64], R4 ;  /* 0x000000041c007986 */ /* 0x0003e2000c101512 */
[-C--:B------:R-:W-:Y:S01]  /*1b630*/  LEA.HI.X.SX32 R9, R31, R3.reuse, 0x1, P3 ;  /* 0x000000031f097211 */ /* 0x080fe200018f0eff */
[C---:B------:R-:W-:Y:S01]  /*1b640*/  IMAD R31, R0.reuse, 0x23, RZ ;  /* 0x00000023001f7824 */ /* 0x040fe200078e02ff */
[C---:B---3--:R-:W-:Y:S01]  /*1b650*/  LEA R15, R0.reuse, R0, 0x5 ;  /* 0x00000000000f7211 */ /* 0x048fe200078e28ff */
[----:B------:R-:W-:Y:S01]  /*1b660*/  @!P5 FMUL R45, R45, 16777216 ;  /* 0x4b8000002d2dd820 */ /* 0x000fe20000400000 */
[-C--:B------:R-:W-:Y:S01]  /*1b670*/  IADD3 R14, P1, PT, R7, R2.reuse, RZ ;  /* 0x00000002070e7210 */ /* 0x080fe20007f3e0ff */
[----:B------:R2:W-:Y:S01]  /*1b680*/  STG.E.U16 desc[UR18][R8.64], R36 ;  /* 0x0000002408007986 */ /* 0x0005e2000c101512 */
[----:B----4-:R-:W-:Y:S01]  /*1b690*/  IADD3 R26, P3, PT, R43, R2, RZ ;  /* 0x000000022b1a7210 */ /* 0x010fe20007f7e0ff */
[----:B------:R-:W-:Y:S01]  /*1b6a0*/  FMUL R42, R231, R42 ;  /* 0x0000002ae72a7220 */ /* 0x000fe20000400000 */
[-C--:B------:R-:W-:Y:S01]  /*1b6b0*/  LEA.HI.X.SX32 R15, R15, R3.reuse, 0x1, P1 ;  /* 0x000000030f0f7211 */ /* 0x080fe200008f0eff */
[----:B------:R-:W-:Y:S01]  /*1b6c0*/  @!P5 FMUL R101, R101, 16777216 ;  /* 0x4b8000006565d820 */ /* 0x000fe20000400000 */
[----:B------:R-:W-:Y:S01]  /*1b6d0*/  LEA.HI.X.SX32 R27, R31, R3, 0x1, P3 ;  /* 0x000000031f1b7211 */ /* 0x000fe200018f0eff */
[----:B-1----:R-:W-:Y:S01]  /*1b6e0*/  IMAD R29, R0, 0x25, RZ ;  /* 0x00000025001d7824 */ /* 0x002fe200078e02ff */
[----:B------:R-:W-:Y:S01]  /*1b6f0*/  PRMT R4, R36, 0x7632, R4 ;  /* 0x0000763224047816 */ /* 0x000fe20000000004 */
[----:B------:R-:W-:Y:S01]  /*1b700*/  FMUL R197, R231, R97 ;  /* 0x00000061e7c57220 */ /* 0x000fe20000400000 */
[----:B------:R-:W-:Y:S01]  /*1b710*/  LEA.HI.X.SX32 R19, R89, R3, 0x1, P2 ;  /* 0x0000000359137211 */ /* 0x000fe200010f0eff */
[----:B------:R-:W-:Y:S01]  /*1b720*/  IMAD R89, R0, 0x4e, RZ ;  /* 0x0000004e00597824 */ /* 0x000fe200078e02ff */
[----:B------:R-:W-:Y:S01]  /*1b730*/  F2FP.BF16.F32.PACK_AB R40, R41, R40 ;  /* 0x000000282928723e */ /* 0x000fe200000010ff */
[----:B------:R1:W-:Y:S01]  /*1b740*/  STG.E.U16 desc[UR18][R14.64], R4 ;  /* 0x000000040e007986 */ /* 0x0003e2000c101512 */
[-C--:B--2---:R-:W-:Y:S01]  /*1b750*/  IADD3 R8, P1, PT, R47, R2.reuse, RZ ;  /* 0x000000022f087210 */ /* 0x084fe20007f3e0ff */
[----:B------:R-:W-:Y:S01]  /*1b760*/  @!P5 FMUL R105, R105, 16777216 ;  /* 0x4b8000006969d820 */ /* 0x000fe20000400000 */
[----:B------:R-:W-:Y:S01]  /*1b770*/  IADD3 R28, P2, PT, R51, R2, RZ ;  /* 0x00000002331c7210 */ /* 0x000fe20007f5e0ff */
[C---:B------:R-:W-:Y:S01]  /*1b780*/  FMUL R44, R231.reuse, R44 ;  /* 0x0000002ce72c7220 */ /* 0x040fe20000400000 */
[----:B------:R-:W-:Y:S01]  /*1b790*/  PRMT R6, R38, 0x7632, R6 ;  /* 0x0000763226067816 */ /* 0x000fe20000000006 */
[----:B------:R-:W-:Y:S01]  /*1b7a0*/  FMUL R45, R231, R45 ;  /* 0x0000002de72d7220 */ /* 0x000fe20000400000 */
[-C--:B------:R-:W-:Y:S01]  /*1b7b0*/  LEA.HI.X.SX32 R9, R91, R3.reuse, 0x1, P1 ;  /* 0x000000035b097211 */ /* 0x080fe200008f0eff */
[----:B------:R-:W-:Y:S01]  /*1b7c0*/  IMAD R97, R0, 0x52, RZ ;  /* 0x0000005200617824 */ /* 0x000fe200078e02ff */
[----:B------:R2:W-:Y:S01]  /*1b7d0*/  STG.E.U16 desc[UR18][R18.64], R38 ;  /* 0x0000002612007986 */ /* 0x0005e2000c101512 */
[----:B------:R-:W-:Y:S01]  /*1b7e0*/  LEA.HI.X.SX32 R29, R29, R3, 0x1, P2 ;  /* 0x000000031d1d7211 */ /* 0x000fe200010f0eff */
[----:B------:R-:W-:Y:S01]  /*1b7f0*/  FMUL R201, R231, R101 ;  /* 0x00000065e7c97220 */ /* 0x000fe20000400000 */
[----:B-1----:R-:W-:Y:S01]  /*1b800*/  IADD3 R14, P3, PT, R55, R2, RZ ;  /* 0x00000002370e7210 */ /* 0x002fe20007f7e0ff */
[----:B------:R1:W-:Y:S01]  /*1b810*/  STG.E.U16 desc[UR18][R26.64], R6 ;  /* 0x000000061a007986 */ /* 0x0003e2000c101512 */
[----:B------:R-:W-:Y:S01]  /*1b820*/  PRMT R4, R40, 0x7632, R4 ;  /* 0x0000763228047816 */ /* 0x000fe20000000004 */
[----:B------:R-:W-:Y:S01]  /*1b830*/  @!P5 FMUL R109, R109, 16777216 ;  /* 0x4b8000006d6dd820 */ /* 0x000fe20000400000 */
[----:B------:R-:W-:Y:S01]  /*1b840*/  LEA.HI.X.SX32 R15, R93, R3, 0x1, P3 ;  /* 0x000000035d0f7211 */ /* 0x000fe200018f0eff */
[C---:B------:R-:W-:Y:S01]  /*1b850*/  IMAD R93, R0.reuse, 0x50, RZ ;  /* 0x00000050005d7824 */ /* 0x040fe200078e02ff */
[----:B------:R-:W-:Y:S01]  /*1b860*/  F2FP.BF16.F32.PACK_AB R42, R143, R42 ;  /* 0x0000002a8f2a723e */ /* 0x000fe200000010ff */
[----:B------:R-:W-:Y:S01]  /*1b870*/  FMUL R205, R231, R105 ;  /* 0x00000069e7cd7220 */ /* 0x000fe20000400000 */
[----:B------:R3:W-:Y:S01]  /*1b880*/  STG.E.U16 desc[UR18][R8.64], R40 ;  /* 0x0000002808007986 */ /* 0x0007e2000c101512 */
[C---:B--2---:R-:W-:Y:S01]  /*1b890*/  IMAD R19, R0.reuse, 0x27, RZ ;  /* 0x0000002700137824 */ /* 0x044fe200078e02ff */
[----:B------:R-:W-:Y:S01]  /*1b8a0*/  IADD3 R18, P1, PT, R89, R2, RZ ;  /* 0x0000000259127210 */ /* 0x000fe20007f3e0ff */
[C---:B------:R-:W-:Y:S01]  /*1b8b0*/  IMAD R31, R0.reuse, 0x29, RZ ;  /* 0x00000029001f7824 */ /* 0x040fe200078e02ff */
[----:B------:R-:W-:Y:S01]  /*1b8c0*/  F2FP.BF16.F32.PACK_AB R44, R45, R44 ;  /* 0x0000002c2d2c723e */ /* 0x000fe200000010ff */
[C---:B------:R-:W-:Y:S01]  /*1b8d0*/  IMAD R101, R0.reuse, 0x54, RZ ;  /* 0x0000005400657824 */ /* 0x040fe200078e02ff */
[----:B-1----:R-:W-:Y:S01]  /*1b8e0*/  IADD3 R26, P2, PT, R93, R2, RZ ;  /* 0x000000025d1a7210 */ /* 0x002fe20007f5e0ff */
[----:B------:R-:W-:-:S02]  /*1b8f0*/  IMAD R105, R0, 0x56, RZ ;  /* 0x0000005600697824 */ /* 0x000fc400078e02ff */
[----:B------:R-:W-:Y:S01]  /*1b900*/  @!P5 FMUL R113, R113, 16777216 ;  /* 0x4b8000007171d820 */ /* 0x000fe20000400000 */
[----:B------:R1:W-:Y:S01]  /*1b910*/  STG.E.U16 desc[UR18][R28.64], R4 ;  /* 0x000000041c007986 */ /* 0x0003e2000c101512 */
[----:B------:R-:W-:Y:S01]  /*1b920*/  @!P5 FMUL R48, R48, 16777216 ;  /* 0x4b8000003030d820 */ /* 0x000fe20000400000 */
[----:B------:R-:W-:Y:S01]  /*1b930*/  @!P5 FMUL R49, R49, 16777216 ;  /* 0x4b8000003131d820 */ /* 0x000fe20000400000 */
[----:B---3--:R-:W-:Y:S01]  /*1b940*/  IADD3 R8, P3, PT, R97, R2, RZ ;  /* 0x0000000261087210 */ /* 0x008fe20007f7e0ff */
[----:B------:R-:W-:Y:S01]  /*1b950*/  @!P5 FMUL R117, R117, 16777216 ;  /* 0x4b8000007575d820 */ /* 0x000fe20000400000 */
[----:B------:R-:W-:Y:S01]  /*1b960*/  LEA.HI.X.SX32 R19, R19, R3, 0x1, P1 ;  /* 0x0000000313137211 */ /* 0x000fe200008f0eff */
[----:B------:R-:W-:Y:S01]  /*1b970*/  FMUL R209, R231, R109 ;  /* 0x0000006de7d17220 */ /* 0x000fe20000400000 */
[----:B------:R2:W-:Y:S01]  /*1b980*/  STG.E.U16 desc[UR18][R14.64], R42 ;  /* 0x0000002a0e007986 */ /* 0x0005e2000c101512 */
[-C--:B------:R-:W-:Y:S01]  /*1b990*/  LEA.HI.X.SX32 R27, R95, R3.reuse, 0x1, P2 ;  /* 0x000000035f1b7211 */ /* 0x080fe200010f0eff */
[----:B------:R-:W-:Y:S01]  /*1b9a0*/  @!P5 FMUL R121, R121, 16777216 ;  /* 0x4b8000007979d820 */ /* 0x000fe20000400000 */
[----:B------:R-:W-:Y:S01]  /*1b9b0*/  LEA.HI.X.SX32 R9, R31, R3, 0x1, P3 ;  /* 0x000000031f097211 */ /* 0x000fe200018f0eff */
[----:B------:R-:W-:Y:S01]  /*1b9c0*/  IMAD R109, R0, 0x58, RZ ;  /* 0x00000058006d7824 */ /* 0x000fe200078e02ff */
[----:B-1----:R-:W-:Y:S01]  /*1b9d0*/  PRMT R4, R42, 0x7632, R4 ;  /* 0x000076322a047816 */ /* 0x002fe20000000004 */
[----:B------:R-:W-:Y:S01]  /*1b9e0*/  IMAD R29, R0, 0x2b, RZ ;  /* 0x0000002b001d7824 */ /* 0x000fe200078e02ff */
[----:B------:R-:W-:Y:S01]  /*1b9f0*/  PRMT R6, R44, 0x7632, R6 ;  /* 0x000076322c067816 */ /* 0x000fe20000000006 */
[----:B------:R-:W-:Y:S01]  /*1ba00*/  @!P5 FMUL R50, R50, 16777216 ;  /* 0x4b8000003232d820 */ /* 0x000fe20000400000 */
[C---:B------:R-:W-:Y:S01]  /*1ba10*/  FMUL R213, R231.reuse, R113 ;  /* 0x00000071e7d57220 */ /* 0x040fe20000400000 */
[----:B------:R-:W-:Y:S01]  /*1ba20*/  F2FP.BF16.F32.PACK_AB R30, R30, R33 ;  /* 0x000000211e1e723e */ /* 0x000fe200000010ff */
[----:B------:R-:W-:Y:S01]  /*1ba30*/  FMUL R48, R231, R48 ;  /* 0x00000030e7307220 */ /* 0x000fe20000400000 */
[-C--:B--2---:R-:W-:Y:S01]  /*1ba40*/  IADD3 R14, P1, PT, R101, R2.reuse, RZ ;  /* 0x00000002650e7210 */ /* 0x084fe20007f3e0ff */
[----:B------:R-:W-:Y:S01]  /*1ba50*/  FMUL R49, R231, R49 ;  /* 0x00000031e7317220 */ /* 0x000fe20000400000 */
[----:B------:R-:W-:Y:S01]  /*1ba60*/  IADD3 R28, P2, PT, R105, R2, RZ ;  /* 0x00000002691c7210 */ /* 0x000fe20007f5e0ff */
[----:B------:R-:W-:-:S02]  /*1ba70*/  IMAD R113, R0, 0x5a, RZ ;  /* 0x0000005a00717824 */ /* 0x000fc400078e02ff */
[C---:B------:R-:W-:Y:S01]  /*1ba80*/  FMUL R217, R231.reuse, R117 ;  /* 0x00000075e7d97220 */ /* 0x040fe20000400000 */
[----:B------:R1:W-:Y:S01]  /*1ba90*/  STG.E.U16 desc[UR18][R18.64], R4 ;  /* 0x0000000412007986 */ /* 0x0003e2000c101512 */
[----:B------:R-:W-:Y:S01]  /*1baa0*/  FMUL R221, R231, R121 ;  /* 0x00000079e7dd7220 */ /* 0x000fe20000400000 */
[-C--:B------:R-:W-:Y:S01]  /*1bab0*/  LEA.HI.X.SX32 R15, R99, R3.reuse, 0x1, P1 ;  /* 0x00000003630f7211 */ /* 0x080fe200008f0eff */
[C---:B------:R-:W-:Y:S01]  /*1bac0*/  IMAD R117, R0.reuse, 0x5c, RZ ;  /* 0x0000005c00757824 */ /* 0x040fe200078e02ff */
[----:B------:R-:W-:Y:S01]  /*1bad0*/  STG.E.U16 desc[UR18][R26.64], R44 ;  /* 0x0000002c1a007986 */ /* 0x000fe2000c101512 */
[----:B------:R-:W-:Y:S01]  /*1bae0*/  @!P5 FMUL R125, R125, 16777216 ;  /* 0x4b8000007d7dd820 */ /* 0x000fe20000400000 */
[----:B------:R-:W-:Y:S01]  /*1baf0*/  FMUL R50, R231, R50 ;  /* 0x00000032e7327220 */ /* 0x000fe20000400000 */
[----:B------:R-:W-:Y:S01]  /*1bb00*/  LEA.HI.X.SX32 R29, R29, R3, 0x1, P2 ;  /* 0x000000031d1d7211 */ /* 0x000fe200010f0eff */
[----:B------:R2:W-:Y:S01]  /*1bb10*/  STG.E.U16 desc[UR18][R8.64], R6 ;  /* 0x0000000608007986 */ /* 0x0005e2000c101512 */
[----:B------:R-:W-:-:S02]  /*1bb20*/  IMAD R121, R0, 0x5e, RZ ;  /* 0x0000005e00797824 */ /* 0x000fc400078e02ff */
[----:B------:R-:W-:Y:S01]  /*1bb30*/  @!P5 FMUL R129, R129, 16777216 ;  /* 0x4b8000008181d820 */ /* 0x000fe20000400000 */
[----:B------:R-:W-:Y:S01]  /*1bb40*/  @!P5 FMUL R52, R52, 16777216 ;  /* 0x4b8000003434d820 */ /* 0x000fe20000400000 */
[----:B-1----:R-:W-:Y:S01]  /*1bb50*/  IADD3 R18, P3, PT, R109, R2, RZ ;  /* 0x000000026d127210 */ /* 0x002fe20007f7e0ff */
[----:B------:R-:W-:Y:S01]  /*1bb60*/  @!P5 FMUL R53, R53, 16777216 ;  /* 0x4b8000003535d820 */ /* 0x000fe20000400000 */
[----:B------:R-:W-:Y:S01]  /*1bb70*/  PRMT R4, R30, 0x7632, R4 ;  /* 0x000076321e047816 */ /* 0x000fe20000000004 */
[----:B------:R-:W-:Y:S01]  /*1bb80*/  FMUL R225, R231, R125 ;  /* 0x0000007de7e17220 */ /* 0x000fe20000400000 */
[----:B------:R-:W-:Y:S01]  /*1bb90*/  F2FP.BF16.F32.PACK_AB R48, R49, R48 ;  /* 0x000000303130723e */ /* 0x000fe200000010ff */
[----:B------:R1:W-:Y:S01]  /*1bba0*/  STG.E.U16 desc[UR18][R14.64], R30 ;  /* 0x0000001e0e007986 */ /* 0x0003e2000c101512 */
[----:B------:R-:W-:Y:S01]  /*1bbb0*/  LEA.HI.X.SX32 R19, R103, R3, 0x1, P3 ;  /* 0x0000000367137211 */ /* 0x000fe200018f0eff */
[C---:B------:R-:W-:Y:S01]  /*1bbc0*/  IMAD R31, R0.reuse, 0x2f, RZ ;  /* 0x0000002f001f7824 */ /* 0x040fe200078e02ff */
[-C--:B--2---:R-:W-:Y:S01]  /*1bbd0*/  IADD3 R8, P1, PT, R113, R2.reuse, RZ ;  /* 0x0000000271087210 */ /* 0x084fe20007f3e0ff */
[C---:B------:R-:W-:Y:S01]  /*1bbe0*/  IMAD R9, R0.reuse, 0x2d, RZ ;  /* 0x0000002d00097824 */ /* 0x040fe200078e02ff */
[----:B------:R-:W-:Y:S01]  /*1bbf0*/  IADD3 R26, P2, PT, R117, R2, RZ ;  /* 0x00000002751a7210 */ /* 0x000fe20007f5e0ff */
[----:B------:R-:W-:Y:S01]  /*1bc00*/  FMUL R229, R231, R129 ;  /* 0x00000081e7e57220 */ /* 0x000fe20000400000 */
[----:B------:R2:W-:Y:S01]  /*1bc10*/  STG.E.U16 desc[UR18][R28.64], R4 ;  /* 0x000000041c007986 */ /* 0x0005e2000c101512 */
[----:B------:R-:W-:Y:S01]  /*1bc20*/  F2FP.BF16.F32.PACK_AB R37, R37, R50 ;  /* 0x000000322525723e */ /* 0x000fe200000010ff */
[----:B------:R-:W-:-:S02]  /*1bc30*/  IMAD R125, R0, 0x60, RZ ;  /* 0x00000060007d7824 */ /* 0x000fc400078e02ff */
[C---:B------:R-:W-:Y:S01]  /*1bc40*/  FMUL R52, R231.reuse, R52 ;  /* 0x00000034e7347220 */ /* 0x040fe20000400000 */
[----:B------:R-:W-:Y:S01]  /*1bc50*/  FMUL R53, R231, R53 ;  /* 0x00000035e7357220 */ /* 0x000fe20000400000 */
[----:B-1----:R-:W-:Y:S01]  /*1bc60*/  IADD3 R14, P3, PT, R121, R2, RZ ;  /* 0x00000002790e7210 */ /* 0x002fe20007f7e0ff */
[C---:B------:R-:W-:Y:S01]  /*1bc70*/  IMAD R129, R0.reuse, 0x62, RZ ;  /* 0x0000006200817824 */ /* 0x040fe200078e02ff */
[-C--:B------:R-:W-:Y:S01]  /*1bc80*/  LEA.HI.X.SX32 R9, R9, R3.reuse, 0x1, P1 ;  /* 0x0000000309097211 */ /* 0x080fe200008f0eff */
[C---:B------:R-:W-:Y:S01]  /*1bc90*/  IMAD R133, R0.reuse, 0x64, RZ ;  /* 0x0000006400857824 */ /* 0x040fe200078e02ff */
[-C--:B------:R-:W-:Y:S01]  /*1bca0*/  LEA.HI.X.SX32 R27, R107, R3.reuse, 0x1, P2 ;  /* 0x000000036b1b7211 */ /* 0x080fe200010f0eff */
[----:B------:R1:W-:Y:S01]  /*1bcb0*/  STG.E.U16 desc[UR18][R18.64], R48 ;  /* 0x0000003012007986 */ /* 0x0003e2000c101512 */
[----:B------:R-:W-:Y:S01]  /*1bcc0*/  LEA.HI.X.SX32 R15, R31, R3, 0x1, P3 ;  /* 0x000000031f0f7211 */ /* 0x000fe200018f0eff */
[----:B--2---:R-:W-:Y:S01]  /*1bcd0*/  IMAD R29, R0, 0x31, RZ ;  /* 0x00000031001d7824 */ /* 0x004fe200078e02ff */
[----:B------:R-:W-:Y:S01]  /*1bce0*/  PRMT R4, R48, 0x7632, R4 ;  /* 0x0000763230047816 */ /* 0x000fe20000000004 */
[C---:B------:R-:W-:Y:S01]  /*1bcf0*/  IMAD R137, R0.reuse, 0x66, RZ ;  /* 0x0000006600897824 */ /* 0x040fe200078e02ff */
[----:B------:R-:W-:Y:S01]  /*1bd00*/  PRMT R6, R37, 0x7632, R6 ;  /* 0x0000763225067816 */ /* 0x000fe20000000006 */
[----:B------:R-:W-:Y:S01]  /*1bd10*/  IMAD R141, R0, 0x68, RZ ;  /* 0x00000068008d7824 */ /* 0x000fe200078e02ff */
[----:B------:R-:W-:Y:S01]  /*1bd20*/  F2FP.BF16.F32.PACK_AB R52, R53, R52 ;  /* 0x000000343534723e */ /* 0x000fe200000010ff */
[----:B------:R2:W-:Y:S01]  /*1bd30*/  STG.E.U16 desc[UR18][R8.64], R4 ;  /* 0x0000000408007986 */ /* 0x0005e2000c101512 */
[-C--:B------:R-:W-:Y:S01]  /*1bd40*/  IADD3 R28, P2, PT, R129, R2.reuse, RZ ;  /* 0x00000002811c7210 */ /* 0x080fe20007f5e0ff */
[----:B------:R-:W-:Y:S01]  /*1bd50*/  @!P5 FMUL R56, R56, 16777216 ;  /* 0x4b8000003838d820 */ /* 0x000fe20000400000 */
[----:B------:R-:W-:Y:S01]  /*1bd60*/  F2FP.BF16.F32.PACK_AB R185, R46, R185 ;  /* 0x000000b92eb9723e */ /* 0x000fe200000010ff */
[----:B------:R-:W-:Y:S01]  /*1bd70*/  STG.E.U16 desc[UR18][R26.64], R37 ;  /* 0x000000251a007986 */ /* 0x000fe2000c101512 */
[-C--:B-1----:R-:W-:Y:S01]  /*1bd80*/  IADD3 R18, P1, PT, R125, R2.reuse, RZ ;  /* 0x000000027d127210 */ /* 0x082fe20007f3e0ff */
[----:B------:R-:W-:Y:S01]  /*1bd90*/  @!P5 FMUL R57, R57, 16777216 ;  /* 0x4b8000003939d820 */ /* 0x000fe20000400000 */
[-C--:B------:R-:W-:Y:S01]  /*1bda0*/  LEA.HI.X.SX32 R29, R29, R3.reuse, 0x1, P2 ;  /* 0x000000031d1d7211 */ /* 0x080fe200010f0eff */
[----:B------:R1:W-:Y:S01]  /*1bdb0*/  STG.E.U16 desc[UR18][R14.64], R6 ;  /* 0x000000060e007986 */ /* 0x0003e2000c101512 */
[-C--:B------:R-:W-:Y:S01]  /*1bdc0*/  LEA.HI.X.SX32 R19, R111, R3.reuse, 0x1, P1 ;  /* 0x000000036f137211 */ /* 0x080fe200008f0eff */
[----:B------:R-:W-:Y:S01]  /*1bdd0*/  @!P5 FMUL R58, R58, 16777216 ;  /* 0x4b8000003a3ad820 */ /* 0x000fe20000400000 */
[----:B------:R-:W-:Y:S01]  /*1bde0*/  @!P5 FMUL R59, R59, 16777216 ;  /* 0x4b8000003b3bd820 */ /* 0x000fe20000400000 */
[----:B--2---:R-:W-:Y:S01]  /*1bdf0*/  IADD3 R8, P3, PT, R133, R2, RZ ;  /* 0x0000000285087210 */ /* 0x004fe20007f7e0ff */
[----:B------:R-:W-:Y:S01]  /*1be00*/  @!P5 FMUL R60, R60, 16777216 ;  /* 0x4b8000003c3cd820 */ /* 0x000fe20000400000 */
[----:B------:R-:W-:Y:S01]  /*1be10*/  STG.E.U16 desc[UR18][R18.64], R52 ;  /* 0x0000003412007986 */ /* 0x000fe2000c101512 */
[----:B------:R-:W-:Y:S01]  /*1be20*/  @!P5 FMUL R61, R61, 16777216 ;  /* 0x4b8000003d3dd820 */ /* 0x000fe20000400000 */
[----:B------:R-:W-:Y:S01]  /*1be30*/  LEA.HI.X.SX32 R9, R23, R3, 0x1, P3 ;  /* 0x0000000317097211 */ /* 0x000fe200018f0eff */
[----:B------:R-:W-:Y:S01]  /*1be40*/  @!P5 FMUL R62, R62, 16777216 ;  /* 0x4b8000003e3ed820 */ /* 0x000fe20000400000 */
[----:B------:R-:W-:Y:S01]  /*1be50*/  @!P5 FMUL R63, R63, 16777216 ;  /* 0x4b8000003f3fd820 */ /* 0x000fe20000400000 */
[----:B------:R-:W-:Y:S01]  /*1be60*/  @!P5 FMUL R64, R64, 16777216 ;  /* 0x4b8000004040d820 */ /* 0x000fe20000400000 */
[----:B-1----:R-:W-:Y:S01]  /*1be70*/  PRMT R14, R52, 0x7632, R14 ;  /* 0x00007632340e7816 */ /* 0x002fe2000000000e */
[----:B------:R-:W-:Y:S01]  /*1be80*/  @!P5 FMUL R65, R65, 16777216 ;  /* 0x4b8000004141d820 */ /* 0x000fe20000400000 */
[----:B------:R-:W-:Y:S01]  /*1be90*/  @!P5 FMUL R66, R66, 16777216 ;  /* 0x4b8000004242d820 */ /* 0x000fe20000400000 */
[----:B------:R-:W-:Y:S01]  /*1bea0*/  @!P5 FMUL R67, R67, 16777216 ;  /* 0x4b8000004343d820 */ /* 0x000fe20000400000 */
[----:B------:R-:W-:Y:S01]  /*1beb0*/  @!P5 FMUL R68, R68, 16777216 ;  /* 0x4b8000004444d820 */ /* 0x000fe20000400000 */
[----:B------:R-:W-:Y:S01]  /*1bec0*/  STG.E.U16 desc[UR18][R28.64], R14 ;  /* 0x0000000e1c007986 */ /* 0x000fe2000c101512 */
[----:B------:R-:W-:Y:S01]  /*1bed0*/  @!P5 FMUL R69, R69, 16777216 ;  /* 0x4b8000004545d820 */ /* 0x000fe20000400000 */
[----:B------:R-:W-:Y:S01]  /*1bee0*/  @!P5 FMUL R70, R70, 16777216 ;  /* 0x4b8000004646d820 */ /* 0x000fe20000400000 */
[----:B------:R-:W-:Y:S01]  /*1bef0*/  @!P5 FMUL R71, R71, 16777216 ;  /* 0x4b8000004747d820 */ /* 0x000fe20000400000 */
[----:B------:R1:W-:Y:S01]  /*1bf00*/  STG.E.U16 desc[UR18][R8.64], R185 ;  /* 0x000000b908007986 */ /* 0x0003e2000c101512 */
[----:B------:R-:W-:Y:S01]  /*1bf10*/  @!P5 FMUL R72, R72, 16777216 ;  /* 0x4b8000004848d820 */ /* 0x000fe20000400000 */
        /* <DEDUP_REMOVED lines=10> */
[----:B-1----:R-:W-:-:S02]  /*1bfc0*/  IMAD R9, R0, 0x82, RZ ;  /* 0x0000008200097824 */ /* 0x002fc400078e02ff */
        /* <DEDUP_REMOVED lines=31> */
[C---:B------:R-:W-:Y:S01]  /*1c1c0*/  IMAD R15, R0.reuse, 0x33, RZ ;  /* 0x00000033000f7824 */ /* 0x040fe200078e02ff */
[-C--:B------:R-:W-:Y:S01]  /*1c1d0*/  IADD3 R8, P5, PT, R137, R2.reuse, RZ ;  /* 0x0000000289087210 */ /* 0x080fe20007fbe0ff */
[C---:B------:R-:W-:Y:S01]  /*1c1e0*/  IMAD R145, R0.reuse, 0x6a, RZ ;  /* 0x0000006a00917824 */ /* 0x040fe200078e02ff */
[-C--:B------:R-:W-:Y:S01]  /*1c1f0*/  IADD3 R12, P4, PT, R141, R2.reuse, RZ ;  /* 0x000000028d0c7210 */ /* 0x080fe20007f9e0ff */
[C---:B------:R-:W-:Y:S01]  /*1c200*/  IMAD R149, R0.reuse, 0x6c, RZ ;  /* 0x0000006c00957824 */ /* 0x040fe200078e02ff */
[-C--:B------:R-:W-:Y:S01]  /*1c210*/  IADD3 R4, P3, PT, R9, R2.reuse, RZ ;  /* 0x0000000209047210 */ /* 0x080fe20007f7e0ff */
[C---:B------:R-:W-:Y:S01]  /*1c220*/  IMAD R153, R0.reuse, 0x6e, RZ ;  /* 0x0000006e00997824 */ /* 0x040fe200078e02ff */
[-C--:B------:R-:W-:Y:S01]  /*1c230*/  IADD3 R14, P6, PT, R145, R2.reuse, RZ ;  /* 0x00000002910e7210 */ /* 0x080fe20007fde0ff */
[C---:B------:R-:W-:Y:S01]  /*1c240*/  IMAD R23, R0.reuse, 0x35, RZ ;  /* 0x0000003500177824 */ /* 0x040fe200078e02ff */
        /* <DEDUP_REMOVED lines=36> */
[----:B------:R-:W-:Y:S01]  /*1c490*/  IADD3 R32, P6, PT, R181, R2, RZ ;  /* 0x00000002b5207210 */ /* 0x000fe20007fde0ff */
[C---:B------:R-:W-:Y:S01]  /*1c4a0*/  IMAD R168, R0.reuse, 0x8e, RZ ;  /* 0x0000008e00a87824 */ /* 0x040fe200078e02ff */
[-C--:B------:R-:W-:Y:S01]  /*1c4b0*/  LEA.HI.X.SX32 R29, R11, R3.reuse, 0x1, P5 ;  /* 0x000000030b1d7211 */ /* 0x080fe200028f0eff */
[C---:B------:R-:W-:Y:S01]  /*1c4c0*/  IMAD R46, R0.reuse, 0x90, RZ ;  /* 0x00000090002e7824 */ /* 0x040fe200078e02ff */
[-C--:B------:R-:W-:Y:S01]  /*1c4d0*/  LEA.HI.X.SX32 R31, R33, R3.reuse, 0x1, P4 ;  /* 0x00000003211f7211 */ /* 0x080fe200020f0eff */
[C---:B------:R-:W-:Y:S01]  /*1c4e0*/  IMAD R166, R0.reuse, 0x92, RZ ;  /* 0x0000009200a67824 */ /* 0x040fe200078e02ff */
[C---:B------:R-:W-:Y:S01]  /*1c4f0*/  LEA R35, R0.reuse, -R0, 0x6 ;  /* 0x8000000000237211 */ /* 0x040fe200078e30ff */
[C---:B------:R-:W-:Y:S01]  /*1c500*/  FMUL R186, R231.reuse, R86 ;  /* 0x00000056e7ba7220 */ /* 0x040fe20000400000 */
[C---:B------:R-:W-:Y:S01]  /*1c510*/  SHF.L.U32 R37, R0.reuse, 0x6, RZ ;  /* 0x0000000600257819 */ /* 0x040fe200000006ff */
[----:B------:R-:W-:Y:S01]  /*1c520*/  FMUL R188, R231, R88 ;  /* 0x00000058e7bc7220 */ /* 0x000fe20000400000 */
[C---:B------:R-:W-:Y:S01]  /*1c530*/  LEA R44, R0.reuse, R0, 0x6 ;  /* 0x00000000002c7211 */ /* 0x040fe200078e30ff */
[C---:B------:R-:W-:Y:S01]  /*1c540*/  IMAD R41, R0.reuse, 0x45, RZ ;  /* 0x0000004500297824 */ /* 0x040fe200078e02ff */
[-C--:B------:R-:W-:Y:S01]  /*1c550*/  IADD3 R34, P5, PT, R233, R2.reuse, RZ ;  /* 0x00000002e9227210 */ /* 0x080fe20007fbe0ff */
[C---:B------:R-:W-:Y:S01]  /*1c560*/  IMAD R45, R0.reuse, 0x47, RZ ;  /* 0x00000047002d7824 */ /* 0x040fe200078e02ff */
[----:B------:R-:W-:Y:S01]  /*1c570*/  LEA R36, P4, R0, R2, 0x7 ;  /* 0x0000000200247211 */ /* 0x000fe200078838ff */
[----:B------:R-:W-:Y:S01]  /*1c580*/  FMUL R190, R231, R90 ;  /* 0x0000005ae7be7220 */ /* 0x000fe20000400000 */
[-C--:B------:R-:W-:Y:S01]  /*1c590*/  IADD3 R10, P1, PT, R10, R2.reuse, RZ ;  /* 0x000000020a0a7210 */ /* 0x080fe20007f3e0ff */
[C---:B------:R-:W-:Y:S01]  /*1c5a0*/  IMAD R49, R0.reuse, 0x49, RZ ;  /* 0x0000004900317824 */ /* 0x040fe200078e02ff */
[-C--:B------:R-:W-:Y:S01]  /*1c5b0*/  LEA.HI.X.SX32 R33, R5, R3.reuse, 0x1, P6 ;  /* 0x0000000305217211 */ /* 0x080fe200030f0eff */
[C---:B------:R-:W-:Y:S01]  /*1c5c0*/  IMAD R50, R0.reuse, 0x94, RZ ;  /* 0x0000009400327824 */ /* 0x040fe200078e02ff */
[-C--:B------:R-:W-:Y:S01]  /*1c5d0*/  LEA.HI.X.SX32 R35, R35, R3.reuse, 0x1, P5 ;  /* 0x0000000323237211 */ /* 0x080fe200028f0eff */
[C---:B------:R-:W-:Y:S01]  /*1c5e0*/  IMAD R52, R0.reuse, 0x96, RZ ;  /* 0x0000009600347824 */ /* 0x040fe200078e02ff */
[-C--:B------:R-:W-:Y:S01]  /*1c5f0*/  LEA.HI.X.SX32 R37, R37, R3.reuse, 0x1, P4 ;  /* 0x0000000325257211 */ /* 0x080fe200020f0eff */
[----:B------:R-:W-:Y:S01]  /*1c600*/  IMAD R54, R0, 0x98, RZ ;  /* 0x0000009800367824 */ /* 0x000fe200078e02ff */
[-C--:B------:R-:W-:Y:S01]  /*1c610*/  LEA.HI.X.SX32 R5, R44, R3.reuse, 0x1, P3 ;  /* 0x000000032c057211 */ /* 0x080fe200018f0eff */
[C---:B------:R-:W-:Y:S01]  /*1c620*/  IMAD R86, R0.reuse, 0x9a, RZ ;  /* 0x0000009a00567824 */ /* 0x040fe200078e02ff */
[-C--:B------:R-:W-:Y:S01]  /*1c630*/  LEA.HI.X.SX32 R7, R7, R3.reuse, 0x1, P2 ;  /* 0x0000000307077211 */ /* 0x080fe200010f0eff */
[----:B------:R-:W-:Y:S01]  /*1c640*/  IMAD R88, R0, 0x9c, RZ ;  /* 0x0000009c00587824 */ /* 0x000fe200078e02ff */
[-C--:B------:R-:W-:Y:S01]  /*1c650*/  IADD3 R38, P6, PT, R38, R2.reuse, RZ ;  /* 0x0000000226267210 */ /* 0x080fe20007fde0ff */
[----:B------:R-:W-:Y:S01]  /*1c660*/  IMAD R90, R0, 0x9e, RZ ;  /* 0x0000009e005a7824 */ /* 0x000fe200078e02ff */
[----:B------:R-:W-:Y:S01]  /*1c670*/  IADD3 R40, P5, PT, R40, R2, RZ ;  /* 0x0000000228287210 */ /* 0x000fe20007fbe0ff */
[C---:B------:R-:W-:Y:S01]  /*1c680*/  FMUL R192, R231.reuse, R92 ;  /* 0x0000005ce7c07220 */ /* 0x040fe20000400000 */
[----:B------:R-:W-:Y:S01]  /*1c690*/  IADD3 R42, P4, PT, R42, R2, RZ ;  /* 0x000000022a2a7210 */ /* 0x000fe20007f9e0ff */
[C---:B------:R-:W-:Y:S01]  /*1c6a0*/  FMUL R194, R231.reuse, R94 ;  /* 0x0000005ee7c27220 */ /* 0x040fe20000400000 */
[----:B------:R-:W-:Y:S01]  /*1c6b0*/  IADD3 R44, P3, PT, R168, R2, RZ ;  /* 0x00000002a82c7210 */ /* 0x000fe20007f7e0ff */
[C---:B------:R-:W-:Y:S01]  /*1c6c0*/  FMUL R196, R231.reuse, R96 ;  /* 0x00000060e7c47220 */ /* 0x040fe20000400000 */
[----:B------:R-:W-:Y:S01]  /*1c6d0*/  IADD3 R46, P2, PT, R46, R2, RZ ;  /* 0x000000022e2e7210 */ /* 0x000fe20007f5e0ff */
[C---:B------:R-:W-:Y:S01]  /*1c6e0*/  FMUL R198, R231.reuse, R98 ;  /* 0x00000062e7c67220 */ /* 0x040fe20000400000 */
[-C--:B------:R-:W-:Y:S01]  /*1c6f0*/  LEA.HI.X.SX32 R11, R48, R3.reuse, 0x1, P1 ;  /* 0x00000003300b7211 */ /* 0x080fe200008f0eff */
[----:B------:R-:W-:Y:S01]  /*1c700*/  FMUL R200, R231, R100 ;  /* 0x00000064e7c87220 */ /* 0x000fe20000400000 */
[----:B------:R-:W-:Y:S01]  /*1c710*/  IADD3 R48, P1, PT, R166, R2, RZ ;  /* 0x00000002a6307210 */ /* 0x000fe20007f3e0ff */
[C---:B------:R-:W-:Y:S01]  /*1c720*/  IMAD R53, R0.reuse, 0x4b, RZ ;  /* 0x0000004b00357824 */ /* 0x040fe200078e02ff */
[-C--:B------:R-:W-:Y:S01]  /*1c730*/  LEA.HI.X.SX32 R39, R39, R3.reuse, 0x1, P6 ;  /* 0x0000000327277211 */ /* 0x080fe200030f0eff */
[C---:B------:R-:W-:Y:S01]  /*1c740*/  IMAD R87, R0.reuse, 0x4d, RZ ;  /* 0x0000004d00577824 */ /* 0x040fe200078e02ff */
[-C--:B------:R-:W-:Y:S01]  /*1c750*/  LEA.HI.X.SX32 R41, R41, R3.reuse, 0x1, P5 ;  /* 0x0000000329297211 */ /* 0x080fe200028f0eff */
[----:B------:R-:W-:Y:S01]  /*1c760*/  FMUL R202, R231, R102 ;  /* 0x00000066e7ca7220 */ /* 0x000fe20000400000 */
[-C--:B------:R-:W-:Y:S01]  /*1c770*/  LEA.HI.X.SX32 R43, R43, R3.reuse, 0x1, P4 ;  /* 0x000000032b2b7211 */ /* 0x080fe200020f0eff */
[C---:B------:R-:W-:Y:S01]  /*1c780*/  IMAD R91, R0.reuse, 0x4f, RZ ;  /* 0x0000004f005b7824 */ /* 0x040fe200078e02ff */
[-C--:B------:R-:W-:Y:S01]  /*1c790*/  LEA.HI.X.SX32 R45, R45, R3.reuse, 0x1, P3 ;  /* 0x000000032d2d7211 */ /* 0x080fe200018f0eff */
[C---:B------:R-:W-:Y:S01]  /*1c7a0*/  IMAD R92, R0.reuse, 0xa0, RZ ;  /* 0x000000a0005c7824 */ /* 0x040fe200078e02ff */
[-C--:B------:R-:W-:Y:S01]  /*1c7b0*/  LEA.HI.X.SX32 R47, R47, R3.reuse, 0x1, P2 ;  /* 0x000000032f2f7211 */ /* 0x080fe200010f0eff */
[----:B------:R-:W-:Y:S01]  /*1c7c0*/  IMAD R94, R0, 0xa2, RZ ;  /* 0x000000a2005e7824 */ /* 0x000fe200078e02ff */
[-C--:B------:R-:W-:Y:S01]  /*1c7d0*/  IADD3 R50, P6, PT, R50, R2.reuse, RZ ;  /* 0x0000000232327210 */ /* 0x080fe20007fde0ff */
[----:B------:R-:W-:Y:S01]  /*1c7e0*/  IMAD R96, R0, 0xa4, RZ ;  /* 0x000000a400607824 */ /* 0x000fe200078e02ff */
[-C--:B------:R-:W-:Y:S01]  /*1c7f0*/  IADD3 R52, P5, PT, R52, R2.reuse, RZ ;  /* 0x0000000234347210 */ /* 0x080fe20007fbe0ff */
[----:B------:R-:W-:Y:S01]  /*1c800*/  IMAD R98, R0, 0xa6, RZ ;  /* 0x000000a600627824 */ /* 0x000fe200078e02ff */
[-C--:B------:R-:W-:Y:S01]  /*1c810*/  IADD3 R54, P4, PT, R54, R2.reuse, RZ ;  /* 0x0000000236367210 */ /* 0x080fe20007f9e0ff */
[----:B------:R-:W-:Y:S01]  /*1c820*/  IMAD R100, R0, 0xa8, RZ ;  /* 0x000000a800647824 */ /* 0x000fe200078e02ff */
[-C--:B------:R-:W-:Y:S01]  /*1c830*/  IADD3 R86, P3, PT, R86, R2.reuse, RZ ;  /* 0x0000000256567210 */ /* 0x080fe20007f7e0ff */
[----:B------:R-:W-:Y:S01]  /*1c840*/  IMAD R102, R0, 0xaa, RZ ;  /* 0x000000aa00667824 */ /* 0x000fe200078e02ff */
[----:B------:R-:W-:Y:S01]  /*1c850*/  IADD3 R88, P2, PT, R88, R2, RZ ;  /* 0x0000000258587210 */ /* 0x000fe20007f5e0ff */
[----:B------:R-:W-:Y:S01]  /*1c860*/  FMUL R204, R231, R104 ;  /* 0x00000068e7cc7220 */ /* 0x000fe20000400000 */
[-C--:B------:R-:W-:Y:S01]  /*1c870*/  LEA.HI.X.SX32 R49, R49, R3.reuse, 0x1, P1 ;  /* 0x0000000331317211 */ /* 0x080fe200008f0eff */
[C---:B------:R-:W-:Y:S01]  /*1c880*/  FMUL R206, R231.reuse, R106 ;  /* 0x0000006ae7ce7220 */ /* 0x040fe20000400000 */
[----:B------:R-:W-:Y:S01]  /*1c890*/  IADD3 R90, P1, PT, R90, R2, RZ ;  /* 0x000000025a5a7210 */ /* 0x000fe20007f3e0ff */
[C---:B------:R-:W-:Y:S01]  /*1c8a0*/  FMUL R208, R231.reuse, R108 ;  /* 0x0000006ce7d07220 */ /* 0x040fe20000400000 */
[C---:B------:R-:W-:Y:S01]  /*1c8b0*/  FMUL R210, R231.reuse, R110 ;  /* 0x0000006ee7d27220 */ /* 0x040fe20000400000 */
[----:B------:R-:W-:Y:S01]  /*1c8c0*/  FMUL R212, R231, R112 ;  /* 0x00000070e7d47220 */ /* 0x000fe20000400000 */
        /* <DEDUP_REMOVED lines=9> */
[----:B------:R-:W-:Y:S01]  /*1c960*/  LEA.HI.X.SX32 R89, R89, R3, 0x1, P2 ;  /* 0x0000000359597211 */ /* 0x000fe200010f0eff */
        /* <DEDUP_REMOVED lines=38> */
[----:B------:R-:W-:Y:S01]  /*1cbd0*/  FMUL R219, R231, R119 ;  /* 0x00000077e7db7220 */ /* 0x000fe20000400000 */
[----:B------:R-:W-:Y:S01]  /*1cbe0*/  LEA.HI.X.SX32 R103, R103, R3, 0x1, P1 ;  /* 0x0000000367677211 */ /* 0x000fe200008f0eff */
        /* <DEDUP_REMOVED lines=9> */
[C---:B------:R-:W-:Y:S01]  /*1cc80*/  IMAD R127, R0.reuse, 0x61, RZ ;  /* 0x00000061007f7824 */ /* 0x040fe200078e02ff */
        /* <DEDUP_REMOVED lines=13> */
[C---:B------:R-:W-:Y:S01]  /*1cd60*/  FMUL R56, R231.reuse, R56 ;  /* 0x00000038e7387220 */ /* 0x040fe20000400000 */
[----:B------:R-:W-:Y:S01]  /*1cd70*/  IADD3 R124, P2, PT, R124, R2, RZ ;  /* 0x000000027c7c7210 */ /* 0x000fe20007f5e0ff */
[----:B------:R-:W-:Y:S01]  /*1cd80*/  FMUL R57, R231, R57 ;  /* 0x00000039e7397220 */ /* 0x000fe20000400000 */
[----:B------:R-:W-:Y:S01]  /*1cd90*/  LEA.HI.X.SX32 R115, R115, R3, 0x1, P1 ;  /* 0x0000000373737211 */ /* 0x000fe200008f0eff */
[C---:B------:R-:W-:Y:S01]  /*1cda0*/  FMUL R58, R231.reuse, R58 ;  /* 0x0000003ae73a7220 */ /* 0x040fe20000400000 */
[----:B------:R-:W-:Y:S01]  /*1cdb0*/  IADD3 R126, P1, PT, R126, R2, RZ ;  /* 0x000000027e7e7210 */ /* 0x000fe20007f3e0ff */
        /* <DEDUP_REMOVED lines=48> */
[C---:B------:R-:W-:Y:S01]  /*1d0c0*/  IMAD R147, R0.reuse, 0x6b, RZ ;  /* 0x0000006b00937824 */ /* 0x040fe200078e02ff */
[-C--:B------:R-:W-:Y:S01]  /*1d0d0*/  LEA.HI.X.SX32 R127, R127, R3.reuse, 0x1, P1 ;  /* 0x000000037f7f7211 */ /* 0x080fe200008f0eff */
[----:B------:R-:W-:Y:S01]  /*1d0e0*/  IMAD R151, R0, 0x6d, RZ ;  /* 0x0000006d00977824 */ /* 0x000fe200078e02ff */
[-C--:B------:R-:W-:Y:S01]  /*1d0f0*/  IADD3 R138, P1, PT, R138, R2.reuse, RZ ;  /* 0x000000028a8a7210 */ /* 0x080fe20007f3e0ff */
        /* <DEDUP_REMOVED lines=47> */
[----:B------:R-:W-:Y:S01]  /*1d3f0*/  IADD3 R162, P1, PT, R162, R2, RZ ;  /* 0x00000002a2a27210 */ /* 0x000fe20007f3e0ff */
[----:B------:R-:W1:Y:S01]  /*1d400*/  LDCU UR4, c[0x0][0x3ec] ;  /* 0x00007d80ff0477ac */ /* 0x000e620008000800 */
[----:B------:R-:W-:-:S02]  /*1d410*/  LEA.HI.X.SX32 R153, R153, R3, 0x1, P6 ;  /* 0x0000000399997211 */ /* 0x000fc400030f0eff */
[-C--:B------:R-:W-:Y:S02]  /*1d420*/  LEA.HI.X.SX32 R155, R155, R3.reuse, 0x1, P5 ;  /* 0x000000039b9b7211 */ /* 0x080fe400028f0eff */
[-C--:B------:R-:W-:Y:S02]  /*1d430*/  LEA.HI.X.SX32 R157, R157, R3.reuse, 0x1, P4 ;  /* 0x000000039d9d7211 */ /* 0x080fe400020f0eff */
[-C--:B------:R-:W-:Y:S02]  /*1d440*/  LEA.HI.X.SX32 R159, R159, R3.reuse, 0x1, P3 ;  /* 0x000000039f9f7211 */ /* 0x080fe400018f0eff */
[----:B------:R-:W-:Y:S02]  /*1d450*/  LEA.HI.X.SX32 R161, R161, R3, 0x1, P2 ;  /* 0x00000003a1a17211 */ /* 0x000fe400010f0eff */
[-C--:B------:R-:W-:Y:S02]  /*1d460*/  IADD3 R164, P6, PT, R164, R2.reuse, RZ ;  /* 0x00000002a4a47210 */ /* 0x080fe40007fde0ff */
[----:B------:R-:W-:-:S02]  /*1d470*/  IADD3 R166, P5, PT, R251, R2, RZ ;  /* 0x00000002fba67210 */ /* 0x000fc40007fbe0ff */
[-C--:B------:R-:W-:Y:S02]  /*1d480*/  IADD3 R168, P4, PT, R249, R2.reuse, RZ ;  /* 0x00000002f9a87210 */ /* 0x080fe40007f9e0ff */
[-C--:B------:R-:W-:Y:S01]  /*1d490*/  IADD3 R170, P3, PT, R247, R2.reuse, RZ ;  /* 0x00000002f7aa7210 */ /* 0x080fe20007f7e0ff */
[----:B-1----:R-:W-:Y:S01]  /*1d4a0*/  UIMAD UR4, UR10, UR4, URZ ;  /* 0x000000040a0472a4 */ /* 0x002fe2000f8e02ff */
[-C--:B------:R-:W-:Y:S02]  /*1d4b0*/  IADD3 R172, P2, PT, R245, R2.reuse, RZ ;  /* 0x00000002f5ac7210 */ /* 0x080fe40007f5e0ff */
[-C--:B------:R-:W-:Y:S01]  /*1d4c0*/  LEA.HI.X.SX32 R163, R163, R3.reuse, 0x1, P1 ;  /* 0x00000003a3a37211 */ /* 0x080fe200008f0eff */
[----:B------:R-:W-:Y:S01]  /*1d4d0*/  USHF.L.U32 UR6, UR4, 0x2, URZ ;  /* 0x0000000204067899 */ /* 0x000fe200080006ff */
[----:B------:R-:W-:Y:S01]  /*1d4e0*/  IADD3 R174, P1, PT, R243, R2, RZ ;  /* 0x00000002f3ae7210 */ /* 0x000fe20007f3e0ff */
[----:B------:R-:W-:Y:S01]  /*1d4f0*/  UIMAD.WIDE UR4, UR4, 0x4, URZ ;  /* 0x00000004040478a5 */ /* 0x000fe2000f8e02ff */
        /* <DEDUP_REMOVED lines=8> */
[-C--:B------:R-:W-:Y:S02]  /*1d580*/  IADD3 R182, P3, PT, R235, R2.reuse, RZ ;  /* 0x00000002ebb67210 */ /* 0x080fe40007f7e0ff */
[-C--:B------:R-:W-:Y:S02]  /*1d590*/  IADD3 R184, P2, PT, R183, R2.reuse, RZ ;  /* 0x00000002b7b87210 */ /* 0x080fe40007f5e0ff */
[----:B------:R-:W-:Y:S02]  /*1d5a0*/  LEA.HI.X.SX32 R175, R175, R3, 0x1, P1 ;  /* 0x00000003afaf7211 */ /* 0x000fe400008f0eff */
[----:B------:R-:W-:Y:S01]  /*1d5b0*/  IADD3 R2, P1, PT, R179, R2, RZ ;  /* 0x00000002b3027210 */ /* 0x000fe20007f3e0ff */
[C---:B------:R-:W-:Y:S01]  /*1d5c0*/  IMAD R179, R0.reuse, 0x7b, RZ ;  /* 0x0000007b00b37824 */ /* 0x040fe200078e02ff */
[----:B------:R-:W-:Y:S01]  /*1d5d0*/  F2FP.BF16.F32.PACK_AB R56, R57, R56 ;  /* 0x000000383938723e */ /* 0x000fe200000010ff */
[C---:B------:R-:W-:Y:S01]  /*1d5e0*/  IMAD R57, R0.reuse, 0x7d, RZ ;  /* 0x0000007d00397824 */ /* 0x040fe200078e02ff */
[----:B------:R-:W-:-:S02]  /*1d5f0*/  LEA R235, R0, -R0, 0x7 ;  /* 0x8000000000eb7211 */ /* 0x000fc400078e38ff */
[----:B------:R-:W-:Y:S02]  /*1d600*/  PRMT R0, R185, 0x7632, R0 ;  /* 0x00007632b9007816 */ /* 0x000fe40000000000 */
[----:B------:R-:W-:Y:S02]  /*1d610*/  F2FP.BF16.F32.PACK_AB R58, R59, R58 ;  /* 0x0000003a3b3a723e */ /* 0x000fe400000010ff */
[----:B------:R-:W-:Y:S01]  /*1d620*/  F2FP.BF16.F32.PACK_AB R60, R61, R60 ;  /* 0x0000003c3d3c723e */ /* 0x000fe200000010ff */
[----:B------:R1:W-:Y:S01]  /*1d630*/  STG.E.U16 desc[UR18][R8.64], R0 ;  /* 0x0000000008007986 */ /* 0x0003e2000c101512 */
[----:B------:R-:W-:Y:S02]  /*1d640*/  F2FP.BF16.F32.PACK_AB R62, R63, R62 ;  /* 0x0000003e3f3e723e */ /* 0x000fe400000010ff */
[----:B------:R-:W-:Y:S01]  /*1d650*/  F2FP.BF16.F32.PACK_AB R64, R65, R64 ;  /* 0x000000404140723e */ /* 0x000fe200000010ff */
[----:B------:R2:W-:Y:S01]  /*1d660*/  STG.E.U16 desc[UR18][R12.64], R56 ;  /* 0x000000380c007986 */ /* 0x0005e2000c101512 */
[----:B------:R-:W-:-:S02]  /*1d670*/  F2FP.BF16.F32.PACK_AB R66, R67, R66 ;  /* 0x000000424342723e */ /* 0x000fc400000010ff */
[----:B------:R-:W-:Y:S02]  /*1d680*/  F2FP.BF16.F32.PACK_AB R68, R69, R68 ;  /* 0x000000444544723e */ /* 0x000fe400000010ff */
[----:B------:R-:W-:Y:S02]  /*1d690*/  F2FP.BF16.F32.PACK_AB R70, R71, R70 ;  /* 0x000000464746723e */ /* 0x000fe400000010ff */
[----:B------:R-:W-:Y:S02]  /*1d6a0*/  F2FP.BF16.F32.PACK_AB R72, R73, R72 ;  /* 0x000000484948723e */ /* 0x000fe400000010ff */
[----:B-1----:R-:W-:Y:S02]  /*1d6b0*/  PRMT R9, R56, 0x7632, R9 ;  /* 0x0000763238097816 */ /* 0x002fe40000000009 */
[----:B------:R-:W-:Y:S02]  /*1d6c0*/  PRMT R0, R60, 0x7632, R0 ;  /* 0x000076323c007816 */ /* 0x000fe40000000000 */
[----:B--2---:R-:W-:Y:S01]  /*1d6d0*/  PRMT R13, R58, 0x7632, R13 ;  /* 0x000076323a0d7816 */ /* 0x004fe2000000000d */
[----:B------:R1:W-:Y:S01]  /*1d6e0*/  STG.E.U16 desc[UR18][R14.64], R9 ;  /* 0x000000090e007986 */ /* 0x0003e2000c101512 */
[----:B------:R-:W-:-:S02]  /*1d6f0*/  PRMT R8, R62, 0x7632, R8 ;  /* 0x000076323e087816 */ /* 0x000fc40000000008 */
[----:B------:R-:W-:Y:S01]  /*1d700*/  F2FP.BF16.F32.PACK_AB R74, R75, R74 ;  /* 0x0000004a4b4a723e */ /* 0x000fe200000010ff */
[----:B------:R2:W-:Y:S01]  /*1d710*/  STG.E.U16 desc[UR18][R16.64], R58 ;  /* 0x0000003a10007986 */ /* 0x0005e2000c101512 */
[----:B------:R-:W-:Y:S02]  /*1d720*/  F2FP.BF16.F32.PACK_AB R76, R77, R76 ;  /* 0x0000004c4d4c723e */ /* 0x000fe400000010ff */
[----:B------:R-:W-:Y:S01]  /*1d730*/  F2FP.BF16.F32.PACK_AB R78, R79, R78 ;  /* 0x0000004e4f4e723e */ /* 0x000fe200000010ff */
[----:B------:R-:W-:Y:S01]  /*1d740*/  STG.E.U16 desc[UR18][R18.64], R13 ;  /* 0x0000000d12007986 */ /* 0x000fe2000c101512 */
[----:B------:R-:W-:Y:S02]  /*1d750*/  F2FP.BF16.F32.PACK_AB R80, R81, R80 ;  /* 0x000000505150723e */ /* 0x000fe400000010ff */
[----:B------:R-:W-:Y:S01]  /*1d760*/  F2FP.BF16.F32.PACK_AB R82, R83, R82 ;  /* 0x000000525352723e */ /* 0x000fe200000010ff */
[----:B------:R3:W-:Y:S01]  /*1d770*/  STG.E.U16 desc[UR18][R20.64], R60 ;  /* 0x0000003c14007986 */ /* 0x0007e2000c101512 */
[----:B-1----:R-:W-:-:S02]  /*1d780*/  PRMT R15, R64, 0x7632, R15 ;  /* 0x00007632400f7816 */ /* 0x002fc4000000000f */
[----:B------:R-:W-:Y:S01]  /*1d790*/  F2FP.BF16.F32.PACK_AB R84, R85, R84 ;  /* 0x000000545554723e */ /* 0x000fe200000010ff */
[----:B------:R1:W-:Y:S01]  /*1d7a0*/  STG.E.U16 desc[UR18][R22.64], R0 ;  /* 0x0000000016007986 */ /* 0x0003e2000c101512 */
[----:B--2---:R-:W-:Y:S02]  /*1d7b0*/  PRMT R17, R66, 0x7632, R17 ;  /* 0x0000763242117816 */ /* 0x004fe40000000011 */
[----:B------:R-:W-:Y:S01]  /*1d7c0*/  F2FP.BF16.F32.PACK_AB R186, R187, R186 ;  /* 0x000000babbba723e */ /* 0x000fe200000010ff */
[----:B------:R2:W-:Y:S01]  /*1d7d0*/  STG.E.U16 desc[UR18][R24.64], R62 ;  /* 0x0000003e18007986 */ /* 0x0005e2000c101512 */
[----:B------:R-:W-:Y:S02]  /*1d7e0*/  F2FP.BF16.F32.PACK_AB R188, R189, R188 ;  /* 0x000000bcbdbc723e */ /* 0x000fe400000010ff */
[----:B------:R-:W-:Y:S01]  /*1d7f0*/  F2FP.BF16.F32.PACK_AB R190, R191, R190 ;  /* 0x000000bebfbe723e */ /* 0x000fe200000010ff */
[----:B------:R4:W-:Y:S01]  /*1d800*/  STG.E.U16 desc[UR18][R26.64], R8 ;  /* 0x000000081a007986 */ /* 0x0009e2000c101512 */
[----:B---3--:R-:W-:-:S02]  /*1d810*/  PRMT R20, R72, 0x7632, R20 ;  /* 0x0000763248147816 */ /* 0x008fc40000000014 */
[----:B------:R-:W-:Y:S01]  /*1d820*/  F2FP.BF16.F32.PACK_AB R192, R193, R192 ;  /* 0x000000c0c1c0723e */ /* 0x000fe200000010ff */
[----:B------:R-:W-:Y:S01]  /*1d830*/  STG.E.U16 desc[UR18][R28.64], R64 ;  /* 0x000000401c007986 */ /* 0x000fe2000c101512 */
[----:B-1----:R-:W-:Y:S02]  /*1d840*/  PRMT R0, R68, 0x7632, R0 ;  /* 0x0000763244007816 */ /* 0x002fe40000000000 */
[----:B------:R-:W-:Y:S01]  /*1d850*/  PRMT R22, R74, 0x7632, R22 ;  /* 0x000076324a167816 */ /* 0x000fe20000000016 */
[----:B------:R-:W-:Y:S01]  /*1d860*/  STG.E.U16 desc[UR18][R30.64], R15 ;  /* 0x0000000f1e007986 */ /* 0x000fe2000c101512 */
[----:B--2---:R-:W-:Y:S02]  /*1d870*/  PRMT R24, R76, 0x7632, R24 ;  /* 0x000076324c187816 */ /* 0x004fe40000000018 */
[----:B------:R-:W-:Y:S01]  /*1d880*/  F2FP.BF16.F32.PACK_AB R194, R195, R194 ;  /* 0x000000c2c3c2723e */ /* 0x000fe200000010ff */
[----:B------:R-:W-:Y:S01]  /*1d890*/  STG.E.U16 desc[UR18][R32.64], R66 ;  /* 0x0000004220007986 */ /* 0x000fe2000c101512 */
[----:B----4-:R-:W-:-:S02]  /*1d8a0*/  PRMT R26, R78, 0x7632, R26 ;  /* 0x000076324e1a7816 */ /* 0x010fc4000000001a */
[----:B------:R-:W-:Y:S01]  /*1d8b0*/  F2FP.BF16.F32.PACK_AB R196, R197, R196 ;  /* 0x000000c4c5c4723e */ /* 0x000fe200000010ff */
[----:B------:R-:W-:Y:S01]  /*1d8c0*/  STG.E.U16 desc[UR18][R34.64], R17 ;  /* 0x0000001122007986 */ /* 0x000fe2000c101512 */
[----:B------:R-:W-:Y:S02]  /*1d8d0*/  LEA.HI.X.SX32 R183, R57, R3, 0x1, P3 ;  /* 0x0000000339b77211 */ /* 0x000fe400018f0eff */
[----:B------:R-:W-:Y:S01]  /*1d8e0*/  PRMT R57, R194, 0x7632, R57 ;  /* 0x00007632c2397816 */ /* 0x000fe20000000039 */
[----:B------:R-:W-:Y:S01]  /*1d8f0*/  STG.E.U16 desc[UR18][R36.64], R68 ;  /* 0x0000004424007986 */ /* 0x000fe2000c101512 */
[----:B------:R-:W-:Y:S02]  /*1d900*/  F2FP.BF16.F32.PACK_AB R198, R199, R198 ;  /* 0x000000c6c7c6723e */ /* 0x000fe400000010ff */
[----:B------:R-:W-:Y:S01]  /*1d910*/  PRMT R59, R196, 0x7632, R59 ;  /* 0x00007632c43b7816 */ /* 0x000fe2000000003b */
[----:B------:R1:W-:Y:S01]  /*1d920*/  STG.E.U16 desc[UR18][R4.64], R0 ;  /* 0x0000000004007986 */ /* 0x0003e2000c101512 */
[----:B------:R-:W-:-:S02]  /*1d930*/  F2FP.BF16.F32.PACK_AB R200, R201, R200 ;  /* 0x000000c8c9c8723e */ /* 0x000fc400000010ff */
[----:B------:R-:W-:Y:S01]  /*1d940*/  PRMT R61, R198, 0x7632, R61 ;  /* 0x00007632c63d7816 */ /* 0x000fe2000000003d */
[----:B------:R2:W-:Y:S01]  /*1d950*/  STG.E.U16 desc[UR18][R6.64], R70 ;  /* 0x0000004606007986 */ /* 0x0005e2000c101512 */
[----:B------:R-:W-:Y:S02]  /*1d960*/  F2FP.BF16.F32.PACK_AB R202, R203, R202 ;  /* 0x000000cacbca723e */ /* 0x000fe400000010ff */
[----:B------:R-:W-:Y:S02]  /*1d970*/  PRMT R63, R200, 0x7632, R63 ;  /* 0x00007632c83f7816 */ /* 0x000fe4000000003f */
[----:B------:R-:W-:Y:S02]  /*1d980*/  F2FP.BF16.F32.PACK_AB R204, R205, R204 ;  /* 0x000000cccdcc723e */ /* 0x000fe400000010ff */
[----:B------:R-:W-:Y:S01]  /*1d990*/  PRMT R65, R202, 0x7632, R65 ;  /* 0x00007632ca417816 */ /* 0x000fe20000000041 */
[----:B-1----:R-:W-:Y:S01]  /*1d9a0*/  IMAD.HI R0, R234, 0x4, RZ ;  /* 0x00000004ea007827 */ /* 0x002fe200078e02ff */
[----:B------:R-:W-:-:S02]  /*1d9b0*/  PRMT R5, R70, 0x7632, R5 ;  /* 0x0000763246057816 */ /* 0x000fc40000000005 */
[----:B------:R-:W-:Y:S01]  /*1d9c0*/  F2FP.BF16.F32.PACK_AB R206, R207, R206 ;  /* 0x000000cecfce723e */ /* 0x000fe200000010ff */
[----:B--2---:R-:W1:Y:S01]  /*1d9d0*/  LDC.64 R6, c[0x0][0x3a0] ;  /* 0x0000e800ff067b82 */ /* 0x004e620000000a00 */
[----:B------:R-:W-:Y:S01]  /*1d9e0*/  PRMT R67, R204, 0x7632, R67 ;  /* 0x00007632cc437816 */ /* 0x000fe20000000043 */
[----:B------:R-:W-:Y:S01]  /*1d9f0*/  STG.E.U16 desc[UR18][R10.64], R5 ;  /* 0x000000050a007986 */ /* 0x000fe2000c101512 */
[----:B------:R-:W-:Y:S02]  /*1da00*/  F2FP.BF16.F32.PACK_AB R208, R209, R208 ;  /* 0x000000d0d1d0723e */ /* 0x000fe400000010ff */
[----:B------:R-:W-:Y:S01]  /*1da10*/  PRMT R69, R206, 0x7632, R69 ;  /* 0x00007632ce457816 */ /* 0x000fe20000000045 */
[----:B------:R-:W-:Y:S01]  /*1da20*/  STG.E.U16 desc[UR18][R38.64], R72 ;  /* 0x0000004826007986 */ /* 0x000fe2000c101512 */
[----:B------:R-:W-:Y:S02]  /*1da30*/  F2FP.BF16.F32.PACK_AB R210, R211, R210 ;  /* 0x000000d2d3d2723e */ /* 0x000fe400000010ff */
[----:B------:R-:W-:Y:S01]  /*1da40*/  PRMT R71, R208, 0x7632, R71 ;  /* 0x00007632d0477816 */ /* 0x000fe20000000047 */
[----:B------:R-:W-:Y:S01]  /*1da50*/  STG.E.U16 desc[UR18][R40.64], R20 ;  /* 0x0000001428007986 */ /* 0x000fe2000c101512 */
[----:B------:R-:W-:-:S02]  /*1da60*/  F2FP.BF16.F32.PACK_AB R212, R213, R212 ;  /* 0x000000d4d5d4723e */ /* 0x000fc400000010ff */
[----:B------:R-:W-:Y:S01]  /*1da70*/  PRMT R73, R210, 0x7632, R73 ;  /* 0x00007632d2497816 */ /* 0x000fe20000000049 */
[----:B------:R2:W-:Y:S01]  /*1da80*/  STG.E.U16 desc[UR18][R42.64], R74 ;  /* 0x0000004a2a007986 */ /* 0x0005e2000c101512 */
[----:B------:R-:W-:Y:S02]  /*1da90*/  F2FP.BF16.F32.PACK_AB R214, R215, R214 ;  /* 0x000000d6d7d6723e */ /* 0x000fe400000010ff */
[----:B------:R-:W-:Y:S01]  /*1daa0*/  PRMT R75, R212, 0x7632, R75 ;  /* 0x00007632d44b7816 */ /* 0x000fe2000000004b */
[----:B------:R3:W-:Y:S01]  /*1dab0*/  STG.E.U16 desc[UR18][R44.64], R22 ;  /* 0x000000162c007986 */ /* 0x0007e2000c101512 */
[----:B------:R-:W-:Y:S02]  /*1dac0*/  F2FP.BF16.F32.PACK_AB R216, R217, R216 ;  /* 0x000000d8d9d8723e */ /* 0x000fe400000010ff */
[----:B------:R-:W-:Y:S01]  /*1dad0*/  PRMT R77, R214, 0x7632, R77 ;  /* 0x00007632d64d7816 */ /* 0x000fe2000000004d */
[----:B------:R4:W-:Y:S01]  /*1dae0*/  STG.E.U16 desc[UR18][R46.64], R76 ;  /* 0x0000004c2e007986 */ /* 0x0009e2000c101512 */
[----:B------:R-:W-:-:S02]  /*1daf0*/  F2FP.BF16.F32.PACK_AB R218, R219, R218 ;  /* 0x000000dadbda723e */ /* 0x000fc400000010ff */
[----:B------:R-:W-:Y:S01]  /*1db00*/  PRMT R79, R216, 0x7632, R79 ;  /* 0x00007632d84f7816 */ /* 0x000fe2000000004f */
[----:B------:R5:W-:Y:S01]  /*1db10*/  STG.E.U16 desc[UR18][R48.64], R24 ;  /* 0x0000001830007986 */ /* 0x000be2000c101512 */
[----:B--2---:R-:W-:Y:S02]  /*1db20*/  PRMT R43, R80, 0x7632, R43 ;  /* 0x00007632502b7816 */ /* 0x004fe4000000002b */
[----:B------:R-:W-:Y:S01]  /*1db30*/  F2FP.BF16.F32.PACK_AB R220, R221, R220 ;  /* 0x000000dcdddc723e */ /* 0x000fe200000010ff */
[----:B------:R2:W-:Y:S01]  /*1db40*/  STG.E.U16 desc[UR18][R50.64], R78 ;  /* 0x0000004e32007986 */ /* 0x0005e2000c101512 */
[----:B---3--:R-:W-:Y:S02]  /*1db50*/  PRMT R45, R82, 0x7632, R45 ;  /* 0x00007632522d7816 */ /* 0x008fe4000000002d */
[----:B------:R-:W-:Y:S01]  /*1db60*/  PRMT R81, R218, 0x7632, R81 ;  /* 0x00007632da517816 */ /* 0x000fe20000000051 */
[----:B------:R3:W-:Y:S01]  /*1db70*/  STG.E.U16 desc[UR18][R52.64], R26 ;  /* 0x0000001a34007986 */ /* 0x0007e2000c101512 */
[----:B----4-:R-:W-:-:S02]  /*1db80*/  PRMT R47, R84, 0x7632, R47 ;  /* 0x00007632542f7816 */ /* 0x010fc4000000002f */
[----:B------:R-:W-:Y:S01]  /*1db90*/  F2FP.BF16.F32.PACK_AB R222, R223, R222 ;  /* 0x000000dedfde723e */ /* 0x000fe200000010ff */
[----:B------:R4:W-:Y:S01]  /*1dba0*/  STG.E.U16 desc[UR18][R54.64], R80 ;  /* 0x0000005036007986 */ /* 0x0009e2000c101512 */
[----:B-----5:R-:W-:Y:S02]  /*1dbb0*/  PRMT R49, R186, 0x7632, R49 ;  /* 0x00007632ba317816 */ /* 0x020fe40000000031 */
[----:B------:R-:W-:Y:S01]  /*1dbc0*/  PRMT R83, R220, 0x7632, R83 ;  /* 0x00007632dc537816 */ /* 0x000fe20000000053 */
[----:B------:R5:W-:Y:S01]  /*1dbd0*/  STG.E.U16 desc[UR18][R86.64], R43 ;  /* 0x0000002b56007986 */ /* 0x000be2000c101512 */
[----:B--2---:R-:W-:Y:S02]  /*1dbe0*/  PRMT R51, R188, 0x7632, R51 ;  /* 0x00007632bc337816 */ /* 0x004fe40000000033 */
[----:B------:R-:W-:Y:S01]  /*1dbf0*/  F2FP.BF16.F32.PACK_AB R224, R225, R224 ;  /* 0x000000e0e1e0723e */ /* 0x000fe200000010ff */
[----:B------:R2:W-:Y:S01]  /*1dc00*/  STG.E.U16 desc[UR18][R88.64], R82 ;  /* 0x0000005258007986 */ /* 0x0005e2000c101512 */
[----:B---3--:R-:W-:-:S02]  /*1dc10*/  PRMT R53, R190, 0x7632, R53 ;  /* 0x00007632be357816 */ /* 0x008fc40000000035 */
[----:B------:R-:W-:Y:S01]  /*1dc20*/  SHF.L.U32 R5, R234, 0x2, RZ ;  /* 0x00000002ea057819 */ /* 0x000fe200000006ff */
[----:B------:R3:W-:Y:S01]  /*1dc30*/  STG.E.U16 desc[UR18][R90.64], R45 ;  /* 0x0000002d5a007986 */ /* 0x0007e2000c101512 */
[----:B----4-:R-:W-:Y:S02]  /*1dc40*/  PRMT R55, R192, 0x7632, R55 ;  /* 0x00007632c0377816 */ /* 0x010fe40000000037 */
[----:B------:R-:W-:Y:S01]  /*1dc50*/  PRMT R85, R222, 0x7632, R85 ;  /* 0x00007632de557816 */ /* 0x000fe20000000055 */
[----:B------:R4:W-:Y:S01]  /*1dc60*/  STG.E.U16 desc[UR18][R92.64], R84 ;  /* 0x000000545c007986 */ /* 0x0009e2000c101512 */
[----:B------:R-:W-:Y:S02]  /*1dc70*/  F2FP.BF16.F32.PACK_AB R226, R227, R226 ;  /* 0x000000e2e3e2723e */ /* 0x000fe400000010ff */
[-C--:B------:R-:W-:Y:S01]  /*1dc80*/  LEA.HI.X.SX32 R177, R177, R3.reuse, 0x1, P6 ;  /* 0x00000003b1b17211 */ /* 0x080fe200030f0eff */
[----:B------:R4:W-:Y:S01]  /*1dc90*/  STG.E.U16 desc[UR18][R94.64], R47 ;  /* 0x0000002f5e007986 */ /* 0x0009e2000c101512 */
[----:B------:R-:W-:-:S02]  /*1dca0*/  LEA.HI.X.SX32 R179, R179, R3, 0x1, P5 ;  /* 0x00000003b3b37211 */ /* 0x000fc400028f0eff */
[-C--:B------:R-:W-:Y:S01]  /*1dcb0*/  LEA.HI.X.SX32 R181, R181, R3.reuse, 0x1, P4 ;  /* 0x00000003b5b57211 */ /* 0x080fe200020f0eff */
[----:B------:R4:W-:Y:S01]  /*1dcc0*/  STG.E.U16 desc[UR18][R96.64], R186 ;  /* 0x000000ba60007986 */ /* 0x0009e2000c101512 */
[-C--:B------:R-:W-:Y:S02]  /*1dcd0*/  LEA.HI.X.SX32 R185, R233, R3.reuse, 0x1, P2 ;  /* 0x00000003e9b97211 */ /* 0x080fe400010f0eff */
[----:B------:R-:W-:Y:S01]  /*1dce0*/  LEA.HI.X.SX32 R3, R235, R3, 0x1, P1 ;  /* 0x00000003eb037211 */ /* 0x000fe200008f0eff */
[----:B------:R4:W-:Y:S01]  /*1dcf0*/  STG.E.U16 desc[UR18][R98.64], R49 ;  /* 0x0000003162007986 */ /* 0x0009e2000c101512 */
[----:B-----5:R-:W-:Y:S02]  /*1dd00*/  PRMT R87, R224, 0x7632, R87 ;  /* 0x00007632e0577816 */ /* 0x020fe40000000057 */
[----:B------:R-:W-:Y:S01]  /*1dd10*/  F2FP.BF16.F32.PACK_AB R228, R229, R228 ;  /* 0x000000e4e5e4723e */ /* 0x000fe200000010ff */
[----:B------:R4:W-:Y:S01]  /*1dd20*/  STG.E.U16 desc[UR18][R100.64], R188 ;  /* 0x000000bc64007986 */ /* 0x0009e2000c101512 */
[----:B-1----:R-:W-:-:S02]  /*1dd30*/  IADD3 R4, P1, P2, R5, UR6, R6 ;  /* 0x0000000605047c10 */ /* 0x002fc4000fa3e006 */
[----:B--2---:R-:W-:Y:S01]  /*1dd40*/  PRMT R89, R226, 0x7632, R89 ;  /* 0x00007632e2597816 */ /* 0x004fe20000000059 */
[----:B------:R4:W-:Y:S01]  /*1dd50*/  STG.E.U16 desc[UR18][R102.64], R51 ;  /* 0x0000003366007986 */ /* 0x0009e2000c101512 */
[----:B------:R-:W-:Y:S02]  /*1dd60*/  F2FP.BF16.F32.PACK_AB R230, R231, R230 ;  /* 0x000000e6e7e6723e */ /* 0x000fe400000010ff */
[----:B---3--:R-:W-:Y:S01]  /*1dd70*/  PRMT R91, R228, 0x7632, R91 ;  /* 0x00007632e45b7816 */ /* 0x008fe2000000005b */
[----:B------:R4:W-:Y:S01]  /*1dd80*/  STG.E.U16 desc[UR18][R104.64], R190 ;  /* 0x000000be68007986 */ /* 0x0009e2000c101512 */
[----:B------:R-:W-:Y:S02]  /*1dd90*/  IADD3.X R5, PT, PT, R0, UR5, R7, P1, P2 ;  /* 0x0000000500057c10 */ /* 0x000fe40008fe4407 */
[----:B------:R-:W-:Y:S01]  /*1dda0*/  PRMT R0, R230, 0x7632, R0 ;  /* 0x00007632e6007816 */ /* 0x000fe20000000000 */
[----:B------:R4:W-:Y:S04]  /*1ddb0*/  STG.E.U16 desc[UR18][R106.64], R53 ;  /* 0x000000356a007986 */ /* 0x0009e8000c101512 */
        /* <DEDUP_REMOVED lines=40> */
[----:B------:R4:W-:Y:S01]  /*1e040*/  STG.E desc[UR18][R4.64], R232 ;  /* 0x000000e804007986 */ /* 0x0009e2000c101912 */
[----:B0-----:R-:W-:Y:S06]  /*1e050*/  BAR.SYNC.DEFER_BLOCKING 0x0 ;  /* 0x0000000000007b1d */ /* 0x001fec0000010000 */
[----:B------:R-:W-:Y:S05]  /*1e060*/  @P0 BRA `(.L_x_20) ;  /* 0x0000000000a00947 */ /* 0x000fea0003800000 */
[----:B------:R-:W0:Y:S01]  /*1e070*/  S2UR UR5, SR_CgaCtaId ;  /* 0x00000000000579c3 */ /* 0x000e220000008800 */
[----:B------:R-:W-:Y:S01]  /*1e080*/  NOP ;  /* 0x0000000000007918 */ /* 0x000fe20000000000 */
[----:B------:R-:W-:Y:S01]  /*1e090*/  UMOV UR4, 0x50 ;  /* 0x0000005000047882 */ /* 0x000fe20000000000 */
[----:B----4-:R-:W-:Y:S01]  /*1e0a0*/  MOV R0, UR8 ;  /* 0x0000000800007c02 */ /* 0x010fe20008000f00 */
[----:B------:R-:W-:Y:S01]  /*1e0b0*/  HFMA2 R7, -RZ, RZ, 0, 5.9604644775390625e-08 ;  /* 0x00000001ff077431 */ /* 0x000fe200000001ff */
[----:B------:R-:W-:Y:S02]  /*1e0c0*/  MOV R3, 0xffff ;  /* 0x0000ffff00037802 */ /* 0x000fe40000000f00 */
[----:B------:R-:W-:-:S04]  /*1e0d0*/  LOP3.LUT R0, R0, 0xffff, RZ, 0xc0, !PT ;  /* 0x0000ffff00007812 */ /* 0x000fc800078ec0ff */
[----:B------:R-:W-:-:S04]  /*1e0e0*/  SHF.R.U32.HI R0, RZ, 0x5, R0 ;  /* 0x00000005ff007819 */ /* 0x000fc80000011600 */
[----:B------:R-:W-:Y:S02]  /*1e0f0*/  IADD3 R2, PT, PT, R0, 0x10, RZ ;  /* 0x0000001000027810 */ /* 0x000fe40007ffe0ff */
[----:B------:R-:W-:Y:S01]  /*1e100*/  SHF.L.U32 R0, R3, R0, RZ ;  /* 0x0000000003007219 */ /* 0x000fe200000006ff */
[----:B0-----:R-:W-:Y:S01]  /*1e110*/  ULEA UR6, UR5, UR4, 0x18 ;  /* 0x0000000405067291 */ /* 0x001fe2000f8ec0ff */
[----:B------:R-:W-:-:S04]  /*1e120*/  SHF.L.U32 R3, R7, R2, RZ ;  /* 0x0000000207037219 */ /* 0x000fc800000006ff */
[----:B------:R-:W-:-:S04]  /*1e130*/  LOP3.LUT R0, R3, R0, RZ, 0xfc, !PT ;  /* 0x0000000003007212 */ /* 0x000fc800078efcff */
[----:B------:R-:W0:Y:S01]  /*1e140*/  LDS R5, [UR6] ;  /* 0x00000006ff057984 */ /* 0x000e220008000800 */
[C---:B------:R-:W-:Y:S02]  /*1e150*/  LOP3.LUT R2, R0.reuse, 0xffff, RZ, 0xc0, !PT ;  /* 0x0000ffff00027812 */ /* 0x040fe400078ec0ff */
[----:B0-----:R-:W-:-:S04]  /*1e160*/  LOP3.LUT R3, R0, 0xffff, R5, 0x80, !PT ;  /* 0x0000ffff00037812 */ /* 0x001fc800078e8005 */
[----:B------:R-:W-:-:S13]  /*1e170*/  ISETP.NE.AND P0, PT, R3, R2, PT ;  /* 0x000000020300720c */ /* 0x000fda0003f05270 */
[----:B------:R-:W-:Y:S05]  /*1e180*/  @P0 BRA `(.L_x_21) ;  /* 0x0000000000500947 */ /* 0x000fea0003800000 */
[----:B------:R-:W-:Y:S02]  /*1e190*/  SHF.R.U32.HI R5, RZ, 0x10, R5 ;  /* 0x00000010ff057819 */ /* 0x000fe40000011605 */
[----:B------:R-:W-:-:S04]  /*1e1a0*/  SHF.R.U32.HI R2, RZ, 0x10, R0 ;  /* 0x00000010ff027819 */ /* 0x000fc80000011600 */
[----:B------:R-:W-:-:S04]  /*1e1b0*/  LOP3.LUT R5, R5, R2, RZ, 0xc0, !PT ;  /* 0x0000000205057212 */ /* 0x000fc800078ec0ff */
[----:B------:R-:W-:-:S13]  /*1e1c0*/  ISETP.NE.AND P0, PT, R5, R2, PT ;  /* 0x000000020500720c */ /* 0x000fda0003f05270 */
[----:B------:R-:W-:Y:S05]  /*1e1d0*/  @P0 BRA `(.L_x_22) ;  /* 0x0000000000300947 */ /* 0x000fea0003800000 */
[----:B------:R-:W-:Y:S01]  /*1e1e0*/  R2UR UR4, R0 ;  /* 0x00000000000472ca */ /* 0x000fe200000e0000 */
[----:B------:R-:W-:Y:S01]  /*1e1f0*/  VOTEU.ANY UR5, UPT, PT ;  /* 0x0000000000057886 */ /* 0x000fe200038e0100 */
[----:B------:R-:W0:Y:S01]  /*1e200*/  S2R R0, SR_LANEID ;  /* 0x0000000000007919 */ /* 0x000e220000000000 */
[----:B------:R-:W-:-:S10]  /*1e210*/  UFLO.U32 UR5, UR5 ;  /* 0x00000005000572bd */ /* 0x000fd400080e0000 */
[----:B------:R-:W-:-:S06]  /*1e220*/  ULOP3.LUT UR4, URZ, UR4, URZ, 0x33, !UPT ;  /* 0x00000004ff047292 */ /* 0x000fcc000f8e33ff */
[----:B------:R-:W-:-:S04]  /*1e230*/  MOV R2, UR4 ;  /* 0x0000000400027c02 */ /* 0x000fc80008000f00 */
[----:B------:R-:W1:Y:S02]  /*1e240*/  REDUX UR7, R2 ;  /* 0x00000000020773c4 */ /* 0x000e640000000000 */
[----:B------:R2:W-:Y:S01]  /*1e250*/  UTCATOMSWS.AND URZ, UR4 ;  /* 0x0000000400ff79e3 */ /* 0x0005e20008000000 */
[----:B0-----:R-:W-:Y:S02]  /*1e260*/  ISETP.EQ.U32.AND P0, PT, R0, UR5, PT ;  /* 0x0000000500007c0c */ /* 0x001fe4000bf02070 */
[----:B-1----:R-:W-:-:S11]  /*1e270*/  MOV R0, UR7 ;  /* 0x0000000700007c02 */ /* 0x002fd60008000f00 */
[----:B------:R2:W-:Y:S01]  /*1e280*/  @P0 ATOMS.AND RZ, [UR6], R0 ;  /* 0x00000000ffff098c */ /* 0x0005e2000a800006 */
[----:B------:R-:W-:Y:S05]  /*1e290*/  BRA `(.L_x_20) ;  /* 0x0000000000147947 */ /* 0x000fea0003800000 */
.L_x_22:
[----:B------:R-:W-:-:S07]  /*1e2a0*/  MOV R2, 0x1e2c0 ;  /* 0x0001e2c000027802 */ /* 0x000fce0000000f00 */
[----:B------:R-:W-:Y:S05]  /*1e2b0*/  CALL.REL.NOINC `($__internal_0_$__cuda_sm10x_tcgen05_guardrail_trap_col_being_dealloced_not_returned_by_alloc) ;  /* 0x0000000000447944 */ /* 0x000fea0003c00000 */
[----:B------:R-:W-:Y:S05]  /*1e2c0*/  BRA `(.L_x_20) ;  /* 0x0000000000087947 */ /* 0x000fea0003800000 */
.L_x_21:
[----:B------:R-:W-:-:S07]  /*1e2d0*/  MOV R2, 0x1e2f0 ;  /* 0x0001e2f000027802 */ /* 0x000fce0000000f00 */
[----:B------:R-:W-:Y:S05]  /*1e2e0*/  CALL.REL.NOINC `($__internal_2_$__cuda_sm10x_tcgen05_guardrail_trap_unallocated_columns_being_dealloced) ;  /* 0x0000000000507944 */ /* 0x000fea0003c00000 */
.L_x_20:
[----:B------:R-:W-:Y:S01]  /*1e2f0*/  NOP ;  /* 0x0000000000007918 */ /* 0x000fe20000000000 */
[----:B--2---:R-:W-:Y:S05]  /*1e300*/  EXIT ;  /* 0x000000000000794d */ /* 0x004fea0003800000 */
.L_x_8:
[----:B------:R-:W1:Y:S02]  /*1e310*/  SYNCS.PHASECHK.TRANS64.TRYWAIT P4, [UR7+0x10000], RZ ;  /* 0x010000ffff0075a7 */ /* 0x000e640008081107 */
[----:B-1----:R-:W-:Y:S05]  /*1e320*/  @!P4 BRA `(.L_x_8) ;  /* 0xfffffffc00f8c947 */ /* 0x002fea000383ffff */
[----:B------:R-:W-:Y:S05]  /*1e330*/  BRA `(.L_x_7) ;  /* 0xfffffea400b07947 */ /* 0x000fea000383ffff */
.L_x_14:
[----:B------:R-:W0:Y:S02]  /*1e340*/  SYNCS.PHASECHK.TRANS64.TRYWAIT P2, [UR7+0x20010], RZ ;  /* 0x020010ffff0075a7 */ /* 0x000e240008041107 */
[----:B0-----:R-:W-:Y:S05]  /*1e350*/  @!P2 BRA `(.L_x_14) ;  /* 0xfffffffc00f8a947 */ /* 0x001fea000383ffff */
[----:B------:R-:W-:Y:S05]  /*1e360*/  BRA `(.L_x_23) ;  /* 0xffffff5800a07947 */ /* 0x000fea000383ffff */
.L_x_15:
[----:B------:R-:W0:Y:S02]  /*1e370*/  SYNCS.PHASECHK.TRANS64.TRYWAIT P2, [UR10], R140 ;  /* 0x0000008cff0075a7 */ /* 0x000e24000804110a */
[----:B0-----:R-:W-:Y:S05]  /*1e380*/  @!P2 BRA `(.L_x_15) ;  /* 0xfffffffc00f8a947 */ /* 0x001fea000383ffff */
[----:B------:R-:W-:Y:S05]  /*1e390*/  BRA `(.L_x_24) ;  /* 0xffffff7800647947 */ /* 0x000fea000383ffff */
.L_x_19:
[----:B------:R-:W0:Y:S02]  /*1e3a0*/  SYNCS.PHASECHK.TRANS64.TRYWAIT P3, [UR10], R3 ;  /* 0x00000003ff0075a7 */ /* 0x000e24000806110a */
[----:B0-----:R-:W-:Y:S05]  /*1e3b0*/  @!P3 BRA `(.L_x_19) ;  /* 0xfffffffc00f8b947 */ /* 0x001fea000383ffff */
[----:B------:R-:W-:Y:S05]  /*1e3c0*/  BRA `(.L_x_18) ;  /* 0xffffffb400747947 */ /* 0x000fea000383ffff */
        .weak           $__internal_0_$__cuda_sm10x_tcgen05_guardrail_trap_col_being_dealloced_not_returned_by_alloc
        .type           $__internal_0_$__cuda_sm10x_tcgen05_guardrail_trap_col_being_dealloced_not_returned_by_alloc,@function
        .size           $__internal_0_$__cuda_sm10x_tcgen05_guardrail_trap_col_being_dealloced_not_returned_by_alloc,($__internal_1_$__cuda_sm10x_tcgen05_guardrail_trap_phase_invalid_during_alloc - $__internal_0_$__cuda_sm10x_tcgen05_guardrail_trap_col_being_dealloced_not_returned_by_alloc)
$__internal_0_$__cuda_sm10x_tcgen05_guardrail_trap_col_being_dealloced_not_returned_by_alloc:
[----:B------:R-:W-:Y:S05]  /*1e3d0*/  BPT.TRAP 0x1 ;  /* 0x000000040000795c */ /* 0x000fea0000300000 */
[----:B------:R-:W-:-:S04]  /*1e3e0*/  MOV R3, 0x0 ;  /* 0x0000000000037802 */ /* 0x000fc80000000f00 */
[----:B------:R-:W-:Y:S05]  /*1e3f0*/  RET.REL.NODEC R2 `(attn_fwd) ;  /* 0xfffffe1c02007950 */ /* 0x000fea0003c3ffff */
        .weak           $__internal_1_$__cuda_sm10x_tcgen05_guardrail_trap_phase_invalid_during_alloc
        .type           $__internal_1_$__cuda_sm10x_tcgen05_guardrail_trap_phase_invalid_during_alloc,@function
        .size           $__internal_1_$__cuda_sm10x_tcgen05_guardrail_trap_phase_invalid_during_alloc,($__internal_2_$__cuda_sm10x_tcgen05_guardrail_trap_unallocated_columns_being_dealloced - $__internal_1_$__cuda_sm10x_tcgen05_guardrail_trap_phase_invalid_during_alloc)
$__internal_1_$__cuda_sm10x_tcgen05_guardrail_trap_phase_invalid_during_alloc:
[----:B------:R-:W-:Y:S05]  /*1e400*/  BPT.TRAP 0x1 ;  /* 0x000000040000795c */ /* 0x000fea0000300000 */
[----:B------:R-:W-:-:S04]  /*1e410*/  HFMA2 R3, -RZ, RZ, 0, 0 ;  /* 0x00000000ff037431 */ /* 0x000fc800000001ff */
[----:B------:R-:W-:Y:S05]  /*1e420*/  RET.REL.NODEC R2 `(attn_fwd) ;  /* 0xfffffe1802f47950 */ /* 0x000fea0003c3ffff */
        .weak           $__internal_2_$__cuda_sm10x_tcgen05_guardrail_trap_unallocated_columns_being_dealloced
        .type           $__internal_2_$__cuda_sm10x_tcgen05_guardrail_trap_unallocated_columns_being_dealloced,@function
        .size           $__internal_2_$__cuda_sm10x_tcgen05_guardrail_trap_unallocated_columns_being_dealloced,(.L_x_28 - $__internal_2_$__cuda_sm10x_tcgen05_guardrail_trap_unallocated_columns_being_dealloced)
$__internal_2_$__cuda_sm10x_tcgen05_guardrail_trap_unallocated_columns_being_dealloced:
[----:B------:R-:W-:Y:S05]  /*1e430*/  BPT.TRAP 0x1 ;  /* 0x000000040000795c */ /* 0x000fea0000300000 */
[----:B------:R-:W-:-:S04]  /*1e440*/  MOV R3, 0x0 ;  /* 0x0000000000037802 */ /* 0x000fc80000000f00 */
[----:B------:R-:W-:Y:S05]  /*1e450*/  RET.REL.NODEC R2 `(attn_fwd) ;  /* 0xfffffe1802e87950 */ /* 0x000fea0003c3ffff */
.L_x_25:
[----:B------:R-:W-:-:S00]  /*1e460*/  BRA `(.L_x_25) ;  /* 0xfffffffc00fc7947 */ /* 0x000fc0000383ffff */
[----:B------:R-:W-:-:S00]  /*1e470*/  NOP ;  /* 0x0000000000007918 */ /* 0x000fc00000000000 */
        /* <DEDUP_REMOVED lines=8> */
.L_x_28:


//--------------------- .nv.global.init           --------------------------
	.section	.nv.global.init,"aw",@progbits
.nv.global.init:
	.type		_$_str,@object
	.size		_$_str,(.L_3 - _$_str)
_$_str:
        /*0000*/ 	.byte	0x5f, 0x5f, 0x43, 0x55, 0x44, 0x41, 0x5f, 0x46, 0x54, 0x5a, 0x00
.L_3:


//--------------------- .nv.shared.attn_fwd       --------------------------
	.section	.nv.shared.attn_fwd,"aw",@nobits
	.sectionflags	@""
	.align	16
	.zero		1024


//--------------------- .nv.shared.reserved.0     --------------------------
	.section	.nv.shared.reserved.0,"aw",@nobits
	.align	8
	.weak		__nv_reservedSMEM_offset_0_alias
	.size		__nv_reservedSMEM_offset_0_alias, 0, 64
	.other		__nv_reservedSMEM_offset_0_alias,@"STO_CUDA_RESERVED_SHARED STV_DEFAULT"
__nv_reservedSMEM_offset_0_alias:
	.zero		0
.nv.shared.reserved.0:
	.zero		64
	.weak		__nv_reservedSMEM_allocation_phase
	.type		__nv_reservedSMEM_allocation_phase,@object
	.size		__nv_reservedSMEM_allocation_phase,(.L_0 - __nv_reservedSMEM_allocation_phase)
__nv_reservedSMEM_allocation_phase:
	.zero		1
.L_0:
	.zero		7
	.weak		__nv_reservedSMEM_devtool_atexit_pc
	.type		__nv_reservedSMEM_devtool_atexit_pc,@object
	.size		__nv_reservedSMEM_devtool_atexit_pc,(__nv_reservedSMEM_allocation_mask - __nv_reservedSMEM_devtool_atexit_pc)
__nv_reservedSMEM_devtool_atexit_pc:
	.zero		8
	.weak		__nv_reservedSMEM_allocation_mask
	.type		__nv_reservedSMEM_allocation_mask,@object
	.size		__nv_reservedSMEM_allocation_mask,(.L_2 - __nv_reservedSMEM_allocation_mask)
__nv_reservedSMEM_allocation_mask:
	.zero		4
.L_2:


//--------------------- .nv.constant0.attn_fwd    --------------------------
	.section	.nv.constant0.attn_fwd,"a",@progbits
	.sectionflags	@""
	.align	4
.nv.constant0.attn_fwd:
	.zero		1032


//--------------------- SYMBOLS --------------------------

	.type		.nv.reservedSmem.offset0,@object
	.size		.nv.reservedSmem.offset0,0x4
	.type		.nv.reservedSmem.cap,@object
	.size		.nv.reservedSmem.cap,0x4
